	.target	sm_100a

	.elftype	@"ET_EXEC"


//--------------------- .note.nv.tkinfo           --------------------------
	.section	.note.nv.tkinfo,"",@"SHT_NOTE"
	.sectionflags	@"SHF_NOTE_NV_TKINFO"
	.tkinfo
        /*0018*/ 	.word	0x00000002
        /*0030*/ 	.string	""
        /*0030*/ 	.string	"ptxas"
        /*0030*/ 	.string	"Cuda compilation tools, release 13.0, V13.0.88"
        /*0030*/ 	.string	"Build cuda_13.0.r13.0/compiler.36424714_0"
        /*0030*/ 	.string	"-arch sm_100a -m 64 "



//--------------------- .note.nv.cuinfo           --------------------------
	.section	.note.nv.cuinfo,"",@"SHT_NOTE"
	.sectionflags	@"SHF_NOTE_NV_CUINFO"
        /*0018*/ 	.short	0x0002
        /*001a*/ 	.short	0x0064
        /*001c*/ 	.short	0x0082
	.zero		2


//--------------------- .nv.info                  --------------------------
	.section	.nv.info,"",@"SHT_CUDA_INFO"
	.align	4


	//----- nvinfo : EIATTR_REGCOUNT
	.align		4
        /*0000*/ 	.byte	0x04, 0x2f
        /*0002*/ 	.short	(.L_19 - .L_18)
	.align		4
.L_18:
        /*0004*/ 	.word	index@(_ZN7cutlass13device_kernelINS_4gemm6kernel13GemmUniversalIN4cute5tupleIJiiiiEEENS1_10collective13CollectiveMmaINS1_35MainloopSm100TmaUmmaWarpSpecializedILi2ELi2ELi4ENS5_IJNS4_1CILi2EEENSA_ILi4EEENSA_ILi1EEEEEEEENS5_IJNSA_ILi128EEENSA_ILi256EEESG_EEENS_10tfloat32_tENS5_IJlSD_lEEESJ_SK_NS4_8TiledMMAINS4_8MMA_AtomIJNS4_23SM100_MMA_TF32_2x1SM_SSISJ_SJ_fLi128ELi256ELNS4_4UMMA5MajorE0ELSP_0ELNSO_7ScaleInE0ELSQ_0EEEEEENS4_6LayoutINS5_IJSD_SD_SD_EEENS5_IJNSA_ILi0EEESV_SV_EEEEENS5_IJNS4_10UnderscoreESY_SY_EEEEENS4_28SM100_TMA_2SM_LOAD_MULTICASTENS4_14ComposedLayoutINS4_7SwizzleILi3ELi4ELi3EEENS4_18smem_ptr_flag_bitsILi32EEENST_INS5_IJNSA_ILi8EEENSA_ILi32EEEEEENS5_IJS18_SD_EEEEEEEvNS4_8identityENS4_18SM100_TMA_2SM_LOADES1C_vS1D_EENS_8epilogue10collective18CollectiveEpilogueINS1G_23Sm100TmaWarpSpecializedILi4ELi2ELi16ELb1ELb0EEEJNS5_IJNSA_ILi64EEESH_SG_EEENS5_IJNST_IS1L_SD_EENST_INS5_IJNSA_ILi16EEESB_EEENS5_IJSD_SG_EEEEEEEESJ_SK_SJ_SK_NS1G_6fusion15FusionCallbacksIS1K_NS1T_17LinearCombinationISJ_fSJ_fLNS_15FloatRoundStyleE2EEES1M_S1S_JEEENS4_5SM1004TMEM4LOAD26SM100_TMEM_LOAD_32dp32b16xENS4_13SM90_TMA_LOADENS12_INS13_ILi2ELi4ELi3EEES16_NST_INS5_IJS17_S1O_EEENS5_IJS1O_SD_EEEEEEENS4_39AutoVectorizingCopyWithAssumedAlignmentILi128EEENS4_14SM90_TMA_STOREES28_S2A_S2A_EEEvvEEEEvNT_6ParamsE)
        /*0008*/ 	.word	0x0000004e


	//----- nvinfo : EIATTR_FRAME_SIZE
	.align		4
.L_19:
        /*000c*/ 	.byte	0x04, 0x11
        /*000e*/ 	.short	(.L_21 - .L_20)
	.align		4
.L_20:
        /*0010*/ 	.word	index@($__internal_2_$__cuda_sm10x_tcgen05_guardrail_trap_unallocated_columns_being_dealloced)
        /*0014*/ 	.word	0x00000000


	//----- nvinfo : EIATTR_FRAME_SIZE
	.align		4
.L_21:
        /*0018*/ 	.byte	0x04, 0x11
        /*001a*/ 	.short	(.L_23 - .L_22)
	.align		4
.L_22:
        /*001c*/ 	.word	index@($__internal_1_$__cuda_sm10x_tcgen05_guardrail_trap_phase_invalid_during_alloc)
        /*0020*/ 	.word	0x00000000


	//----- nvinfo : EIATTR_FRAME_SIZE
	.align		4
.L_23:
        /*0024*/ 	.byte	0x04, 0x11
        /*0026*/ 	.short	(.L_25 - .L_24)
	.align		4
.L_24:
        /*0028*/ 	.word	index@($__internal_0_$__cuda_sm10x_tcgen05_guardrail_trap_col_being_dealloced_not_returned_by_alloc)
        /*002c*/ 	.word	0x00000000


	//----- nvinfo : EIATTR_FRAME_SIZE
	.align		4
.L_25:
        /*0030*/ 	.byte	0x04, 0x11
        /*0032*/ 	.short	(.L_27 - .L_26)
	.align		4
.L_26:
        /*0034*/ 	.word	index@(_ZN7cutlass13device_kernelINS_4gemm6kernel13GemmUniversalIN4cute5tupleIJiiiiEEENS1_10collective13CollectiveMmaINS1_35MainloopSm100TmaUmmaWarpSpecializedILi2ELi2ELi4ENS5_IJNS4_1CILi2EEENSA_ILi4EEENSA_ILi1EEEEEEEENS5_IJNSA_ILi128EEENSA_ILi256EEESG_EEENS_10tfloat32_tENS5_IJlSD_lEEESJ_SK_NS4_8TiledMMAINS4_8MMA_AtomIJNS4_23SM100_MMA_TF32_2x1SM_SSISJ_SJ_fLi128ELi256ELNS4_4UMMA5MajorE0ELSP_0ELNSO_7ScaleInE0ELSQ_0EEEEEENS4_6LayoutINS5_IJSD_SD_SD_EEENS5_IJNSA_ILi0EEESV_SV_EEEEENS5_IJNS4_10UnderscoreESY_SY_EEEEENS4_28SM100_TMA_2SM_LOAD_MULTICASTENS4_14ComposedLayoutINS4_7SwizzleILi3ELi4ELi3EEENS4_18smem_ptr_flag_bitsILi32EEENST_INS5_IJNSA_ILi8EEENSA_ILi32EEEEEENS5_IJS18_SD_EEEEEEEvNS4_8identityENS4_18SM100_TMA_2SM_LOADES1C_vS1D_EENS_8epilogue10collective18CollectiveEpilogueINS1G_23Sm100TmaWarpSpecializedILi4ELi2ELi16ELb1ELb0EEEJNS5_IJNSA_ILi64EEESH_SG_EEENS5_IJNST_IS1L_SD_EENST_INS5_IJNSA_ILi16EEESB_EEENS5_IJSD_SG_EEEEEEEESJ_SK_SJ_SK_NS1G_6fusion15FusionCallbacksIS1K_NS1T_17LinearCombinationISJ_fSJ_fLNS_15FloatRoundStyleE2EEES1M_S1S_JEEENS4_5SM1004TMEM4LOAD26SM100_TMEM_LOAD_32dp32b16xENS4_13SM90_TMA_LOADENS12_INS13_ILi2ELi4ELi3EEES16_NST_INS5_IJS17_S1O_EEENS5_IJS1O_SD_EEEEEEENS4_39AutoVectorizingCopyWithAssumedAlignmentILi128EEENS4_14SM90_TMA_STOREES28_S2A_S2A_EEEvvEEEEvNT_6ParamsE)
        /*0038*/ 	.word	0x00000000


	//----- nvinfo : EIATTR_MIN_STACK_SIZE
	.align		4
.L_27:
        /*003c*/ 	.byte	0x04, 0x12
        /*003e*/ 	.short	(.L_29 - .L_28)
	.align		4
.L_28:
        /*0040*/ 	.word	index@(_ZN7cutlass13device_kernelINS_4gemm6kernel13GemmUniversalIN4cute5tupleIJiiiiEEENS1_10collective13CollectiveMmaINS1_35MainloopSm100TmaUmmaWarpSpecializedILi2ELi2ELi4ENS5_IJNS4_1CILi2EEENSA_ILi4EEENSA_ILi1EEEEEEEENS5_IJNSA_ILi128EEENSA_ILi256EEESG_EEENS_10tfloat32_tENS5_IJlSD_lEEESJ_SK_NS4_8TiledMMAINS4_8MMA_AtomIJNS4_23SM100_MMA_TF32_2x1SM_SSISJ_SJ_fLi128ELi256ELNS4_4UMMA5MajorE0ELSP_0ELNSO_7ScaleInE0ELSQ_0EEEEEENS4_6LayoutINS5_IJSD_SD_SD_EEENS5_IJNSA_ILi0EEESV_SV_EEEEENS5_IJNS4_10UnderscoreESY_SY_EEEEENS4_28SM100_TMA_2SM_LOAD_MULTICASTENS4_14ComposedLayoutINS4_7SwizzleILi3ELi4ELi3EEENS4_18smem_ptr_flag_bitsILi32EEENST_INS5_IJNSA_ILi8EEENSA_ILi32EEEEEENS5_IJS18_SD_EEEEEEEvNS4_8identityENS4_18SM100_TMA_2SM_LOADES1C_vS1D_EENS_8epilogue10collective18CollectiveEpilogueINS1G_23Sm100TmaWarpSpecializedILi4ELi2ELi16ELb1ELb0EEEJNS5_IJNSA_ILi64EEESH_SG_EEENS5_IJNST_IS1L_SD_EENST_INS5_IJNSA_ILi16EEESB_EEENS5_IJSD_SG_EEEEEEEESJ_SK_SJ_SK_NS1G_6fusion15FusionCallbacksIS1K_NS1T_17LinearCombinationISJ_fSJ_fLNS_15FloatRoundStyleE2EEES1M_S1S_JEEENS4_5SM1004TMEM4LOAD26SM100_TMEM_LOAD_32dp32b16xENS4_13SM90_TMA_LOADENS12_INS13_ILi2ELi4ELi3EEES16_NST_INS5_IJS17_S1O_EEENS5_IJS1O_SD_EEEEEEENS4_39AutoVectorizingCopyWithAssumedAlignmentILi128EEENS4_14SM90_TMA_STOREES28_S2A_S2A_EEEvvEEEEvNT_6ParamsE)
        /*0044*/ 	.word	0x00000000
.L_29:


//--------------------- .nv.compat                --------------------------
	.section	.nv.compat,"",@"SHT_CUDA_COMPAT_INFO"
	.align	4
        /*0000*/ 	.byte	0x02, 0x09, 0x01, 0x00, 0x02, 0x02, 0x02, 0x00, 0x02, 0x05, 0x05, 0x00, 0x03, 0x07, 0x01, 0x01
        /*0010*/ 	.byte	0x02, 0x03, 0x01, 0x00, 0x02, 0x06, 0x01, 0x00, 0x04, 0x0b, 0x08, 0x00, 0x09, 0x00, 0x00, 0x00
        /*0020*/ 	.byte	0x00, 0x00, 0x00, 0x00


//--------------------- .nv.info._ZN7cutlass13device_kernelINS_4gemm6kernel13GemmUniversalIN4cute5tupleIJiiiiEEENS1_10collective13CollectiveMmaINS1_35MainloopSm100TmaUmmaWarpSpecializedILi2ELi2ELi4ENS5_IJNS4_1CILi2EEENSA_ILi4EEENSA_ILi1EEEEEEEENS5_IJNSA_ILi128EEENSA_ILi256EEESG_EEENS_10tfloat32_tENS5_IJlSD_lEEESJ_SK_NS4_8TiledMMAINS4_8MMA_AtomIJNS4_23SM100_MMA_TF32_2x1SM_SSISJ_SJ_fLi128ELi256ELNS4_4UMMA5MajorE0ELSP_0ELNSO_7ScaleInE0ELSQ_0EEEEEENS4_6LayoutINS5_IJSD_SD_SD_EEENS5_IJNSA_ILi0EEESV_SV_EEEEENS5_IJNS4_10UnderscoreESY_SY_EEEEENS4_28SM100_TMA_2SM_LOAD_MULTICASTENS4_14ComposedLayoutINS4_7SwizzleILi3ELi4ELi3EEENS4_18smem_ptr_flag_bitsILi32EEENST_INS5_IJNSA_ILi8EEENSA_ILi32EEEEEENS5_IJS18_SD_EEEEEEEvNS4_8identityENS4_18SM100_TMA_2SM_LOADES1C_vS1D_EENS_8epilogue10collective18CollectiveEpilogueINS1G_23Sm100TmaWarpSpecializedILi4ELi2ELi16ELb1ELb0EEEJNS5_IJNSA_ILi64EEESH_SG_EEENS5_IJNST_IS1L_SD_EENST_INS5_IJNSA_ILi16EEESB_EEENS5_IJSD_SG_EEEEEEEESJ_SK_SJ_SK_NS1G_6fusion15FusionCallbacksIS1K_NS1T_17LinearCombinationISJ_fSJ_fLNS_15FloatRoundStyleE2EEES1M_S1S_JEEENS4_5SM1004TMEM4LOAD26SM100_TMEM_LOAD_32dp32b16xENS4_13SM90_TMA_LOADENS12_INS13_ILi2ELi4ELi3EEES16_NST_INS5_IJS17_S1O_EEENS5_IJS1O_SD_EEEEEEENS4_39AutoVectorizingCopyWithAssumedAlignmentILi128EEENS4_14SM90_TMA_STOREES28_S2A_S2A_EEEvvEEEEvNT_6ParamsE --------------------------
	.section	.nv.info._ZN7cutlass13device_kernelINS_4gemm6kernel13GemmUniversalIN4cute5tupleIJiiiiEEENS1_10collective13CollectiveMmaINS1_35MainloopSm100TmaUmmaWarpSpecializedILi2ELi2ELi4ENS5_IJNS4_1CILi2EEENSA_ILi4EEENSA_ILi1EEEEEEEENS5_IJNSA_ILi128EEENSA_ILi256EEESG_EEENS_10tfloat32_tENS5_IJlSD_lEEESJ_SK_NS4_8TiledMMAINS4_8MMA_AtomIJNS4_23SM100_MMA_TF32_2x1SM_SSISJ_SJ_fLi128ELi256ELNS4_4UMMA5MajorE0ELSP_0ELNSO_7ScaleInE0ELSQ_0EEEEEENS4_6LayoutINS5_IJSD_SD_SD_EEENS5_IJNSA_ILi0EEESV_SV_EEEEENS5_IJNS4_10UnderscoreESY_SY_EEEEENS4_28SM100_TMA_2SM_LOAD_MULTICASTENS4_14ComposedLayoutINS4_7SwizzleILi3ELi4ELi3EEENS4_18smem_ptr_flag_bitsILi32EEENST_INS5_IJNSA_ILi8EEENSA_ILi32EEEEEENS5_IJS18_SD_EEEEEEEvNS4_8identityENS4_18SM100_TMA_2SM_LOADES1C_vS1D_EENS_8epilogue10collective18CollectiveEpilogueINS1G_23Sm100TmaWarpSpecializedILi4ELi2ELi16ELb1ELb0EEEJNS5_IJNSA_ILi64EEESH_SG_EEENS5_IJNST_IS1L_SD_EENST_INS5_IJNSA_ILi16EEESB_EEENS5_IJSD_SG_EEEEEEEESJ_SK_SJ_SK_NS1G_6fusion15FusionCallbacksIS1K_NS1T_17LinearCombinationISJ_fSJ_fLNS_15FloatRoundStyleE2EEES1M_S1S_JEEENS4_5SM1004TMEM4LOAD26SM100_TMEM_LOAD_32dp32b16xENS4_13SM90_TMA_LOADENS12_INS13_ILi2ELi4ELi3EEES16_NST_INS5_IJS17_S1O_EEENS5_IJS1O_SD_EEEEEEENS4_39AutoVectorizingCopyWithAssumedAlignmentILi128EEENS4_14SM90_TMA_STOREES28_S2A_S2A_EEEvvEEEEvNT_6ParamsE,"",@"SHT_CUDA_INFO"
	.sectionflags	@""
	.align	4


	//----- nvinfo : EIATTR_CUDA_API_VERSION
	.align		4
        /*0000*/ 	.byte	0x04, 0x37
        /*0002*/ 	.short	(.L_31 - .L_30)
.L_30:
        /*0004*/ 	.word	0x00000082


	//----- nvinfo : EIATTR_KPARAM_INFO
	.align		4
.L_31:
        /*0008*/ 	.byte	0x04, 0x17
        /*000a*/ 	.short	(.L_33 - .L_32)
.L_32:
        /*000c*/ 	.word	0x00000000
        /*0010*/ 	.short	0x0000
        /*0012*/ 	.short	0x0000
        /*0014*/ 	.byte	0x00, 0xf0, 0x01, 0x20


	//----- nvinfo : EIATTR_AT_ENTRY_FRAGMENTS
	.align		4
.L_33:
        /*0018*/ 	.byte	0x04, 0x4f
        /*001a*/ 	.short	(.L_35 - .L_34)


	//   ....[0]....
.L_34:
        /*001c*/ 	.word	0x00000007


	//----- nvinfo : EIATTR_RESERVED_SMEM_USED
	.align		4
.L_35:
        /*0020*/ 	.byte	0x01, 0x41
	.zero		2


	//----- nvinfo : EIATTR_SPARSE_MMA_MASK
	.align		4
        /*0024*/ 	.byte	0x03, 0x50
        /*0026*/ 	.short	0x0000


	//----- nvinfo : EIATTR_TCGEN05_2CTA_USED
	.align		4
        /*0028*/ 	.byte	0x01, 0x52
	.zero		2


	//----- nvinfo : EIATTR_MAXREG_COUNT
	.align		4
        /*002c*/ 	.byte	0x03, 0x1b
        /*002e*/ 	.short	0x00ff


	//----- nvinfo : EIATTR_NUM_BARRIERS
	.align		4
        /*0030*/ 	.byte	0x02, 0x4c
        /*0032*/ 	.byte	0x07
	.zero		1


	//----- nvinfo : EIATTR_EXTERNS
	.align		4
        /*0034*/ 	.byte	0x04, 0x0f
        /*0036*/ 	.short	(.L_37 - .L_36)


	//   ....[0]....
	.align		4
.L_36:
        /*0038*/ 	.word	index@(__assertfail)


	//----- nvinfo : EIATTR_MERCURY_ISA_VERSION
	.align		4
.L_37:
        /*003c*/ 	.byte	0x03, 0x5f
        /*003e*/ 	.short	0x0101


	//----- nvinfo : EIATTR_INT_WARP_WIDE_INSTR_OFFSETS
	.align		4
        /*0040*/ 	.byte	0x04, 0x31
        /*0042*/ 	.short	(.L_39 - .L_38)


	//   ....[0]....
.L_38:
        /*0044*/ 	.word	0x00000d50


	//   ....[1]....
        /*0048*/ 	.word	0x00000df0


	//   ....[2]....
        /*004c*/ 	.word	0x00004cf0


	//   ....[3]....
        /*0050*/ 	.word	0x00004d20


	//   ....[4]....
        /*0054*/ 	.word	0x00004d40


	//   ....[5]....
        /*0058*/ 	.word	0x00005870


	//   ....[6]....
        /*005c*/ 	.word	0x00005900


	//   ....[7]....
        /*0060*/ 	.word	0x000059c0


	//   ....[8]....
        /*0064*/ 	.word	0x00005a30


	//   ....[9]....
        /*0068*/ 	.word	0x00005ae0


	//   ....[10]....
        /*006c*/ 	.word	0x00005ba0


	//   ....[11]....
        /*0070*/ 	.word	0x00005c10


	//   ....[12]....
        /*0074*/ 	.word	0x00005cc0


	//   ....[13]....
        /*0078*/ 	.word	0x00005d80


	//   ....[14]....
        /*007c*/ 	.word	0x00005df0


	//   ....[15]....
        /*0080*/ 	.word	0x00005ea0


	//   ....[16]....
        /*0084*/ 	.word	0x00005f70


	//   ....[17]....
        /*0088*/ 	.word	0x00005fe0


	//   ....[18]....
        /*008c*/ 	.word	0x000060a0


	//   ....[19]....
        /*0090*/ 	.word	0x00006150


	//   ....[20]....
        /*0094*/ 	.word	0x000061c0


	//   ....[21]....
        /*0098*/ 	.word	0x00006280


	//   ....[22]....
        /*009c*/ 	.word	0x00006330


	//   ....[23]....
        /*00a0*/ 	.word	0x000063a0


	//   ....[24]....
        /*00a4*/ 	.word	0x00006460


	//   ....[25]....
        /*00a8*/ 	.word	0x00006500


	//   ....[26]....
        /*00ac*/ 	.word	0x00006590


	//   ....[27]....
        /*00b0*/ 	.word	0x00006660


	//   ....[28]....
        /*00b4*/ 	.word	0x00006760


	//----- nvinfo : EIATTR_COOP_GROUP_MASK_REGIDS
	.align		4
.L_39:
        /*00b8*/ 	.byte	0x04, 0x29
        /*00ba*/ 	.short	(.L_41 - .L_40)


	//   ....[0]....
.L_40:
        /*00bc*/ 	.word	0xffffffff


	//   ....[1]....
        /*00c0*/ 	.word	0xffffffff


	//   ....[2]....
        /*00c4*/ 	.word	0xffffffff


	//   ....[3]....
        /*00c8*/ 	.word	0xffffffff


	//   ....[4]....
        /*00cc*/ 	.word	0xffffffff


	//   ....[5]....
        /*00d0*/ 	.word	0xffffffff


	//   ....[6]....
        /*00d4*/ 	.word	0xffffffff


	//   ....[7]....
        /*00d8*/ 	.word	0xffffffff


	//   ....[8]....
        /*00dc*/ 	.word	0xffffffff


	//   ....[9]....
        /*00e0*/ 	.word	0xffffffff


	//   ....[10]....
        /*00e4*/ 	.word	0xffffffff


	//   ....[11]....
        /*00e8*/ 	.word	0xffffffff


	//   ....[12]....
        /*00ec*/ 	.word	0xffffffff


	//   ....[13]....
        /*00f0*/ 	.word	0xffffffff


	//----- nvinfo : EIATTR_COOP_GROUP_INSTR_OFFSETS
	.align		4
.L_41:
        /*00f4*/ 	.byte	0x04, 0x28
        /*00f6*/ 	.short	(.L_43 - .L_42)


	//   ....[0]....
.L_42:
        /*00f8*/ 	.word	0x000000c0


	//   ....[1]....
        /*00fc*/ 	.word	0x00000530


	//   ....[2]....
        /*0100*/ 	.word	0x000006c0


	//   ....[3]....
        /*0104*/ 	.word	0x00000850


	//   ....[4]....
        /*0108*/ 	.word	0x00000940


	//   ....[5]....
        /*010c*/ 	.word	0x00000aa0


	//   ....[6]....
        /*0110*/ 	.word	0x00000c30


	//   ....[7]....
        /*0114*/ 	.word	0x00000e70


	//   ....[8]....
        /*0118*/ 	.word	0x00002750


	//   ....[9]....
        /*011c*/ 	.word	0x00003500


	//   ....[10]....
        /*0120*/ 	.word	0x00003a10


	//   ....[11]....
        /*0124*/ 	.word	0x00003cc0


	//   ....[12]....
        /*0128*/ 	.word	0x00004be0


	//   ....[13]....
        /*012c*/ 	.word	0x00004e00


	//----- nvinfo : EIATTR_VRC_CTA_INIT_COUNT
	.align		4
.L_43:
        /*0130*/ 	.byte	0x02, 0x4a
        /*0132*/ 	.byte	0x80
	.zero		1


	//----- nvinfo : EIATTR_SYSCALL_OFFSETS
	.align		4
        /*0134*/ 	.byte	0x04, 0x46
        /*0136*/ 	.short	(.L_45 - .L_44)


	//   ....[0]....
.L_44:
        /*0138*/ 	.word	0x00007310


	//   ....[1]....
        /*013c*/ 	.word	0x00007400


	//   ....[2]....
        /*0140*/ 	.word	0x00007b50


	//   ....[3]....
        /*0144*/ 	.word	0x00008510


	//   ....[4]....
        /*0148*/ 	.word	0x00008eb0


	//   ....[5]....
        /*014c*/ 	.word	0x000098a0


	//   ....[6]....
        /*0150*/ 	.word	0x0000a290


	//   ....[7]....
        /*0154*/ 	.word	0x0000aca0


	//   ....[8]....
        /*0158*/ 	.word	0x0000b690


	//   ....[9]....
        /*015c*/ 	.word	0x0000c030


	//----- nvinfo : EIATTR_MBARRIER_INSTR_OFFSETS
	.align		4
.L_45:
        /*0160*/ 	.byte	0x04, 0x39
        /*0162*/ 	.short	(.L_47 - .L_46)


	//   ....[0]....
.L_46:
        /*0164*/ 	.word	0x00000670
        /*0168*/ 	.word	0x000000ff
        /*016c*/ 	.word	0x00000000
        /*0170*/ 	.short	0x0100
        /*0172*/ 	.byte	0x04
	.zero		1


	//   ....[1]....
        /*0174*/ 	.word	0x00000680
        /*0178*/ 	.word	0x000000ff
        /*017c*/ 	.word	0x00000010
        /*0180*/ 	.short	0x0100
        /*0182*/ 	.byte	0x04
	.zero		1


	//   ....[2]....
        /*0184*/ 	.word	0x00000690
        /*0188*/ 	.word	0x000000ff
        /*018c*/ 	.word	0x00000008
        /*0190*/ 	.short	0x0100
        /*0192*/ 	.byte	0x04
	.zero		1


	//   ....[3]....
        /*0194*/ 	.word	0x000006a0
        /*0198*/ 	.word	0x000000ff
        /*019c*/ 	.word	0x00000018
        /*01a0*/ 	.short	0x0100
        /*01a2*/ 	.byte	0x04
	.zero		1


	//   ....[4]....
        /*01a4*/ 	.word	0x000007c0
        /*01a8*/ 	.word	0x000000ff
        /*01ac*/ 	.word	0x00000020
        /*01b0*/ 	.short	0x0100
        /*01b2*/ 	.byte	0x04
	.zero		1


	//   ....[5]....
        /*01b4*/ 	.word	0x000007d0
        /*01b8*/ 	.word	0x000000ff
        /*01bc*/ 	.word	0x00000040
        /*01c0*/ 	.short	0x0100
        /*01c2*/ 	.byte	0x04
	.zero		1


	//   ....[6]....
        /*01c4*/ 	.word	0x000007e0
        /*01c8*/ 	.word	0x000000ff
        /*01cc*/ 	.word	0x00000028
        /*01d0*/ 	.short	0x0100
        /*01d2*/ 	.byte	0x04
	.zero		1


	//   ....[7]....
        /*01d4*/ 	.word	0x000007f0
        /*01d8*/ 	.word	0x000000ff
        /*01dc*/ 	.word	0x00000048
        /*01e0*/ 	.short	0x0100
        /*01e2*/ 	.byte	0x04
	.zero		1


	//   ....[8]....
        /*01e4*/ 	.word	0x00000800
        /*01e8*/ 	.word	0x000000ff
        /*01ec*/ 	.word	0x00000030
        /*01f0*/ 	.short	0x0100
        /*01f2*/ 	.byte	0x04
	.zero		1


	//   ....[9]....
        /*01f4*/ 	.word	0x00000810
        /*01f8*/ 	.word	0x000000ff
        /*01fc*/ 	.word	0x00000050
        /*0200*/ 	.short	0x0100
        /*0202*/ 	.byte	0x04
	.zero		1


	//   ....[10]....
        /*0204*/ 	.word	0x00000820
        /*0208*/ 	.word	0x000000ff
        /*020c*/ 	.word	0x00000038
        /*0210*/ 	.short	0x0100
        /*0212*/ 	.byte	0x04
	.zero		1


	//   ....[11]....
        /*0214*/ 	.word	0x00000830
        /*0218*/ 	.word	0x000000ff
        /*021c*/ 	.word	0x00000058
        /*0220*/ 	.short	0x0100
        /*0222*/ 	.byte	0x04
	.zero		1


	//   ....[12]....
        /*0224*/ 	.word	0x00000910
        /*0228*/ 	.word	0x000000ff
        /*022c*/ 	.word	0x00000060
        /*0230*/ 	.short	0x0100
        /*0232*/ 	.byte	0x06
	.zero		1


	//   ....[13]....
        /*0234*/ 	.word	0x00000920
        /*0238*/ 	.word	0x000000ff
        /*023c*/ 	.word	0x00000068
        /*0240*/ 	.short	0x0100
        /*0242*/ 	.byte	0x06
	.zero		1


	//   ....[14]....
        /*0244*/ 	.word	0x00000a50
        /*0248*/ 	.word	0x000000ff
        /*024c*/ 	.word	0x00000070
        /*0250*/ 	.short	0x0100
        /*0252*/ 	.byte	0x06
	.zero		1


	//   ....[15]....
        /*0254*/ 	.word	0x00000a60
        /*0258*/ 	.word	0x000000ff
        /*025c*/ 	.word	0x00000080
        /*0260*/ 	.short	0x0100
        /*0262*/ 	.byte	0x06
	.zero		1


	//   ....[16]....
        /*0264*/ 	.word	0x00000a70
        /*0268*/ 	.word	0x000000ff
        /*026c*/ 	.word	0x00000078
        /*0270*/ 	.short	0x0100
        /*0272*/ 	.byte	0x06
	.zero		1


	//   ....[17]....
        /*0274*/ 	.word	0x00000a80
        /*0278*/ 	.word	0x000000ff
        /*027c*/ 	.word	0x00000088
        /*0280*/ 	.short	0x0100
        /*0282*/ 	.byte	0x06
	.zero		1


	//   ....[18]....
        /*0284*/ 	.word	0x00000ba0
        /*0288*/ 	.word	0x000000ff
        /*028c*/ 	.word	0x00000090
        /*0290*/ 	.short	0x0100
        /*0292*/ 	.byte	0x04
	.zero		1


	//   ....[19]....
        /*0294*/ 	.word	0x00000bb0
        /*0298*/ 	.word	0x000000ff
        /*029c*/ 	.word	0x000000b0
        /*02a0*/ 	.short	0x0100
        /*02a2*/ 	.byte	0x04
	.zero		1


	//   ....[20]....
        /*02a4*/ 	.word	0x00000bc0
        /*02a8*/ 	.word	0x000000ff
        /*02ac*/ 	.word	0x00000098
        /*02b0*/ 	.short	0x0100
        /*02b2*/ 	.byte	0x04
	.zero		1


	//   ....[21]....
        /*02b4*/ 	.word	0x00000bd0
        /*02b8*/ 	.word	0x000000ff
        /*02bc*/ 	.word	0x000000b8
        /*02c0*/ 	.short	0x0100
        /*02c2*/ 	.byte	0x04
	.zero		1


	//   ....[22]....
        /*02c4*/ 	.word	0x00000be0
        /*02c8*/ 	.word	0x000000ff
        /*02cc*/ 	.word	0x000000a0
        /*02d0*/ 	.short	0x0100
        /*02d2*/ 	.byte	0x04
	.zero		1


	//   ....[23]....
        /*02d4*/ 	.word	0x00000bf0
        /*02d8*/ 	.word	0x000000ff
        /*02dc*/ 	.word	0x000000c0
        /*02e0*/ 	.short	0x0100
        /*02e2*/ 	.byte	0x04
	.zero		1


	//   ....[24]....
        /*02e4*/ 	.word	0x00000c00
        /*02e8*/ 	.word	0x000000ff
        /*02ec*/ 	.word	0x000000a8
        /*02f0*/ 	.short	0x0100
        /*02f2*/ 	.byte	0x04
	.zero		1


	//   ....[25]....
        /*02f4*/ 	.word	0x00000c10
        /*02f8*/ 	.word	0x000000ff
        /*02fc*/ 	.word	0x000000c8
        /*0300*/ 	.short	0x0100
        /*0302*/ 	.byte	0x04
	.zero		1


	//   ....[26]....
        /*0304*/ 	.word	0x00000d00
        /*0308*/ 	.word	0x000000ff
        /*030c*/ 	.word	0x000000d0
        /*0310*/ 	.short	0x0100
        /*0312*/ 	.byte	0x04
	.zero		1


	//   ....[27]....
        /*0314*/ 	.word	0x00000d10
        /*0318*/ 	.word	0x000000ff
        /*031c*/ 	.word	0x000000e0
        /*0320*/ 	.short	0x0100
        /*0322*/ 	.byte	0x04
	.zero		1


	//   ....[28]....
        /*0324*/ 	.word	0x00000d20
        /*0328*/ 	.word	0x000000ff
        /*032c*/ 	.word	0x000000d8
        /*0330*/ 	.short	0x0100
        /*0332*/ 	.byte	0x04
	.zero		1


	//   ....[29]....
        /*0334*/ 	.word	0x00000d30
        /*0338*/ 	.word	0x000000ff
        /*033c*/ 	.word	0x000000e8
        /*0340*/ 	.short	0x0100
        /*0342*/ 	.byte	0x04
	.zero		1


	//   ....[30]....
        /*0344*/ 	.word	0x00000e30
        /*0348*/ 	.word	0x000000ff
        /*034c*/ 	.word	0x000000f0
        /*0350*/ 	.short	0x0100
        /*0352*/ 	.byte	0x06
	.zero		1


	//   ....[31]....
        /*0354*/ 	.word	0x00001ab0
        /*0358*/ 	.word	0x00000000
        /*035c*/ 	.word	0x000000e0
        /*0360*/ 	.short	0x010a
        /*0362*/ 	.byte	0xff
	.zero		1


	//   ....[32]....
        /*0364*/ 	.word	0x00001ae0
        /*0368*/ 	.word	0x00000000
        /*036c*/ 	.word	0x000000d0
        /*0370*/ 	.short	0x0101
        /*0372*/ 	.byte	0xff
	.zero		1


	//   ....[33]....
        /*0374*/ 	.word	0x00001ba0
        /*0378*/ 	.word	0x000000ff
        /*037c*/ 	.word	0x00000010
        /*0380*/ 	.short	0x010a
        /*0382*/ 	.byte	0x04
	.zero		1


	//   ....[34]....
        /*0384*/ 	.word	0x00001c70
        /*0388*/ 	.word	0x000000ff
        /*038c*/ 	.word	0x00000010
        /*0390*/ 	.short	0x010a
        /*0392*/ 	.byte	0x07
	.zero		1


	//   ....[35]....
        /*0394*/ 	.word	0x00001dd0
        /*0398*/ 	.word	0x000000ff
        /*039c*/ 	.word	0x00000010
        /*03a0*/ 	.short	0x010a
        /*03a2*/ 	.byte	0x04
	.zero		1


	//   ....[36]....
        /*03a4*/ 	.word	0x000021a0
        /*03a8*/ 	.word	0x000000ff
        /*03ac*/ 	.word	0x00000068
        /*03b0*/ 	.short	0x0101
        /*03b2*/ 	.byte	0x16
	.zero		1


	//   ....[37]....
        /*03b4*/ 	.word	0x000021c0
        /*03b8*/ 	.word	0x000000ff
        /*03bc*/ 	.word	0x00000010
        /*03c0*/ 	.short	0x010a
        /*03c2*/ 	.byte	0x04
	.zero		1


	//   ....[38]....
        /*03c4*/ 	.word	0x00002240
        /*03c8*/ 	.word	0x000000ff
        /*03cc*/ 	.word	0x00000010
        /*03d0*/ 	.short	0x010a
        /*03d2*/ 	.byte	0x07
	.zero		1


	//   ....[39]....
        /*03d4*/ 	.word	0x00002380
        /*03d8*/ 	.word	0x000000ff
        /*03dc*/ 	.word	0x00000010
        /*03e0*/ 	.short	0x010a
        /*03e2*/ 	.byte	0x04
	.zero		1


	//   ....[40]....
        /*03e4*/ 	.word	0x00002780
        /*03e8*/ 	.word	0x00000003
        /*03ec*/ 	.word	0x00000070
        /*03f0*/ 	.short	0x010a
        /*03f2*/ 	.byte	0xff
	.zero		1


	//   ....[41]....
        /*03f4*/ 	.word	0x000028d0
        /*03f8*/ 	.word	0x00000000
        /*03fc*/ 	.word	0x00000000
        /*0400*/ 	.short	0x0101
        /*0402*/ 	.byte	0xff
	.zero		1


	//   ....[42]....
        /*0404*/ 	.word	0x00002e90
        /*0408*/ 	.word	0x000000ff
        /*040c*/ 	.word	0x00000000
        /*0410*/ 	.short	0x010a
        /*0412*/ 	.byte	0x04
	.zero		1


	//   ....[43]....
        /*0414*/ 	.word	0x00002f30
        /*0418*/ 	.word	0x00000000
        /*041c*/ 	.word	0x00000000
        /*0420*/ 	.short	0x010a
        /*0422*/ 	.byte	0xff
	.zero		1


	//   ....[44]....
        /*0424*/ 	.word	0x00003060
        /*0428*/ 	.word	0x00000000
        /*042c*/ 	.word	0x000000d0
        /*0430*/ 	.short	0x010a
        /*0432*/ 	.byte	0xff
	.zero		1


	//   ....[45]....
        /*0434*/ 	.word	0x000030d0
        /*0438*/ 	.word	0x00000000
        /*043c*/ 	.word	0x00000000
        /*0440*/ 	.short	0x0101
        /*0442*/ 	.byte	0xff
	.zero		1


	//   ....[46]....
        /*0444*/ 	.word	0x000030f0
        /*0448*/ 	.word	0x000000ff
        /*044c*/ 	.word	0x00000080
        /*0450*/ 	.short	0x010a
        /*0452*/ 	.byte	0x04
	.zero		1


	//   ....[47]....
        /*0454*/ 	.word	0x00003210
        /*0458*/ 	.word	0x00000000
        /*045c*/ 	.word	0x00000070
        /*0460*/ 	.short	0x010a
        /*0462*/ 	.byte	0xff
	.zero		1


	//   ....[48]....
        /*0464*/ 	.word	0x00003310
        /*0468*/ 	.word	0x00000000
        /*046c*/ 	.word	0x00000000
        /*0470*/ 	.short	0x0101
        /*0472*/ 	.byte	0xff
	.zero		1


	//   ....[49]....
        /*0474*/ 	.word	0x000033a0
        /*0478*/ 	.word	0x000000ff
        /*047c*/ 	.word	0x00000080
        /*0480*/ 	.short	0x0106
        /*0482*/ 	.byte	0x04
	.zero		1


	//   ....[50]....
        /*0484*/ 	.word	0x000033c0
        /*0488*/ 	.word	0x000000ff
        /*048c*/ 	.word	0x00000080
        /*0490*/ 	.short	0x010a
        /*0492*/ 	.byte	0x04
	.zero		1


	//   ....[51]....
        /*0494*/ 	.word	0x00003450
        /*0498*/ 	.word	0x000000ff
        /*049c*/ 	.word	0x00000080
        /*04a0*/ 	.short	0x0106
        /*04a2*/ 	.byte	0x07
	.zero		1


	//   ....[52]....
        /*04a4*/ 	.word	0x00003490
        /*04a8*/ 	.word	0x00000000
        /*04ac*/ 	.word	0x00000080
        /*04b0*/ 	.short	0x010a
        /*04b2*/ 	.byte	0xff
	.zero		1


	//   ....[53]....
        /*04b4*/ 	.word	0x000036f0
        /*04b8*/ 	.word	0x000000ff
        /*04bc*/ 	.word	0x00000008
        /*04c0*/ 	.short	0x010a
        /*04c2*/ 	.byte	0x05
	.zero		1


	//   ....[54]....
        /*04c4*/ 	.word	0x00003710
        /*04c8*/ 	.word	0x000000ff
        /*04cc*/ 	.word	0x00000008
        /*04d0*/ 	.short	0x010a
        /*04d2*/ 	.byte	0x05
	.zero		1


	//   ....[55]....
        /*04d4*/ 	.word	0x000038b0
        /*04d8*/ 	.word	0x000000ff
        /*04dc*/ 	.word	0x00000008
        /*04e0*/ 	.short	0x010a
        /*04e2*/ 	.byte	0x05
	.zero		1


	//   ....[56]....
        /*04e4*/ 	.word	0x000038d0
        /*04e8*/ 	.word	0x000000ff
        /*04ec*/ 	.word	0x00000008
        /*04f0*/ 	.short	0x010a
        /*04f2*/ 	.byte	0x05
	.zero		1


	//   ....[57]....
        /*04f4*/ 	.word	0x000039a0
        /*04f8*/ 	.word	0x000000ff
        /*04fc*/ 	.word	0x00000000
        /*0500*/ 	.short	0x0101
        /*0502*/ 	.byte	0x04
	.zero		1


	//   ....[58]....
        /*0504*/ 	.word	0x00003d60
        /*0508*/ 	.word	0x00000003
        /*050c*/ 	.word	0x00000070
        /*0510*/ 	.short	0x010a
        /*0512*/ 	.byte	0xff
	.zero		1


	//   ....[59]....
        /*0514*/ 	.word	0x00003e20
        /*0518*/ 	.word	0x00000003
        /*051c*/ 	.word	0x00000000
        /*0520*/ 	.short	0x0101
        /*0522*/ 	.byte	0xff
	.zero		1


	//   ....[60]....
        /*0524*/ 	.word	0x00003f10
        /*0528*/ 	.word	0x000000ff
        /*052c*/ 	.word	0x00000000
        /*0530*/ 	.short	0x010a
        /*0532*/ 	.byte	0x04
	.zero		1


	//   ....[61]....
        /*0534*/ 	.word	0x00003f20
        /*0538*/ 	.word	0x000000ff
        /*053c*/ 	.word	0x000000b0
        /*0540*/ 	.short	0x010a
        /*0542*/ 	.byte	0x07
	.zero		1


	//   ....[62]....
        /*0544*/ 	.word	0x00003fe0
        /*0548*/ 	.word	0x000000ff
        /*054c*/ 	.word	0x00000000
        /*0550*/ 	.short	0x010a
        /*0552*/ 	.byte	0x05
	.zero		1


	//   ....[63]....
        /*0554*/ 	.word	0x00004130
        /*0558*/ 	.word	0x000000ff
        /*055c*/ 	.word	0x00000000
        /*0560*/ 	.short	0x010a
        /*0562*/ 	.byte	0x07
	.zero		1


	//   ....[64]....
        /*0564*/ 	.word	0x000048a0
        /*0568*/ 	.word	0x000000ff
        /*056c*/ 	.word	0x00000000
        /*0570*/ 	.short	0x010a
        /*0572*/ 	.byte	0x04
	.zero		1


	//   ....[65]....
        /*0574*/ 	.word	0x00004940
        /*0578*/ 	.word	0x000000ff
        /*057c*/ 	.word	0x00000000
        /*0580*/ 	.short	0x010a
        /*0582*/ 	.byte	0x05
	.zero		1


	//   ....[66]....
        /*0584*/ 	.word	0x000049d0
        /*0588*/ 	.word	0x000000ff
        /*058c*/ 	.word	0x00000000
        /*0590*/ 	.short	0x010a
        /*0592*/ 	.byte	0x05
	.zero		1


	//   ....[67]....
        /*0594*/ 	.word	0x00004a70
        /*0598*/ 	.word	0x00000002
        /*059c*/ 	.word	0x00000000
        /*05a0*/ 	.short	0x010a
        /*05a2*/ 	.byte	0xff
	.zero		1


	//   ....[68]....
        /*05a4*/ 	.word	0x00004ab0
        /*05a8*/ 	.word	0x00000002
        /*05ac*/ 	.word	0x00000000
        /*05b0*/ 	.short	0x010a
        /*05b2*/ 	.byte	0xff
	.zero		1


	//   ....[69]....
        /*05b4*/ 	.word	0x00004b30
        /*05b8*/ 	.word	0x000000ff
        /*05bc*/ 	.word	0x00000000
        /*05c0*/ 	.short	0x0101
        /*05c2*/ 	.byte	0x04
	.zero		1


	//   ....[70]....
        /*05c4*/ 	.word	0x00004b70
        /*05c8*/ 	.word	0x000000ff
        /*05cc*/ 	.word	0x000000f0
        /*05d0*/ 	.short	0x010a
        /*05d2*/ 	.byte	0x3e
	.zero		1


	//   ....[71]....
        /*05d4*/ 	.word	0x00004bd0
        /*05d8*/ 	.word	0x000000ff
        /*05dc*/ 	.word	0x00000000
        /*05e0*/ 	.short	0x0101
        /*05e2*/ 	.byte	0x04
	.zero		1


	//   ....[72]....
        /*05e4*/ 	.word	0x00005060
        /*05e8*/ 	.word	0x0000000c
        /*05ec*/ 	.word	0x00000070
        /*05f0*/ 	.short	0x010a
        /*05f2*/ 	.byte	0xff
	.zero		1


	//   ....[73]....
        /*05f4*/ 	.word	0x000051d0
        /*05f8*/ 	.word	0x00000000
        /*05fc*/ 	.word	0x00000000
        /*0600*/ 	.short	0x0101
        /*0602*/ 	.byte	0xff
	.zero		1


	//   ....[74]....
        /*0604*/ 	.word	0x00005670
        /*0608*/ 	.word	0x000000ff
        /*060c*/ 	.word	0x00000068
        /*0610*/ 	.short	0x010a
        /*0612*/ 	.byte	0x15
	.zero		1


	//   ....[75]....
        /*0614*/ 	.word	0x000057f0
        /*0618*/ 	.word	0x000000ff
        /*061c*/ 	.word	0x00000040
        /*0620*/ 	.short	0x010a
        /*0622*/ 	.byte	0x15
	.zero		1


	//   ....[76]....
        /*0624*/ 	.word	0x000059e0
        /*0628*/ 	.word	0x000000ff
        /*062c*/ 	.word	0x00000020
        /*0630*/ 	.short	0x010b
        /*0632*/ 	.byte	0x15
	.zero		1


	//   ....[77]....
        /*0634*/ 	.word	0x000059f0
        /*0638*/ 	.word	0x000000ff
        /*063c*/ 	.word	0x00000000
        /*0640*/ 	.short	0x0101
        /*0642*/ 	.byte	0x06
	.zero		1


	//   ....[78]....
        /*0644*/ 	.word	0x00005a00
        /*0648*/ 	.word	0x000000ff
        /*064c*/ 	.word	0x00000048
        /*0650*/ 	.short	0x010a
        /*0652*/ 	.byte	0x15
	.zero		1


	//   ....[79]....
        /*0654*/ 	.word	0x00005bc0
        /*0658*/ 	.word	0x000000ff
        /*065c*/ 	.word	0x00000028
        /*0660*/ 	.short	0x010b
        /*0662*/ 	.byte	0x15
	.zero		1


	//   ....[80]....
        /*0664*/ 	.word	0x00005bd0
        /*0668*/ 	.word	0x000000ff
        /*066c*/ 	.word	0x00000000
        /*0670*/ 	.short	0x0101
        /*0672*/ 	.byte	0x07
	.zero		1


	//   ....[81]....
        /*0674*/ 	.word	0x00005be0
        /*0678*/ 	.word	0x000000ff
        /*067c*/ 	.word	0x00000050
        /*0680*/ 	.short	0x010a
        /*0682*/ 	.byte	0x15
	.zero		1


	//   ....[82]....
        /*0684*/ 	.word	0x00005da0
        /*0688*/ 	.word	0x000000ff
        /*068c*/ 	.word	0x00000030
        /*0690*/ 	.short	0x010b
        /*0692*/ 	.byte	0x15
	.zero		1


	//   ....[83]....
        /*0694*/ 	.word	0x00005db0
        /*0698*/ 	.word	0x000000ff
        /*069c*/ 	.word	0x00000000
        /*06a0*/ 	.short	0x0101
        /*06a2*/ 	.byte	0x1d
	.zero		1


	//   ....[84]....
        /*06a4*/ 	.word	0x00005dc0
        /*06a8*/ 	.word	0x000000ff
        /*06ac*/ 	.word	0x00000058
        /*06b0*/ 	.short	0x010a
        /*06b2*/ 	.byte	0x15
	.zero		1


	//   ....[85]....
        /*06b4*/ 	.word	0x00005f90
        /*06b8*/ 	.word	0x000000ff
        /*06bc*/ 	.word	0x00000038
        /*06c0*/ 	.short	0x010b
        /*06c2*/ 	.byte	0x15
	.zero		1


	//   ....[86]....
        /*06c4*/ 	.word	0x00005fa0
        /*06c8*/ 	.word	0x000000ff
        /*06cc*/ 	.word	0x00000000
        /*06d0*/ 	.short	0x0101
        /*06d2*/ 	.byte	0x1e
	.zero		1


	//   ....[87]....
        /*06d4*/ 	.word	0x00005fb0
        /*06d8*/ 	.word	0x000000ff
        /*06dc*/ 	.word	0x00000040
        /*06e0*/ 	.short	0x010a
        /*06e2*/ 	.byte	0x15
	.zero		1


	//   ....[88]....
        /*06e4*/ 	.word	0x00006170
        /*06e8*/ 	.word	0x000000ff
        /*06ec*/ 	.word	0x00000020
        /*06f0*/ 	.short	0x010b
        /*06f2*/ 	.byte	0x15
	.zero		1


	//   ....[89]....
        /*06f4*/ 	.word	0x00006180
        /*06f8*/ 	.word	0x000000ff
        /*06fc*/ 	.word	0x00000000
        /*0700*/ 	.short	0x0101
        /*0702*/ 	.byte	0x06
	.zero		1


	//   ....[90]....
        /*0704*/ 	.word	0x00006190
        /*0708*/ 	.word	0x000000ff
        /*070c*/ 	.word	0x00000048
        /*0710*/ 	.short	0x010a
        /*0712*/ 	.byte	0x15
	.zero		1


	//   ....[91]....
        /*0714*/ 	.word	0x00006350
        /*0718*/ 	.word	0x000000ff
        /*071c*/ 	.word	0x00000028
        /*0720*/ 	.short	0x010b
        /*0722*/ 	.byte	0x15
	.zero		1


	//   ....[92]....
        /*0724*/ 	.word	0x00006360
        /*0728*/ 	.word	0x000000ff
        /*072c*/ 	.word	0x00000000
        /*0730*/ 	.short	0x0101
        /*0732*/ 	.byte	0x07
	.zero		1


	//   ....[93]....
        /*0734*/ 	.word	0x00006370
        /*0738*/ 	.word	0x000000ff
        /*073c*/ 	.word	0x00000050
        /*0740*/ 	.short	0x010a
        /*0742*/ 	.byte	0x15
	.zero		1


	//   ....[94]....
        /*0744*/ 	.word	0x00006520
        /*0748*/ 	.word	0x000000ff
        /*074c*/ 	.word	0x00000030
        /*0750*/ 	.short	0x010b
        /*0752*/ 	.byte	0x15
	.zero		1


	//   ....[95]....
        /*0754*/ 	.word	0x00006530
        /*0758*/ 	.word	0x000000ff
        /*075c*/ 	.word	0x00000000
        /*0760*/ 	.short	0x0101
        /*0762*/ 	.byte	0x1d
	.zero		1


	//   ....[96]....
        /*0764*/ 	.word	0x00006540
        /*0768*/ 	.word	0x000000ff
        /*076c*/ 	.word	0x00000058
        /*0770*/ 	.short	0x010a
        /*0772*/ 	.byte	0x15
	.zero		1


	//   ....[97]....
        /*0774*/ 	.word	0x00006780
        /*0778*/ 	.word	0x000000ff
        /*077c*/ 	.word	0x00000038
        /*0780*/ 	.short	0x010b
        /*0782*/ 	.byte	0x15
	.zero		1


	//   ....[98]....
        /*0784*/ 	.word	0x00006790
        /*0788*/ 	.word	0x000000ff
        /*078c*/ 	.word	0x00000000
        /*0790*/ 	.short	0x0101
        /*0792*/ 	.byte	0x1e
	.zero		1


	//   ....[99]....
        /*0794*/ 	.word	0x000067c0
        /*0798*/ 	.word	0x000000ff
        /*079c*/ 	.word	0x00000040
        /*07a0*/ 	.short	0x010a
        /*07a2*/ 	.byte	0x15
	.zero		1


	//   ....[100]....
        /*07a4*/ 	.word	0x000067e0
        /*07a8*/ 	.word	0x000000ff
        /*07ac*/ 	.word	0x00000048
        /*07b0*/ 	.short	0x010a
        /*07b2*/ 	.byte	0x15
	.zero		1


	//   ....[101]....
        /*07b4*/ 	.word	0x00006800
        /*07b8*/ 	.word	0x000000ff
        /*07bc*/ 	.word	0x00000050
        /*07c0*/ 	.short	0x010a
        /*07c2*/ 	.byte	0x15
	.zero		1


	//   ....[102]....
        /*07c4*/ 	.word	0x00006850
        /*07c8*/ 	.word	0x00000002
        /*07cc*/ 	.word	0x00000058
        /*07d0*/ 	.short	0x010a
        /*07d2*/ 	.byte	0xff
	.zero		1


	//   ....[103]....
        /*07d4*/ 	.word	0x00006ba0
        /*07d8*/ 	.word	0x00000003
        /*07dc*/ 	.word	0x00000070
        /*07e0*/ 	.short	0x010a
        /*07e2*/ 	.byte	0xff
	.zero		1


	//   ....[104]....
        /*07e4*/ 	.word	0x00006d20
        /*07e8*/ 	.word	0x00000000
        /*07ec*/ 	.word	0x00000000
        /*07f0*/ 	.short	0x0101
        /*07f2*/ 	.byte	0xff
	.zero		1


	//   ....[105]....
        /*07f4*/ 	.word	0x00007820
        /*07f8*/ 	.word	0x000000ff
        /*07fc*/ 	.word	0x00000020
        /*0800*/ 	.short	0x010a
        /*0802*/ 	.byte	0x2b
	.zero		1


	//   ....[106]....
        /*0804*/ 	.word	0x00007850
        /*0808*/ 	.word	0x00000048
        /*080c*/ 	.word	0x00000090
        /*0810*/ 	.short	0x010a
        /*0812*/ 	.byte	0xff
	.zero		1


	//   ....[107]....
        /*0814*/ 	.word	0x00007940
        /*0818*/ 	.word	0x000000ff
        /*081c*/ 	.word	0x00000020
        /*0820*/ 	.short	0x010a
        /*0822*/ 	.byte	0x2b
	.zero		1


	//   ....[108]....
        /*0824*/ 	.word	0x00007a30
        /*0828*/ 	.word	0x00000048
        /*082c*/ 	.word	0x00000090
        /*0830*/ 	.short	0x010a
        /*0832*/ 	.byte	0xff
	.zero		1


	//   ....[109]....
        /*0834*/ 	.word	0x00008240
        /*0838*/ 	.word	0x00000000
        /*083c*/ 	.word	0x00000000
        /*0840*/ 	.short	0x0101
        /*0842*/ 	.byte	0xff
	.zero		1


	//   ....[110]....
        /*0844*/ 	.word	0x00008250
        /*0848*/ 	.word	0x00000002
        /*084c*/ 	.word	0x00000020
        /*0850*/ 	.short	0x010a
        /*0852*/ 	.byte	0xff
	.zero		1


	//   ....[111]....
        /*0854*/ 	.word	0x00008330
        /*0858*/ 	.word	0x00000002
        /*085c*/ 	.word	0x00000020
        /*0860*/ 	.short	0x010a
        /*0862*/ 	.byte	0xff
	.zero		1


	//   ....[112]....
        /*0864*/ 	.word	0x00008be0
        /*0868*/ 	.word	0x00000015
        /*086c*/ 	.word	0x00000000
        /*0870*/ 	.short	0x0101
        /*0872*/ 	.byte	0xff
	.zero		1


	//   ....[113]....
        /*0874*/ 	.word	0x00008c00
        /*0878*/ 	.word	0x00000000
        /*087c*/ 	.word	0x00000020
        /*0880*/ 	.short	0x010a
        /*0882*/ 	.byte	0xff
	.zero		1


	//   ....[114]....
        /*0884*/ 	.word	0x00008cd0
        /*0888*/ 	.word	0x00000000
        /*088c*/ 	.word	0x00000020
        /*0890*/ 	.short	0x010a
        /*0892*/ 	.byte	0xff
	.zero		1


	//   ....[115]....
        /*0894*/ 	.word	0x00009590
        /*0898*/ 	.word	0x00000015
        /*089c*/ 	.word	0x00000000
        /*08a0*/ 	.short	0x0101
        /*08a2*/ 	.byte	0xff
	.zero		1


	//   ....[116]....
        /*08a4*/ 	.word	0x000095b0
        /*08a8*/ 	.word	0x00000000
        /*08ac*/ 	.word	0x00000020
        /*08b0*/ 	.short	0x010a
        /*08b2*/ 	.byte	0xff
	.zero		1


	//   ....[117]....
        /*08b4*/ 	.word	0x00009680
        /*08b8*/ 	.word	0x00000000
        /*08bc*/ 	.word	0x00000020
        /*08c0*/ 	.short	0x010a
        /*08c2*/ 	.byte	0xff
	.zero		1


	//   ....[118]....
        /*08c4*/ 	.word	0x00009f70
        /*08c8*/ 	.word	0x00000015
        /*08cc*/ 	.word	0x00000000
        /*08d0*/ 	.short	0x0101
        /*08d2*/ 	.byte	0xff
	.zero		1


	//   ....[119]....
        /*08d4*/ 	.word	0x00009f90
        /*08d8*/ 	.word	0x00000000
        /*08dc*/ 	.word	0x00000020
        /*08e0*/ 	.short	0x010a
        /*08e2*/ 	.byte	0xff
	.zero		1


	//   ....[120]....
        /*08e4*/ 	.word	0x0000a060
        /*08e8*/ 	.word	0x00000000
        /*08ec*/ 	.word	0x00000020
        /*08f0*/ 	.short	0x010a
        /*08f2*/ 	.byte	0xff
	.zero		1


	//   ....[121]....
        /*08f4*/ 	.word	0x0000a980
        /*08f8*/ 	.word	0x00000015
        /*08fc*/ 	.word	0x00000000
        /*0900*/ 	.short	0x0101
        /*0902*/ 	.byte	0xff
	.zero		1


	//   ....[122]....
        /*0904*/ 	.word	0x0000a9a0
        /*0908*/ 	.word	0x00000000
        /*090c*/ 	.word	0x00000020
        /*0910*/ 	.short	0x010a
        /*0912*/ 	.byte	0xff
	.zero		1


	//   ....[123]....
        /*0914*/ 	.word	0x0000aa70
        /*0918*/ 	.word	0x00000000
        /*091c*/ 	.word	0x00000020
        /*0920*/ 	.short	0x010a
        /*0922*/ 	.byte	0xff
	.zero		1


	//   ....[124]....
        /*0924*/ 	.word	0x0000b370
        /*0928*/ 	.word	0x00000015
        /*092c*/ 	.word	0x00000000
        /*0930*/ 	.short	0x0101
        /*0932*/ 	.byte	0xff
	.zero		1


	//   ....[125]....
        /*0934*/ 	.word	0x0000b390
        /*0938*/ 	.word	0x00000000
        /*093c*/ 	.word	0x00000020
        /*0940*/ 	.short	0x010a
        /*0942*/ 	.byte	0xff
	.zero		1


	//   ....[126]....
        /*0944*/ 	.word	0x0000b460
        /*0948*/ 	.word	0x00000000
        /*094c*/ 	.word	0x00000020
        /*0950*/ 	.short	0x010a
        /*0952*/ 	.byte	0xff
	.zero		1


	//   ....[127]....
        /*0954*/ 	.word	0x0000bd60
        /*0958*/ 	.word	0x00000015
        /*095c*/ 	.word	0x00000000
        /*0960*/ 	.short	0x0101
        /*0962*/ 	.byte	0xff
	.zero		1


	//   ....[128]....
        /*0964*/ 	.word	0x0000bd80
        /*0968*/ 	.word	0x00000000
        /*096c*/ 	.word	0x00000020
        /*0970*/ 	.short	0x010a
        /*0972*/ 	.byte	0xff
	.zero		1


	//   ....[129]....
        /*0974*/ 	.word	0x0000be50
        /*0978*/ 	.word	0x00000000
        /*097c*/ 	.word	0x00000020
        /*0980*/ 	.short	0x010a
        /*0982*/ 	.byte	0xff
	.zero		1


	//   ....[130]....
        /*0984*/ 	.word	0x0000c160
        /*0988*/ 	.word	0x00000048
        /*098c*/ 	.word	0x00000000
        /*0990*/ 	.short	0x0101
        /*0992*/ 	.byte	0xff
	.zero		1


	//   ....[131]....
        /*0994*/ 	.word	0x0000c750
        /*0998*/ 	.word	0x00000000
        /*099c*/ 	.word	0x00000000
        /*09a0*/ 	.short	0x0101
        /*09a2*/ 	.byte	0xff
	.zero		1


	//   ....[132]....
        /*09a4*/ 	.word	0x0000ca00
        /*09a8*/ 	.word	0x000000ff
        /*09ac*/ 	.word	0x00000000
        /*09b0*/ 	.short	0x0101
        /*09b2*/ 	.byte	0x06
	.zero		1


	//   ....[133]....
        /*09b4*/ 	.word	0x0000ca20
        /*09b8*/ 	.word	0x00000000
        /*09bc*/ 	.word	0x000000e0
        /*09c0*/ 	.short	0x010a
        /*09c2*/ 	.byte	0xff
	.zero		1


	//   ....[134]....
        /*09c4*/ 	.word	0x0000ca80
        /*09c8*/ 	.word	0x00000000
        /*09cc*/ 	.word	0x00000010
        /*09d0*/ 	.short	0x010a
        /*09d2*/ 	.byte	0xff
	.zero		1


	//   ....[135]....
        /*09d4*/ 	.word	0x0000cae0
        /*09d8*/ 	.word	0x00000000
        /*09dc*/ 	.word	0x00000010
        /*09e0*/ 	.short	0x010a
        /*09e2*/ 	.byte	0xff
	.zero		1


	//   ....[136]....
        /*09e4*/ 	.word	0x0000cb30
        /*09e8*/ 	.word	0x00000003
        /*09ec*/ 	.word	0x00000070
        /*09f0*/ 	.short	0x010a
        /*09f2*/ 	.byte	0xff
	.zero		1


	//   ....[137]....
        /*09f4*/ 	.word	0x0000cb90
        /*09f8*/ 	.word	0x00000000
        /*09fc*/ 	.word	0x00000000
        /*0a00*/ 	.short	0x010a
        /*0a02*/ 	.byte	0xff
	.zero		1


	//   ....[138]....
        /*0a04*/ 	.word	0x0000cbe0
        /*0a08*/ 	.word	0x00000000
        /*0a0c*/ 	.word	0x000000d0
        /*0a10*/ 	.short	0x010a
        /*0a12*/ 	.byte	0xff
	.zero		1


	//   ....[139]....
        /*0a14*/ 	.word	0x0000cc40
        /*0a18*/ 	.word	0x00000000
        /*0a1c*/ 	.word	0x00000080
        /*0a20*/ 	.short	0x010a
        /*0a22*/ 	.byte	0xff
	.zero		1


	//   ....[140]....
        /*0a24*/ 	.word	0x0000cc90
        /*0a28*/ 	.word	0x00000000
        /*0a2c*/ 	.word	0x00000070
        /*0a30*/ 	.short	0x010a
        /*0a32*/ 	.byte	0xff
	.zero		1


	//   ....[141]....
        /*0a34*/ 	.word	0x0000ccf0
        /*0a38*/ 	.word	0x00000000
        /*0a3c*/ 	.word	0x00000080
        /*0a40*/ 	.short	0x010a
        /*0a42*/ 	.byte	0xff
	.zero		1


	//   ....[142]....
        /*0a44*/ 	.word	0x0000cd50
        /*0a48*/ 	.word	0x00000007
        /*0a4c*/ 	.word	0x00000008
        /*0a50*/ 	.short	0x010a
        /*0a52*/ 	.byte	0xff
	.zero		1


	//   ....[143]....
        /*0a54*/ 	.word	0x0000ce40
        /*0a58*/ 	.word	0x00000005
        /*0a5c*/ 	.word	0x00000008
        /*0a60*/ 	.short	0x010a
        /*0a62*/ 	.byte	0xff
	.zero		1


	//   ....[144]....
        /*0a64*/ 	.word	0x0000ce90
        /*0a68*/ 	.word	0x00000003
        /*0a6c*/ 	.word	0x00000070
        /*0a70*/ 	.short	0x010a
        /*0a72*/ 	.byte	0xff
	.zero		1


	//   ....[145]....
        /*0a74*/ 	.word	0x0000cf00
        /*0a78*/ 	.word	0x00000003
        /*0a7c*/ 	.word	0x000000b0
        /*0a80*/ 	.short	0x010a
        /*0a82*/ 	.byte	0xff
	.zero		1


	//   ....[146]....
        /*0a84*/ 	.word	0x0000cf60
        /*0a88*/ 	.word	0x00000003
        /*0a8c*/ 	.word	0x00000000
        /*0a90*/ 	.short	0x010a
        /*0a92*/ 	.byte	0xff
	.zero		1


	//   ....[147]....
        /*0a94*/ 	.word	0x0000cfc0
        /*0a98*/ 	.word	0x00000002
        /*0a9c*/ 	.word	0x00000000
        /*0aa0*/ 	.short	0x010a
        /*0aa2*/ 	.byte	0xff
	.zero		1


	//   ....[148]....
        /*0aa4*/ 	.word	0x0000d020
        /*0aa8*/ 	.word	0x00000002
        /*0aac*/ 	.word	0x00000000
        /*0ab0*/ 	.short	0x010a
        /*0ab2*/ 	.byte	0xff
	.zero		1


	//   ....[149]....
        /*0ab4*/ 	.word	0x0000d080
        /*0ab8*/ 	.word	0x00000002
        /*0abc*/ 	.word	0x00000000
        /*0ac0*/ 	.short	0x010a
        /*0ac2*/ 	.byte	0xff
	.zero		1


	//   ....[150]....
        /*0ac4*/ 	.word	0x0000d0e0
        /*0ac8*/ 	.word	0x00000002
        /*0acc*/ 	.word	0x000000f0
        /*0ad0*/ 	.short	0x010a
        /*0ad2*/ 	.byte	0xff
	.zero		1


	//   ....[151]....
        /*0ad4*/ 	.word	0x0000d130
        /*0ad8*/ 	.word	0x0000000c
        /*0adc*/ 	.word	0x00000070
        /*0ae0*/ 	.short	0x010a
        /*0ae2*/ 	.byte	0xff
	.zero		1


	//   ....[152]....
        /*0ae4*/ 	.word	0x0000d190
        /*0ae8*/ 	.word	0x00000000
        /*0aec*/ 	.word	0x00000068
        /*0af0*/ 	.short	0x010a
        /*0af2*/ 	.byte	0xff
	.zero		1


	//   ....[153]....
        /*0af4*/ 	.word	0x0000d1f0
        /*0af8*/ 	.word	0x00000000
        /*0afc*/ 	.word	0x00000040
        /*0b00*/ 	.short	0x010a
        /*0b02*/ 	.byte	0xff
	.zero		1


	//   ....[154]....
        /*0b04*/ 	.word	0x0000d250
        /*0b08*/ 	.word	0x00000000
        /*0b0c*/ 	.word	0x00000048
        /*0b10*/ 	.short	0x010a
        /*0b12*/ 	.byte	0xff
	.zero		1


	//   ....[155]....
        /*0b14*/ 	.word	0x0000d2b0
        /*0b18*/ 	.word	0x00000000
        /*0b1c*/ 	.word	0x00000050
        /*0b20*/ 	.short	0x010a
        /*0b22*/ 	.byte	0xff
	.zero		1


	//   ....[156]....
        /*0b24*/ 	.word	0x0000d310
        /*0b28*/ 	.word	0x00000000
        /*0b2c*/ 	.word	0x00000058
        /*0b30*/ 	.short	0x010a
        /*0b32*/ 	.byte	0xff
	.zero		1


	//   ....[157]....
        /*0b34*/ 	.word	0x0000d370
        /*0b38*/ 	.word	0x00000000
        /*0b3c*/ 	.word	0x00000040
        /*0b40*/ 	.short	0x010a
        /*0b42*/ 	.byte	0xff
	.zero		1


	//   ....[158]....
        /*0b44*/ 	.word	0x0000d3d0
        /*0b48*/ 	.word	0x00000000
        /*0b4c*/ 	.word	0x00000048
        /*0b50*/ 	.short	0x010a
        /*0b52*/ 	.byte	0xff
	.zero		1


	//   ....[159]....
        /*0b54*/ 	.word	0x0000d430
        /*0b58*/ 	.word	0x00000000
        /*0b5c*/ 	.word	0x00000050
        /*0b60*/ 	.short	0x010a
        /*0b62*/ 	.byte	0xff
	.zero		1


	//   ....[160]....
        /*0b64*/ 	.word	0x0000d490
        /*0b68*/ 	.word	0x00000000
        /*0b6c*/ 	.word	0x00000058
        /*0b70*/ 	.short	0x010a
        /*0b72*/ 	.byte	0xff
	.zero		1


	//   ....[161]....
        /*0b74*/ 	.word	0x0000d4f0
        /*0b78*/ 	.word	0x00000000
        /*0b7c*/ 	.word	0x00000040
        /*0b80*/ 	.short	0x010a
        /*0b82*/ 	.byte	0xff
	.zero		1


	//   ....[162]....
        /*0b84*/ 	.word	0x0000d550
        /*0b88*/ 	.word	0x00000000
        /*0b8c*/ 	.word	0x00000048
        /*0b90*/ 	.short	0x010a
        /*0b92*/ 	.byte	0xff
	.zero		1


	//   ....[163]....
        /*0b94*/ 	.word	0x0000d5b0
        /*0b98*/ 	.word	0x00000002
        /*0b9c*/ 	.word	0x00000050
        /*0ba0*/ 	.short	0x010a
        /*0ba2*/ 	.byte	0xff
	.zero		1


	//   ....[164]....
        /*0ba4*/ 	.word	0x0000d600
        /*0ba8*/ 	.word	0x00000003
        /*0bac*/ 	.word	0x00000070
        /*0bb0*/ 	.short	0x010a
        /*0bb2*/ 	.byte	0xff
	.zero		1


	//   ....[165]....
        /*0bb4*/ 	.word	0x0000d660
        /*0bb8*/ 	.word	0x00000002
        /*0bbc*/ 	.word	0x00000020
        /*0bc0*/ 	.short	0x010a
        /*0bc2*/ 	.byte	0xff
	.zero		1


	//   ....[166]....
        /*0bc4*/ 	.word	0x0000d6b0
        /*0bc8*/ 	.word	0x00000048
        /*0bcc*/ 	.word	0x00000090
        /*0bd0*/ 	.short	0x010a
        /*0bd2*/ 	.byte	0xff
	.zero		1


	//   ....[167]....
        /*0bd4*/ 	.word	0x0000d700
        /*0bd8*/ 	.word	0x00000002
        /*0bdc*/ 	.word	0x00000020
        /*0be0*/ 	.short	0x010a
        /*0be2*/ 	.byte	0xff
	.zero		1


	//   ....[168]....
        /*0be4*/ 	.word	0x0000d750
        /*0be8*/ 	.word	0x00000000
        /*0bec*/ 	.word	0x00000020
        /*0bf0*/ 	.short	0x010a
        /*0bf2*/ 	.byte	0xff
	.zero		1


	//   ....[169]....
        /*0bf4*/ 	.word	0x0000d7a0
        /*0bf8*/ 	.word	0x00000000
        /*0bfc*/ 	.word	0x00000020
        /*0c00*/ 	.short	0x010a
        /*0c02*/ 	.byte	0xff
	.zero		1


	//   ....[170]....
        /*0c04*/ 	.word	0x0000d7f0
        /*0c08*/ 	.word	0x00000000
        /*0c0c*/ 	.word	0x00000020
        /*0c10*/ 	.short	0x010a
        /*0c12*/ 	.byte	0xff
	.zero		1


	//   ....[171]....
        /*0c14*/ 	.word	0x0000d840
        /*0c18*/ 	.word	0x00000000
        /*0c1c*/ 	.word	0x00000020
        /*0c20*/ 	.short	0x010a
        /*0c22*/ 	.byte	0xff
	.zero		1


	//   ....[172]....
        /*0c24*/ 	.word	0x0000d890
        /*0c28*/ 	.word	0x00000000
        /*0c2c*/ 	.word	0x00000020
        /*0c30*/ 	.short	0x010a
        /*0c32*/ 	.byte	0xff
	.zero		1


	//   ....[173]....
        /*0c34*/ 	.word	0x0000d8e0
        /*0c38*/ 	.word	0x00000000
        /*0c3c*/ 	.word	0x00000020
        /*0c40*/ 	.short	0x010a
        /*0c42*/ 	.byte	0xff
	.zero		1


	//----- nvinfo : EIATTR_NUM_MBARRIERS
	.align		4
.L_47:
        /*0c44*/ 	.byte	0x03, 0x38
        /*0c46*/ 	.short	0x001f


	//----- nvinfo : EIATTR_EXIT_INSTR_OFFSETS
	.align		4
        /*0c48*/ 	.byte	0x04, 0x1c
        /*0c4a*/ 	.short	(.L_49 - .L_48)


	//   ....[0]....
.L_48:
        /*0c4c*/ 	.word	0x00002f60


	//   ....[1]....
        /*0c50*/ 	.word	0x00003460


	//   ....[2]....
        /*0c54*/ 	.word	0x000034c0


	//   ....[3]....
        /*0c58*/ 	.word	0x00004e10


	//   ....[4]....
        /*0c5c*/ 	.word	0x00006880


	//   ....[5]....
        /*0c60*/ 	.word	0x000068c0


	//   ....[6]....
        /*0c64*/ 	.word	0x0000c900


	//   ....[7]....
        /*0c68*/ 	.word	0x0000c970


	//   ....[8]....
        /*0c6c*/ 	.word	0x0000c9a0


	//   ....[9]....
        /*0c70*/ 	.word	0x0000ca10


	//----- nvinfo : EIATTR_MAX_THREADS
	.align		4
.L_49:
        /*0c74*/ 	.byte	0x04, 0x05
        /*0c76*/ 	.short	(.L_51 - .L_50)
.L_50:
        /*0c78*/ 	.word	0x00000100
        /*0c7c*/ 	.word	0x00000001
        /*0c80*/ 	.word	0x00000001


	//----- nvinfo : EIATTR_CRS_STACK_SIZE
	.align		4
.L_51:
        /*0c84*/ 	.byte	0x04, 0x1e
        /*0c86*/ 	.short	(.L_53 - .L_52)
.L_52:
        /*0c88*/ 	.word	0x00000000


	//----- nvinfo : EIATTR_CBANK_PARAM_SIZE
	.align		4
.L_53:
        /*0c8c*/ 	.byte	0x03, 0x19
        /*0c8e*/ 	.short	0x0800


	//----- nvinfo : EIATTR_PARAM_CBANK
	.align		4
        /*0c90*/ 	.byte	0x04, 0x0a
        /*0c92*/ 	.short	(.L_55 - .L_54)
	.align		4
.L_54:
        /*0c94*/ 	.word	index@(.nv.constant0._ZN7cutlass13device_kernelINS_4gemm6kernel13GemmUniversalIN4cute5tupleIJiiiiEEENS1_10collective13CollectiveMmaINS1_35MainloopSm100TmaUmmaWarpSpecializedILi2ELi2ELi4ENS5_IJNS4_1CILi2EEENSA_ILi4EEENSA_ILi1EEEEEEEENS5_IJNSA_ILi128EEENSA_ILi256EEESG_EEENS_10tfloat32_tENS5_IJlSD_lEEESJ_SK_NS4_8TiledMMAINS4_8MMA_AtomIJNS4_23SM100_MMA_TF32_2x1SM_SSISJ_SJ_fLi128ELi256ELNS4_4UMMA5MajorE0ELSP_0ELNSO_7ScaleInE0ELSQ_0EEEEEENS4_6LayoutINS5_IJSD_SD_SD_EEENS5_IJNSA_ILi0EEESV_SV_EEEEENS5_IJNS4_10UnderscoreESY_SY_EEEEENS4_28SM100_TMA_2SM_LOAD_MULTICASTENS4_14ComposedLayoutINS4_7SwizzleILi3ELi4ELi3EEENS4_18smem_ptr_flag_bitsILi32EEENST_INS5_IJNSA_ILi8EEENSA_ILi32EEEEEENS5_IJS18_SD_EEEEEEEvNS4_8identityENS4_18SM100_TMA_2SM_LOADES1C_vS1D_EENS_8epilogue10collective18CollectiveEpilogueINS1G_23Sm100TmaWarpSpecializedILi4ELi2ELi16ELb1ELb0EEEJNS5_IJNSA_ILi64EEESH_SG_EEENS5_IJNST_IS1L_SD_EENST_INS5_IJNSA_ILi16EEESB_EEENS5_IJSD_SG_EEEEEEEESJ_SK_SJ_SK_NS1G_6fusion15FusionCallbacksIS1K_NS1T_17LinearCombinationISJ_fSJ_fLNS_15FloatRoundStyleE2EEES1M_S1S_JEEENS4_5SM1004TMEM4LOAD26SM100_TMEM_LOAD_32dp32b16xENS4_13SM90_TMA_LOADENS12_INS13_ILi2ELi4ELi3EEES16_NST_INS5_IJS17_S1O_EEENS5_IJS1O_SD_EEEEEEENS4_39AutoVectorizingCopyWithAssumedAlignmentILi128EEENS4_14SM90_TMA_STOREES28_S2A_S2A_EEEvvEEEEvNT_6ParamsE)
        /*0c98*/ 	.short	0x0380
        /*0c9a*/ 	.short	0x0800


	//----- nvinfo : EIATTR_SW_WAR
	.align		4
.L_55:
        /*0c9c*/ 	.byte	0x04, 0x36
        /*0c9e*/ 	.short	(.L_57 - .L_56)
.L_56:
        /*0ca0*/ 	.word	0x00000008
.L_57:


//--------------------- .nv.callgraph             --------------------------
	.section	.nv.callgraph,"",@"SHT_CUDA_CALLGRAPH"
	.align	4
	.sectionentsize	8
	.align		4
        /*0000*/ 	.word	0x00000000
	.align		4
        /*0004*/ 	.word	0xffffffff
	.align		4
        /*0008*/ 	.word	index@(_ZN7cutlass13device_kernelINS_4gemm6kernel13GemmUniversalIN4cute5tupleIJiiiiEEENS1_10collective13CollectiveMmaINS1_35MainloopSm100TmaUmmaWarpSpecializedILi2ELi2ELi4ENS5_IJNS4_1CILi2EEENSA_ILi4EEENSA_ILi1EEEEEEEENS5_IJNSA_ILi128EEENSA_ILi256EEESG_EEENS_10tfloat32_tENS5_IJlSD_lEEESJ_SK_NS4_8TiledMMAINS4_8MMA_AtomIJNS4_23SM100_MMA_TF32_2x1SM_SSISJ_SJ_fLi128ELi256ELNS4_4UMMA5MajorE0ELSP_0ELNSO_7ScaleInE0ELSQ_0EEEEEENS4_6LayoutINS5_IJSD_SD_SD_EEENS5_IJNSA_ILi0EEESV_SV_EEEEENS5_IJNS4_10UnderscoreESY_SY_EEEEENS4_28SM100_TMA_2SM_LOAD_MULTICASTENS4_14ComposedLayoutINS4_7SwizzleILi3ELi4ELi3EEENS4_18smem_ptr_flag_bitsILi32EEENST_INS5_IJNSA_ILi8EEENSA_ILi32EEEEEENS5_IJS18_SD_EEEEEEEvNS4_8identityENS4_18SM100_TMA_2SM_LOADES1C_vS1D_EENS_8epilogue10collective18CollectiveEpilogueINS1G_23Sm100TmaWarpSpecializedILi4ELi2ELi16ELb1ELb0EEEJNS5_IJNSA_ILi64EEESH_SG_EEENS5_IJNST_IS1L_SD_EENST_INS5_IJNSA_ILi16EEESB_EEENS5_IJSD_SG_EEEEEEEESJ_SK_SJ_SK_NS1G_6fusion15FusionCallbacksIS1K_NS1T_17LinearCombinationISJ_fSJ_fLNS_15FloatRoundStyleE2EEES1M_S1S_JEEENS4_5SM1004TMEM4LOAD26SM100_TMEM_LOAD_32dp32b16xENS4_13SM90_TMA_LOADENS12_INS13_ILi2ELi4ELi3EEES16_NST_INS5_IJS17_S1O_EEENS5_IJS1O_SD_EEEEEEENS4_39AutoVectorizingCopyWithAssumedAlignmentILi128EEENS4_14SM90_TMA_STOREES28_S2A_S2A_EEEvvEEEEvNT_6ParamsE)
	.align		4
        /*000c*/ 	.word	index@(__assertfail)
	.align		4
        /*0010*/ 	.word	0x00000000
	.align		4
        /*0014*/ 	.word	0xfffffffe
	.align		4
        /*0018*/ 	.word	0x00000000
	.align		4
        /*001c*/ 	.word	0xfffffffd
	.align		4
        /*0020*/ 	.word	0x00000000
	.align		4
        /*0024*/ 	.word	0xfffffffc


//--------------------- .nv.constant4             --------------------------
	.section	.nv.constant4,"a",@progbits
	.align	8
	.align		8
.nv.constant4:
        /*0000*/ 	.dword	__assertfail
	.align		8
        /*0008*/ 	.dword	__unnamed_1
	.align		8
        /*0010*/ 	.dword	__unnamed_2
	.align		8
        /*0018*/ 	.dword	_ZN40_INTERNAL_871b8b82_4_k_cu_1b9b542d_382434cuda3std3__45__cpo5beginE
	.align		8
        /*0020*/ 	.dword	_ZN40_INTERNAL_871b8b82_4_k_cu_1b9b542d_382434cuda3std3__45__cpo3endE
	.align		8
        /*0028*/ 	.dword	_ZN40_INTERNAL_871b8b82_4_k_cu_1b9b542d_382434cuda3std3__45__cpo6cbeginE
	.align		8
        /*0030*/ 	.dword	_ZN40_INTERNAL_871b8b82_4_k_cu_1b9b542d_382434cuda3std3__45__cpo4cendE
	.align		8
        /*0038*/ 	.dword	_ZN40_INTERNAL_871b8b82_4_k_cu_1b9b542d_382434cuda3std3__442_GLOBAL__N__871b8b82_4_k_cu_1b9b542d_382436ignoreE
	.align		8
        /*0040*/ 	.dword	_ZN40_INTERNAL_871b8b82_4_k_cu_1b9b542d_382434cuda3std3__419piecewise_constructE
	.align		8
        /*0048*/ 	.dword	_ZN40_INTERNAL_871b8b82_4_k_cu_1b9b542d_382434cuda3std3__48in_placeE
	.align		8
        /*0050*/ 	.dword	_ZN40_INTERNAL_871b8b82_4_k_cu_1b9b542d_382434cuda3std6ranges3__45__cpo4swapE
	.align		8
        /*0058*/ 	.dword	_ZN40_INTERNAL_871b8b82_4_k_cu_1b9b542d_382434cuda3std6ranges3__45__cpo9iter_moveE
	.align		8
        /*0060*/ 	.dword	_ZN40_INTERNAL_871b8b82_4_k_cu_1b9b542d_382434cute7productE
	.align		8
        /*0068*/ 	.dword	_ZN40_INTERNAL_871b8b82_4_k_cu_1b9b542d_382434cute1_E
	.align		8
        /*0070*/ 	.dword	$str$25
	.align		8
        /*0078*/ 	.dword	$str$26
	.align		8
        /*0080*/ 	.dword	$str$27
	.align		8
        /*0088*/ 	.dword	$str$28


//--------------------- .text._ZN7cutlass13device_kernelINS_4gemm6kernel13GemmUniversalIN4cute5tupleIJiiiiEEENS1_10collective13CollectiveMmaINS1_35MainloopSm100TmaUmmaWarpSpecializedILi2ELi2ELi4ENS5_IJNS4_1CILi2EEENSA_ILi4EEENSA_ILi1EEEEEEEENS5_IJNSA_ILi128EEENSA_ILi256EEESG_EEENS_10tfloat32_tENS5_IJlSD_lEEESJ_SK_NS4_8TiledMMAINS4_8MMA_AtomIJNS4_23SM100_MMA_TF32_2x1SM_SSISJ_SJ_fLi128ELi256ELNS4_4UMMA5MajorE0ELSP_0ELNSO_7ScaleInE0ELSQ_0EEEEEENS4_6LayoutINS5_IJSD_SD_SD_EEENS5_IJNSA_ILi0EEESV_SV_EEEEENS5_IJNS4_10UnderscoreESY_SY_EEEEENS4_28SM100_TMA_2SM_LOAD_MULTICASTENS4_14ComposedLayoutINS4_7SwizzleILi3ELi4ELi3EEENS4_18smem_ptr_flag_bitsILi32EEENST_INS5_IJNSA_ILi8EEENSA_ILi32EEEEEENS5_IJS18_SD_EEEEEEEvNS4_8identityENS4_18SM100_TMA_2SM_LOADES1C_vS1D_EENS_8epilogue10collective18CollectiveEpilogueINS1G_23Sm100TmaWarpSpecializedILi4ELi2ELi16ELb1ELb0EEEJNS5_IJNSA_ILi64EEESH_SG_EEENS5_IJNST_IS1L_SD_EENST_INS5_IJNSA_ILi16EEESB_EEENS5_IJSD_SG_EEEEEEEESJ_SK_SJ_SK_NS1G_6fusion15FusionCallbacksIS1K_NS1T_17LinearCombinationISJ_fSJ_fLNS_15FloatRoundStyleE2EEES1M_S1S_JEEENS4_5SM1004TMEM4LOAD26SM100_TMEM_LOAD_32dp32b16xENS4_13SM90_TMA_LOADENS12_INS13_ILi2ELi4ELi3EEES16_NST_INS5_IJS17_S1O_EEENS5_IJS1O_SD_EEEEEEENS4_39AutoVectorizingCopyWithAssumedAlignmentILi128EEENS4_14SM90_TMA_STOREES28_S2A_S2A_EEEvvEEEEvNT_6ParamsE --------------------------
	.section	.text._ZN7cutlass13device_kernelINS_4gemm6kernel13GemmUniversalIN4cute5tupleIJiiiiEEENS1_10collective13CollectiveMmaINS1_35MainloopSm100TmaUmmaWarpSpecializedILi2ELi2ELi4ENS5_IJNS4_1CILi2EEENSA_ILi4EEENSA_ILi1EEEEEEEENS5_IJNSA_ILi128EEENSA_ILi256EEESG_EEENS_10tfloat32_tENS5_IJlSD_lEEESJ_SK_NS4_8TiledMMAINS4_8MMA_AtomIJNS4_23SM100_MMA_TF32_2x1SM_SSISJ_SJ_fLi128ELi256ELNS4_4UMMA5MajorE0ELSP_0ELNSO_7ScaleInE0ELSQ_0EEEEEENS4_6LayoutINS5_IJSD_SD_SD_EEENS5_IJNSA_ILi0EEESV_SV_EEEEENS5_IJNS4_10UnderscoreESY_SY_EEEEENS4_28SM100_TMA_2SM_LOAD_MULTICASTENS4_14ComposedLayoutINS4_7SwizzleILi3ELi4ELi3EEENS4_18smem_ptr_flag_bitsILi32EEENST_INS5_IJNSA_ILi8EEENSA_ILi32EEEEEENS5_IJS18_SD_EEEEEEEvNS4_8identityENS4_18SM100_TMA_2SM_LOADES1C_vS1D_EENS_8epilogue10collective18CollectiveEpilogueINS1G_23Sm100TmaWarpSpecializedILi4ELi2ELi16ELb1ELb0EEEJNS5_IJNSA_ILi64EEESH_SG_EEENS5_IJNST_IS1L_SD_EENST_INS5_IJNSA_ILi16EEESB_EEENS5_IJSD_SG_EEEEEEEESJ_SK_SJ_SK_NS1G_6fusion15FusionCallbacksIS1K_NS1T_17LinearCombinationISJ_fSJ_fLNS_15FloatRoundStyleE2EEES1M_S1S_JEEENS4_5SM1004TMEM4LOAD26SM100_TMEM_LOAD_32dp32b16xENS4_13SM90_TMA_LOADENS12_INS13_ILi2ELi4ELi3EEES16_NST_INS5_IJS17_S1O_EEENS5_IJS1O_SD_EEEEEEENS4_39AutoVectorizingCopyWithAssumedAlignmentILi128EEENS4_14SM90_TMA_STOREES28_S2A_S2A_EEEvvEEEEvNT_6ParamsE,"ax",@progbits
	.align	128
.text._ZN7cutlass13device_kernelINS_4gemm6kernel13GemmUniversalIN4cute5tupleIJiiiiEEENS1_10collective13CollectiveMmaINS1_35MainloopSm100TmaUmmaWarpSpecializedILi2ELi2ELi4ENS5_IJNS4_1CILi2EEENSA_ILi4EEENSA_ILi1EEEEEEEENS5_IJNSA_ILi128EEENSA_ILi256EEESG_EEENS_10tfloat32_tENS5_IJlSD_lEEESJ_SK_NS4_8TiledMMAINS4_8MMA_AtomIJNS4_23SM100_MMA_TF32_2x1SM_SSISJ_SJ_fLi128ELi256ELNS4_4UMMA5MajorE0ELSP_0ELNSO_7ScaleInE0ELSQ_0EEEEEENS4_6LayoutINS5_IJSD_SD_SD_EEENS5_IJNSA_ILi0EEESV_SV_EEEEENS5_IJNS4_10UnderscoreESY_SY_EEEEENS4_28SM100_TMA_2SM_LOAD_MULTICASTENS4_14ComposedLayoutINS4_7SwizzleILi3ELi4ELi3EEENS4_18smem_ptr_flag_bitsILi32EEENST_INS5_IJNSA_ILi8EEENSA_ILi32EEEEEENS5_IJS18_SD_EEEEEEEvNS4_8identityENS4_18SM100_TMA_2SM_LOADES1C_vS1D_EENS_8epilogue10collective18CollectiveEpilogueINS1G_23Sm100TmaWarpSpecializedILi4ELi2ELi16ELb1ELb0EEEJNS5_IJNSA_ILi64EEESH_SG_EEENS5_IJNST_IS1L_SD_EENST_INS5_IJNSA_ILi16EEESB_EEENS5_IJSD_SG_EEEEEEEESJ_SK_SJ_SK_NS1G_6fusion15FusionCallbacksIS1K_NS1T_17LinearCombinationISJ_fSJ_fLNS_15FloatRoundStyleE2EEES1M_S1S_JEEENS4_5SM1004TMEM4LOAD26SM100_TMEM_LOAD_32dp32b16xENS4_13SM90_TMA_LOADENS12_INS13_ILi2ELi4ELi3EEES16_NST_INS5_IJS17_S1O_EEENS5_IJS1O_SD_EEEEEEENS4_39AutoVectorizingCopyWithAssumedAlignmentILi128EEENS4_14SM90_TMA_STOREES28_S2A_S2A_EEEvvEEEEvNT_6ParamsE:
        .type           _ZN7cutlass13device_kernelINS_4gemm6kernel13GemmUniversalIN4cute5tupleIJiiiiEEENS1_10collective13CollectiveMmaINS1_35MainloopSm100TmaUmmaWarpSpecializedILi2ELi2ELi4ENS5_IJNS4_1CILi2EEENSA_ILi4EEENSA_ILi1EEEEEEEENS5_IJNSA_ILi128EEENSA_ILi256EEESG_EEENS_10tfloat32_tENS5_IJlSD_lEEESJ_SK_NS4_8TiledMMAINS4_8MMA_AtomIJNS4_23SM100_MMA_TF32_2x1SM_SSISJ_SJ_fLi128ELi256ELNS4_4UMMA5MajorE0ELSP_0ELNSO_7ScaleInE0ELSQ_0EEEEEENS4_6LayoutINS5_IJSD_SD_SD_EEENS5_IJNSA_ILi0EEESV_SV_EEEEENS5_IJNS4_10UnderscoreESY_SY_EEEEENS4_28SM100_TMA_2SM_LOAD_MULTICASTENS4_14ComposedLayoutINS4_7SwizzleILi3ELi4ELi3EEENS4_18smem_ptr_flag_bitsILi32EEENST_INS5_IJNSA_ILi8EEENSA_ILi32EEEEEENS5_IJS18_SD_EEEEEEEvNS4_8identityENS4_18SM100_TMA_2SM_LOADES1C_vS1D_EENS_8epilogue10collective18CollectiveEpilogueINS1G_23Sm100TmaWarpSpecializedILi4ELi2ELi16ELb1ELb0EEEJNS5_IJNSA_ILi64EEESH_SG_EEENS5_IJNST_IS1L_SD_EENST_INS5_IJNSA_ILi16EEESB_EEENS5_IJSD_SG_EEEEEEEESJ_SK_SJ_SK_NS1G_6fusion15FusionCallbacksIS1K_NS1T_17LinearCombinationISJ_fSJ_fLNS_15FloatRoundStyleE2EEES1M_S1S_JEEENS4_5SM1004TMEM4LOAD26SM100_TMEM_LOAD_32dp32b16xENS4_13SM90_TMA_LOADENS12_INS13_ILi2ELi4ELi3EEES16_NST_INS5_IJS17_S1O_EEENS5_IJS1O_SD_EEEEEEENS4_39AutoVectorizingCopyWithAssumedAlignmentILi128EEENS4_14SM90_TMA_STOREES28_S2A_S2A_EEEvvEEEEvNT_6ParamsE,@function
        .size           _ZN7cutlass13device_kernelINS_4gemm6kernel13GemmUniversalIN4cute5tupleIJiiiiEEENS1_10collective13CollectiveMmaINS1_35MainloopSm100TmaUmmaWarpSpecializedILi2ELi2ELi4ENS5_IJNS4_1CILi2EEENSA_ILi4EEENSA_ILi1EEEEEEEENS5_IJNSA_ILi128EEENSA_ILi256EEESG_EEENS_10tfloat32_tENS5_IJlSD_lEEESJ_SK_NS4_8TiledMMAINS4_8MMA_AtomIJNS4_23SM100_MMA_TF32_2x1SM_SSISJ_SJ_fLi128ELi256ELNS4_4UMMA5MajorE0ELSP_0ELNSO_7ScaleInE0ELSQ_0EEEEEENS4_6LayoutINS5_IJSD_SD_SD_EEENS5_IJNSA_ILi0EEESV_SV_EEEEENS5_IJNS4_10UnderscoreESY_SY_EEEEENS4_28SM100_TMA_2SM_LOAD_MULTICASTENS4_14ComposedLayoutINS4_7SwizzleILi3ELi4ELi3EEENS4_18smem_ptr_flag_bitsILi32EEENST_INS5_IJNSA_ILi8EEENSA_ILi32EEEEEENS5_IJS18_SD_EEEEEEEvNS4_8identityENS4_18SM100_TMA_2SM_LOADES1C_vS1D_EENS_8epilogue10collective18CollectiveEpilogueINS1G_23Sm100TmaWarpSpecializedILi4ELi2ELi16ELb1ELb0EEEJNS5_IJNSA_ILi64EEESH_SG_EEENS5_IJNST_IS1L_SD_EENST_INS5_IJNSA_ILi16EEESB_EEENS5_IJSD_SG_EEEEEEEESJ_SK_SJ_SK_NS1G_6fusion15FusionCallbacksIS1K_NS1T_17LinearCombinationISJ_fSJ_fLNS_15FloatRoundStyleE2EEES1M_S1S_JEEENS4_5SM1004TMEM4LOAD26SM100_TMEM_LOAD_32dp32b16xENS4_13SM90_TMA_LOADENS12_INS13_ILi2ELi4ELi3EEES16_NST_INS5_IJS17_S1O_EEENS5_IJS1O_SD_EEEEEEENS4_39AutoVectorizingCopyWithAssumedAlignmentILi128EEENS4_14SM90_TMA_STOREES28_S2A_S2A_EEEvvEEEEvNT_6ParamsE,(.L_x_239 - _ZN7cutlass13device_kernelINS_4gemm6kernel13GemmUniversalIN4cute5tupleIJiiiiEEENS1_10collective13CollectiveMmaINS1_35MainloopSm100TmaUmmaWarpSpecializedILi2ELi2ELi4ENS5_IJNS4_1CILi2EEENSA_ILi4EEENSA_ILi1EEEEEEEENS5_IJNSA_ILi128EEENSA_ILi256EEESG_EEENS_10tfloat32_tENS5_IJlSD_lEEESJ_SK_NS4_8TiledMMAINS4_8MMA_AtomIJNS4_23SM100_MMA_TF32_2x1SM_SSISJ_SJ_fLi128ELi256ELNS4_4UMMA5MajorE0ELSP_0ELNSO_7ScaleInE0ELSQ_0EEEEEENS4_6LayoutINS5_IJSD_SD_SD_EEENS5_IJNSA_ILi0EEESV_SV_EEEEENS5_IJNS4_10UnderscoreESY_SY_EEEEENS4_28SM100_TMA_2SM_LOAD_MULTICASTENS4_14ComposedLayoutINS4_7SwizzleILi3ELi4ELi3EEENS4_18smem_ptr_flag_bitsILi32EEENST_INS5_IJNSA_ILi8EEENSA_ILi32EEEEEENS5_IJS18_SD_EEEEEEEvNS4_8identityENS4_18SM100_TMA_2SM_LOADES1C_vS1D_EENS_8epilogue10collective18CollectiveEpilogueINS1G_23Sm100TmaWarpSpecializedILi4ELi2ELi16ELb1ELb0EEEJNS5_IJNSA_ILi64EEESH_SG_EEENS5_IJNST_IS1L_SD_EENST_INS5_IJNSA_ILi16EEESB_EEENS5_IJSD_SG_EEEEEEEESJ_SK_SJ_SK_NS1G_6fusion15FusionCallbacksIS1K_NS1T_17LinearCombinationISJ_fSJ_fLNS_15FloatRoundStyleE2EEES1M_S1S_JEEENS4_5SM1004TMEM4LOAD26SM100_TMEM_LOAD_32dp32b16xENS4_13SM90_TMA_LOADENS12_INS13_ILi2ELi4ELi3EEES16_NST_INS5_IJS17_S1O_EEENS5_IJS1O_SD_EEEEEEENS4_39AutoVectorizingCopyWithAssumedAlignmentILi128EEENS4_14SM90_TMA_STOREES28_S2A_S2A_EEEvvEEEEvNT_6ParamsE)
        .other          _ZN7cutlass13device_kernelINS_4gemm6kernel13GemmUniversalIN4cute5tupleIJiiiiEEENS1_10collective13CollectiveMmaINS1_35MainloopSm100TmaUmmaWarpSpecializedILi2ELi2ELi4ENS5_IJNS4_1CILi2EEENSA_ILi4EEENSA_ILi1EEEEEEEENS5_IJNSA_ILi128EEENSA_ILi256EEESG_EEENS_10tfloat32_tENS5_IJlSD_lEEESJ_SK_NS4_8TiledMMAINS4_8MMA_AtomIJNS4_23SM100_MMA_TF32_2x1SM_SSISJ_SJ_fLi128ELi256ELNS4_4UMMA5MajorE0ELSP_0ELNSO_7ScaleInE0ELSQ_0EEEEEENS4_6LayoutINS5_IJSD_SD_SD_EEENS5_IJNSA_ILi0EEESV_SV_EEEEENS5_IJNS4_10UnderscoreESY_SY_EEEEENS4_28SM100_TMA_2SM_LOAD_MULTICASTENS4_14ComposedLayoutINS4_7SwizzleILi3ELi4ELi3EEENS4_18smem_ptr_flag_bitsILi32EEENST_INS5_IJNSA_ILi8EEENSA_ILi32EEEEEENS5_IJS18_SD_EEEEEEEvNS4_8identityENS4_18SM100_TMA_2SM_LOADES1C_vS1D_EENS_8epilogue10collective18CollectiveEpilogueINS1G_23Sm100TmaWarpSpecializedILi4ELi2ELi16ELb1ELb0EEEJNS5_IJNSA_ILi64EEESH_SG_EEENS5_IJNST_IS1L_SD_EENST_INS5_IJNSA_ILi16EEESB_EEENS5_IJSD_SG_EEEEEEEESJ_SK_SJ_SK_NS1G_6fusion15FusionCallbacksIS1K_NS1T_17LinearCombinationISJ_fSJ_fLNS_15FloatRoundStyleE2EEES1M_S1S_JEEENS4_5SM1004TMEM4LOAD26SM100_TMEM_LOAD_32dp32b16xENS4_13SM90_TMA_LOADENS12_INS13_ILi2ELi4ELi3EEES16_NST_INS5_IJS17_S1O_EEENS5_IJS1O_SD_EEEEEEENS4_39AutoVectorizingCopyWithAssumedAlignmentILi128EEENS4_14SM90_TMA_STOREES28_S2A_S2A_EEEvvEEEEvNT_6ParamsE,@"STO_CUDA_ENTRY STV_DEFAULT"
_ZN7cutlass13device_kernelINS_4gemm6kernel13GemmUniversalIN4cute5tupleIJiiiiEEENS1_10collective13CollectiveMmaINS1_35MainloopSm100TmaUmmaWarpSpecializedILi2ELi2ELi4ENS5_IJNS4_1CILi2EEENSA_ILi4EEENSA_ILi1EEEEEEEENS5_IJNSA_ILi128EEENSA_ILi256EEESG_EEENS_10tfloat32_tENS5_IJlSD_lEEESJ_SK_NS4_8TiledMMAINS4_8MMA_AtomIJNS4_23SM100_MMA_TF32_2x1SM_SSISJ_SJ_fLi128ELi256ELNS4_4UMMA5MajorE0ELSP_0ELNSO_7ScaleInE0ELSQ_0EEEEEENS4_6LayoutINS5_IJSD_SD_SD_EEENS5_IJNSA_ILi0EEESV_SV_EEEEENS5_IJNS4_10UnderscoreESY_SY_EEEEENS4_28SM100_TMA_2SM_LOAD_MULTICASTENS4_14ComposedLayoutINS4_7SwizzleILi3ELi4ELi3EEENS4_18smem_ptr_flag_bitsILi32EEENST_INS5_IJNSA_ILi8EEENSA_ILi32EEEEEENS5_IJS18_SD_EEEEEEEvNS4_8identityENS4_18SM100_TMA_2SM_LOADES1C_vS1D_EENS_8epilogue10collective18CollectiveEpilogueINS1G_23Sm100TmaWarpSpecializedILi4ELi2ELi16ELb1ELb0EEEJNS5_IJNSA_ILi64EEESH_SG_EEENS5_IJNST_IS1L_SD_EENST_INS5_IJNSA_ILi16EEESB_EEENS5_IJSD_SG_EEEEEEEESJ_SK_SJ_SK_NS1G_6fusion15FusionCallbacksIS1K_NS1T_17LinearCombinationISJ_fSJ_fLNS_15FloatRoundStyleE2EEES1M_S1S_JEEENS4_5SM1004TMEM4LOAD26SM100_TMEM_LOAD_32dp32b16xENS4_13SM90_TMA_LOADENS12_INS13_ILi2ELi4ELi3EEES16_NST_INS5_IJS17_S1O_EEENS5_IJS1O_SD_EEEEEEENS4_39AutoVectorizingCopyWithAssumedAlignmentILi128EEENS4_14SM90_TMA_STOREES28_S2A_S2A_EEEvvEEEEvNT_6ParamsE:
[----:B------:R-:W1:Y:S01]  /*0000*/  LDC R1, c[0x0][0x37c] ;  /* 0x0000df00ff017b82 */ /* 0x000e620000000800 */
[----:B------:R-:W2:Y:S01]  /*0010*/  S2R R69, SR_TID.X ;  /* 0x0000000000457919 */ /* 0x000ea20000002100 */
[----:B------:R-:W3:Y:S06]  /*0020*/  LDCU.64 UR8, c[0x0][0x890] ;  /* 0x00011200ff0877ac */ /* 0x000eec0008000a00 */
[----:B------:R-:W4:Y:S01]  /*0030*/  S2UR UR61, SR_CgaCtaId ;  /* 0x00000000003d79c3 */ /* 0x000f220000008800 */
[----:B------:R-:W-:Y:S02]  /*0040*/  PRMT R56, RZ, 0x7610, R56 ;  /* 0x00007610ff387816 */ /* 0x000fe40000000038 */
[----:B------:R-:W-:-:S02]  /*0050*/  ELECT P0, URZ, PT ;  /* 0x0000000000ff782f */ /* 0x000fc40003800000 */
[----:B---3--:R-:W-:-:S04]  /*0060*/  ISETP.NE.U32.AND P1, PT, RZ, UR8, PT ;  /* 0x00000008ff007c0c */ /* 0x008fc8000bf25070 */
[----:B------:R-:W-:Y:S01]  /*0070*/  ISETP.NE.AND.EX P2, PT, RZ, UR9, PT, P1 ;  /* 0x00000009ff007c0c */ /* 0x000fe2000bf45310 */
[----:B----4-:R-:W-:Y:S02]  /*0080*/  ULOP3.LUT UR5, UR61, 0x1, URZ, 0xc0, !UPT ;  /* 0x000000013d057892 */ /* 0x010fe4000f8ec0ff */
[----:B------:R-:W-:Y:S01]  /*0090*/  ULOP3.LUT UR4, UR61, 0x1, URZ, 0x3c, !UPT ;  /* 0x000000013d047892 */ /* 0x000fe2000f8e3cff */
[----:B--2---:R-:W-:-:S03]  /*00a0*/  SHF.R.U32.HI R57, RZ, 0x5, R69 ;  /* 0x00000005ff397819 */ /* 0x004fc60000011645 */
[----:B------:R-:W-:Y:S02]  /*00b0*/  IMAD.U32 R2, RZ, RZ, UR5 ;  /* 0x00000005ff027e24 */ /* 0x000fe4000f8e00ff */
[----:B------:R-:W2:Y:S02]  /*00c0*/  SHFL.IDX PT, R0, R57, RZ, 0x1f ;  /* 0x00001fff39007589 */ /* 0x000ea400000e0000 */
[----:B--2---:R-:W-:Y:S01]  /*00d0*/  R2UR UR22, R0 ;  /* 0x00000000001672ca */ /* 0x004fe200000e0000 */
[----:B------:R-:W-:Y:S01]  /*00e0*/  IMAD.U32 R0, RZ, RZ, UR4 ;  /* 0x00000004ff007e24 */ /* 0x000fe2000f8e00ff */
[----:B-1----:R-:W-:-:S13]  /*00f0*/  @P2 BRA `(.L_x_0) ;  /* 0x0000000000302947 */ /* 0x002fda0003800000 */
[----:B------:R-:W1:Y:S02]  /*0100*/  LDCU.64 UR4, c[0x0][0x888] ;  /* 0x00011100ff0477ac */ /* 0x000e640008000a00 */
[----:B-1----:R-:W-:-:S04]  /*0110*/  UISETP.NE.U32.AND UP0, UPT, UR4, URZ, UPT ;  /* 0x000000ff0400728c */ /* 0x002fc8000bf05070 */
[----:B------:R-:W-:-:S09]  /*0120*/  UISETP.NE.AND.EX UP0, UPT, UR5, URZ, UPT, UP0 ;  /* 0x000000ff0500728c */ /* 0x000fd2000bf05300 */
[----:B------:R-:W-:Y:S05]  /*0130*/  BRA.U !UP0, `(.L_x_1) ;  /* 0x0000000108147547 */ /* 0x000fea000b800000 */
[----:B------:R-:W1:Y:S01]  /*0140*/  LDC.64 R4, c[0x0][0x888] ;  /* 0x00022200ff047b82 */ /* 0x000e620000000a00 */
[----:B------:R-:W1:Y:S02]  /*0150*/  LDCU.64 UR4, c[0x0][0x358] ;  /* 0x00006b00ff0477ac */ /* 0x000e640008000a00 */
[----:B-1----:R1:W5:Y:S01]  /*0160*/  LDG.E R27, desc[UR4][R4.64] ;  /* 0x00000004041b7981 */ /* 0x002362000c1e1900 */
[----:B------:R-:W-:Y:S01]  /*0170*/  HFMA2 R56, -RZ, RZ, 0, 5.9604644775390625e-08 ;  /* 0x00000001ff387431 */ /* 0x000fe200000001ff */
[----:B------:R-:W-:Y:S05]  /*0180*/  BRA `(.L_x_0) ;  /* 0x00000000000c7947 */ /* 0x000fea0003800000 */
.L_x_1:
[----:B------:R-:W1:Y:S01]  /*0190*/  LDCU UR4, c[0x0][0x880] ;  /* 0x00011000ff0477ac */ /* 0x000e620008000800 */
[----:B------:R-:W-:Y:S01]  /*01a0*/  HFMA2 R56, -RZ, RZ, 0, 5.9604644775390625e-08 ;  /* 0x00000001ff387431 */ /* 0x000fe200000001ff */
[----:B-1----:R-:W-:-:S07]  /*01b0*/  MOV R27, UR4 ;  /* 0x00000004001b7c02 */ /* 0x002fce0008000f00 */
.L_x_0:
[----:B------:R-:W2:Y:S02]  /*01c0*/  LDCU.64 UR4, c[0x0][0x8b0] ;  /* 0x00011600ff0477ac */ /* 0x000ea40008000a00 */
[----:B--2---:R-:W-:-:S04]  /*01d0*/  UISETP.NE.U32.AND UP0, UPT, UR4, URZ, UPT ;  /* 0x000000ff0400728c */ /* 0x004fc8000bf05070 */
[----:B------:R-:W-:-:S09]  /*01e0*/  UISETP.NE.AND.EX UP0, UPT, UR5, URZ, UPT, UP0 ;  /* 0x000000ff0500728c */ /* 0x000fd2000bf05300 */
[----:B------:R-:W-:Y:S05]  /*01f0*/  BRA.U UP0, `(.L_x_2) ;  /* 0x0000000100287547 */ /* 0x000fea000b800000 */
[----:B------:R-:W2:Y:S02]  /*0200*/  LDCU.64 UR4, c[0x0][0x8a8] ;  /* 0x00011500ff0477ac */ /* 0x000ea40008000a00 */
[----:B--2---:R-:W-:-:S04]  /*0210*/  UISETP.NE.U32.AND UP0, UPT, UR4, URZ, UPT ;  /* 0x000000ff0400728c */ /* 0x004fc8000bf05070 */
[----:B------:R-:W-:-:S09]  /*0220*/  UISETP.NE.AND.EX UP0, UPT, UR5, URZ, UPT, UP0 ;  /* 0x000000ff0500728c */ /* 0x000fd2000bf05300 */
[----:B------:R-:W-:Y:S05]  /*0230*/  BRA.U !UP0, `(.L_x_3) ;  /* 0x0000000108107547 */ /* 0x000fea000b800000 */
[----:B------:R-:W2:Y:S01]  /*0240*/  LDC.64 R24, c[0x0][0x8a8] ;  /* 0x00022a00ff187b82 */ /* 0x000ea20000000a00 */
[----:B------:R-:W2:Y:S02]  /*0250*/  LDCU.64 UR4, c[0x0][0x358] ;  /* 0x00006b00ff0477ac */ /* 0x000ea40008000a00 */
[----:B--2---:R2:W5:Y:S01]  /*0260*/  LDG.E R24, desc[UR4][R24.64] ;  /* 0x0000000418187981 */ /* 0x004562000c1e1900 */
[----:B------:R-:W-:Y:S05]  /*0270*/  BRA `(.L_x_2) ;  /* 0x0000000000087947 */ /* 0x000fea0003800000 */
.L_x_3:
[----:B------:R-:W2:Y:S02]  /*0280*/  LDCU UR4, c[0x0][0x8a0] ;  /* 0x00011400ff0477ac */ /* 0x000ea40008000800 */
[----:B--2---:R-:W-:Y:S02]  /*0290*/  MOV R24, UR4 ;  /* 0x0000000400187c02 */ /* 0x004fe40008000f00 */
.L_x_2:
[----:B------:R-:W-:Y:S01]  /*02a0*/  IMAD.U32 R3, RZ, RZ, UR22 ;  /* 0x00000016ff037e24 */ /* 0x000fe2000f8e00ff */
[----:B------:R-:W-:Y:S04]  /*02b0*/  BSSY.RECONVERGENT B0, `(.L_x_4) ;  /* 0x000000c000007945 */ /* 0x000fe80003800200 */
[C---:B------:R-:W-:Y:S02]  /*02c0*/  ISETP.NE.OR P3, PT, R3.reuse, 0x1, !P0 ;  /* 0x000000010300780c */ /* 0x040fe40004765670 */
[----:B------:R-:W-:-:S11]  /*02d0*/  ISETP.NE.OR P2, PT, R3, 0x3, !P0 ;  /* 0x000000030300780c */ /* 0x000fd60004745670 */
[----:B------:R-:W-:Y:S05]  /*02e0*/  @P3 BRA `(.L_x_5) ;  /* 0x0000000000203947 */ /* 0x000fea0003800000 */
[----:B------:R-:W3:Y:S02]  /*02f0*/  LDCU.64 UR4, c[0x0][0x348] ;  /* 0x00006900ff0477ac */ /* 0x000ee40008000a00 */
[----:B---3--:R-:W-:Y:S02]  /*0300*/  UIADD3 UR6, UP1, UPT, UR4, 0x80, URZ ;  /* 0x0000008004067890 */ /* 0x008fe4000ff3e0ff */
[----:B------:R-:W-:Y:S02]  /*0310*/  UIADD3 UR4, UP0, UPT, UR4, 0x180, URZ ;  /* 0x0000018004047890 */ /* 0x000fe4000ff1e0ff */
[----:B------:R-:W-:Y:S02]  /*0320*/  UIADD3.X UR7, UPT, UPT, URZ, UR5, URZ, UP1, !UPT ;  /* 0x00000005ff077290 */ /* 0x000fe40008ffe4ff */
[----:B------:R-:W-:-:S07]  /*0330*/  UIADD3.X UR5, UPT, UPT, URZ, UR5, URZ, UP0, !UPT ;  /* 0x00000005ff057290 */ /* 0x000fce00087fe4ff */
[----:B------:R3:W-:Y:S02]  /*0340*/  UTMACCTL.PF [UR6] ;  /* 0x00000000060079b9 */ /* 0x0007e40008040000 */
[----:B------:R3:W-:Y:S02]  /*0350*/  UTMACCTL.PF [UR4] ;  /* 0x00000000040079b9 */ /* 0x0007e40008040000 */
[----:B---3--:R-:W-:Y:S01]  /*0360*/  NOP ;  /* 0x0000000000007918 */ /* 0x008fe20000000000 */
.L_x_5:
[----:B------:R-:W-:Y:S05]  /*0370*/  BSYNC.RECONVERGENT B0 ;  /* 0x0000000000007941 */ /* 0x000fea0003800200 */
.L_x_4:
[----:B------:R-:W-:Y:S04]  /*0380*/  BSSY.RECONVERGENT B0, `(.L_x_6) ;  /* 0x000000a000007945 */ /* 0x000fe80003800200 */
        /* <DEDUP_REMOVED lines=9> */
.L_x_7:
[----:B------:R-:W-:Y:S05]  /*0420*/  BSYNC.RECONVERGENT B0 ;  /* 0x0000000000007941 */ /* 0x000fea0003800200 */
.L_x_6:
[----:B------:R-:W3:Y:S01]  /*0430*/  LDCU.64 UR4, c[0x0][0x888] ;  /* 0x00011100ff0477ac */ /* 0x000ee20008000a00 */
[----:B------:R-:W-:Y:S01]  /*0440*/  ISETP.NE.AND.EX P1, PT, RZ, UR9, PT, P1 ;  /* 0x00000009ff007c0c */ /* 0x000fe2000bf25310 */
[----:B------:R-:W-:Y:S01]  /*0450*/  UPLOP3.LUT UP4, UPT, UPT, UPT, UPT, 0x80, 0x8 ;  /* 0x000000000008789c */ /* 0x000fe20003f8f070 */
[----:B---3--:R-:W-:-:S04]  /*0460*/  ISETP.NE.U32.AND P2, PT, RZ, UR4, PT ;  /* 0x00000004ff007c0c */ /* 0x008fc8000bf45070 */
[----:B------:R-:W-:-:S13]  /*0470*/  ISETP.NE.AND.EX P2, PT, RZ, UR5, PT, P2 ;  /* 0x00000005ff007c0c */ /* 0x000fda000bf45320 */
[----:B------:R-:W-:Y:S05]  /*0480*/  @P2 BRA P1, `(.L_x_8) ;  /* 0x0000000000282947 */ /* 0x000fea0000800000 */
[----:B------:R-:W-:Y:S01]  /*0490*/  UISETP.NE.U32.AND UP0, UPT, UR8, URZ, UPT ;  /* 0x000000ff0800728c */ /* 0x000fe2000bf05070 */
[----:B-----5:R-:W-:Y:S01]  /*04a0*/  FSETP.NEU.AND P1, PT, R27, RZ, PT ;  /* 0x000000ff1b00720b */ /* 0x020fe20003f2d000 */
[----:B------:R-:W-:Y:S02]  /*04b0*/  UISETP.NE.U32.AND UP2, UPT, UR4, URZ, UPT ;  /* 0x000000ff0400728c */ /* 0x000fe4000bf45070 */
[----:B------:R-:W-:Y:S02]  /*04c0*/  UISETP.NE.AND.EX UP1, UPT, UR9, URZ, UPT, UP0 ;  /* 0x000000ff0900728c */ /* 0x000fe4000bf25300 */
[----:B------:R-:W-:-:S04]  /*04d0*/  UISETP.NE.AND.EX UP0, UPT, UR5, URZ, UPT, UP2 ;  /* 0x000000ff0500728c */ /* 0x000fc8000bf05320 */
[----:B------:R-:W-:-:S04]  /*04e0*/  USEL UR4, URZ, 0xffffffff, UP0 ;  /* 0xffffffffff047887 */ /* 0x000fc80008000000 */
[----:B------:R-:W-:Y:S01]  /*04f0*/  VOTEU.ANY UP0, P1 ;  /* 0x0000000000ff7886 */ /* 0x000fe20000800100 */
[----:B------:R-:W-:-:S04]  /*0500*/  @!UP1 USEL UR4, URZ, 0xffffffff, UP0 ;  /* 0xffffffffff049887 */ /* 0x000fc80008000000 */
[----:B------:R-:W-:-:S04]  /*0510*/  ULOP3.LUT UR4, UR4, 0x1, URZ, 0xc0, !UPT ;  /* 0x0000000104047892 */ /* 0x000fc8000f8ec0ff */
[----:B------:R-:W-:-:S11]  /*0520*/  UISETP.NE.U32.AND UP4, UPT, UR4, 0x1, UPT ;  /* 0x000000010400788c */ /* 0x000fd6000bf85070 */
.L_x_8:
[----:B------:R-:W3:Y:S01]  /*0530*/  SHFL.IDX PT, R3, R57, RZ, 0x1f ;  /* 0x00001fff39037589 */ /* 0x000ee200000e0000 */
[----:B------:R-:W-:Y:S01]  /*0540*/  R2UR UR4, R2 ;  /* 0x00000000020472ca */ /* 0x000fe200000e0000 */
[----:B------:R-:W-:-:S04]  /*0550*/  UISETP.NE.AND UP0, UPT, UR22, 0x2, UPT ;  /* 0x000000021600788c */ /* 0x000fc8000bf05270 */
[----:B------:R-:W-:-:S08]  /*0560*/  USEL UR47, URZ, 0x1, UP0 ;  /* 0x00000001ff2f7887 */ /* 0x000fd00008000000 */
[----:B------:R-:W-:-:S06]  /*0570*/  UISETP.EQ.AND UP1, UPT, UR4, URZ, !UP0 ;  /* 0x000000ff0400728c */ /* 0x000fcc000c722270 */
[----:B------:R-:W-:Y:S02]  /*0580*/  PLOP3.LUT P4, PT, P0, PT, UP1, 0x80, 0x8 ;  /* 0x000000000008781c */ /* 0x000fe4000078f018 */
[----:B---3--:R-:W-:-:S13]  /*0590*/  ISETP.NE.AND P1, PT, R3, RZ, PT ;  /* 0x000000ff0300720c */ /* 0x008fda0003f25270 */
[----:B------:R-:W-:Y:S05]  /*05a0*/  @P1 BRA `(.L_x_9) ;  /* 0x0000000000441947 */ /* 0x000fea0003800000 */
[----:B------:R-:W-:Y:S01]  /*05b0*/  UMOV UR4, 0x400 ;  /* 0x0000040000047882 */ /* 0x000fe20000000000 */
[----:B------:R-:W-:Y:S01]  /*05c0*/  UMOV UR8, 0x1 ;  /* 0x0000000100087882 */ /* 0x000fe20000000000 */
[----:B------:R-:W-:Y:S01]  /*05d0*/  UMOV UR6, 0x4 ;  /* 0x0000000400067882 */ /* 0x000fe20000000000 */
[----:B------:R-:W-:Y:S02]  /*05e0*/  ULEA UR4, UR61, UR4, 0x18 ;  /* 0x000000043d047291 */ /* 0x000fe4000f8ec0ff */
[----:B------:R-:W-:-:S04]  /*05f0*/  UIADD3 UR8, UPT, UPT, -UR8, 0x100000, URZ ;  /* 0x0010000008087890 */ /* 0x000fc8000fffe1ff */
[----:B------:R-:W-:Y:S02]  /*0600*/  USHF.L.U32 UR9, UR8, 0xb, URZ ;  /* 0x0000000b08097899 */ /* 0x000fe400080006ff */
[----:B------:R-:W-:Y:S02]  /*0610*/  USHF.L.U32 UR8, UR8, 0x1, URZ ;  /* 0x0000000108087899 */ /* 0x000fe400080006ff */
[----:B------:R-:W-:-:S04]  /*0620*/  UIADD3 UR6, UPT, UPT, -UR6, 0x100000, URZ ;  /* 0x0010000006067890 */ /* 0x000fc8000fffe1ff */
[----:B------:R-:W-:Y:S02]  /*0630*/  USHF.L.U32 UR7, UR6, 0xb, URZ ;  /* 0x0000000b06077899 */ /* 0x000fe400080006ff */
[----:B------:R-:W-:Y:S01]  /*0640*/  USHF.L.U32 UR6, UR6, 0x1, URZ ;  /* 0x0000000106067899 */ /* 0x000fe200080006ff */
[----:B------:R-:W-:Y:S01]  /*0650*/  ELECT P1, URZ, PT ;  /* 0x0000000000ff782f */ /* 0x000fe20003820000 */
[----:B------:R-:W3:Y:S02]  /*0660*/  FENCE.VIEW.ASYNC.S ;  /* 0x00000000000073c6 */ /* 0x000ee40000000000 */
[----:B---3--:R3:W4:Y:S08]  /*0670*/  SYNCS.EXCH.64 URZ, [UR4], UR8 ;  /* 0x0000000804ff75b2 */ /* 0x0087300008000100 */
[----:B------:R3:W1:Y:S01]  /*0680*/  SYNCS.EXCH.64 URZ, [UR4+0x10], UR6 ;  /* 0x0000100604ff75b2 */ /* 0x0006620008000100 */
[----:B------:R3:W1:Y:S01]  /*0690*/  SYNCS.EXCH.64 URZ, [UR4+0x8], UR8 ;  /* 0x0000080804ff75b2 */ /* 0x0006620008000100 */
[----:B------:R3:W1:Y:S01]  /*06a0*/  SYNCS.EXCH.64 URZ, [UR4+0x18], UR6 ;  /* 0x0000180604ff75b2 */ /* 0x0006620008000100 */
[----:B------:R-:W-:Y:S01]  /*06b0*/  NOP ;  /* 0x0000000000007918 */ /* 0x000fe20000000000 */
.L_x_9:
[----:B------:R-:W2:Y:S01]  /*06c0*/  SHFL.IDX PT, R3, R57, RZ, 0x1f ;  /* 0x00001fff39037589 */ /* 0x000ea200000e0000 */
[----:B------:R-:W-:Y:S01]  /*06d0*/  NOP ;  /* 0x0000000000007918 */ /* 0x000fe20000000000 */
[----:B--2---:R-:W-:-:S13]  /*06e0*/  ISETP.NE.AND P1, PT, R3, 0x1, PT ;  /* 0x000000010300780c */ /* 0x004fda0003f25270 */
[----:B------:R-:W-:Y:S05]  /*06f0*/  @P1 BRA `(.L_x_10) ;  /* 0x0000000000541947 */ /* 0x000fea0003800000 */
[----:B---3--:R-:W-:Y:S01]  /*0700*/  UMOV UR4, 0x400 ;  /* 0x0000040000047882 */ /* 0x008fe20000000000 */
        /* <DEDUP_REMOVED lines=10> */
[----:B------:R-:W2:Y:S02]  /*07b0*/  FENCE.VIEW.ASYNC.S ;  /* 0x00000000000073c6 */ /* 0x000ea40000000000 */
[----:B--2---:R2:W3:Y:S08]  /*07c0*/  SYNCS.EXCH.64 URZ, [UR4+0x20], UR8 ;  /* 0x0000200804ff75b2 */ /* 0x0044f00008000100 */
[----:B------:R2:W1:Y:S01]  /*07d0*/  SYNCS.EXCH.64 URZ, [UR4+0x40], UR6 ;  /* 0x0000400604ff75b2 */ /* 0x0004620008000100 */
[----:B------:R2:W1:Y:S01]  /*07e0*/  SYNCS.EXCH.64 URZ, [UR4+0x28], UR8 ;  /* 0x0000280804ff75b2 */ /* 0x0004620008000100 */
[----:B------:R2:W1:Y:S01]  /*07f0*/  SYNCS.EXCH.64 URZ, [UR4+0x48], UR6 ;  /* 0x0000480604ff75b2 */ /* 0x0004620008000100 */
[----:B------:R2:W1:Y:S01]  /*0800*/  SYNCS.EXCH.64 URZ, [UR4+0x30], UR8 ;  /* 0x0000300804ff75b2 */ /* 0x0004620008000100 */
[----:B------:R2:W1:Y:S01]  /*0810*/  SYNCS.EXCH.64 URZ, [UR4+0x50], UR6 ;  /* 0x0000500604ff75b2 */ /* 0x0004620008000100 */
[----:B------:R2:W1:Y:S01]  /*0820*/  SYNCS.EXCH.64 URZ, [UR4+0x38], UR8 ;  /* 0x0000380804ff75b2 */ /* 0x0004620008000100 */
[----:B------:R2:W1:Y:S01]  /*0830*/  SYNCS.EXCH.64 URZ, [UR4+0x58], UR6 ;  /* 0x0000580604ff75b2 */ /* 0x0004620008000100 */
[----:B------:R-:W-:Y:S01]  /*0840*/  NOP ;  /* 0x0000000000007918 */ /* 0x000fe20000000000 */
.L_x_10:
[----:B------:R-:W4:Y:S01]  /*0850*/  SHFL.IDX PT, R3, R57, RZ, 0x1f ;  /* 0x00001fff39037589 */ /* 0x000f2200000e0000 */
[----:B------:R-:W-:Y:S01]  /*0860*/  NOP ;  /* 0x0000000000007918 */ /* 0x000fe20000000000 */
[----:B----4-:R-:W-:-:S13]  /*0870*/  ISETP.NE.AND P1, PT, R3, 0x3, PT ;  /* 0x000000030300780c */ /* 0x010fda0003f25270 */
[----:B------:R-:W-:Y:S05]  /*0880*/  @P1 BRA `(.L_x_11) ;  /* 0x00000000002c1947 */ /* 0x000fea0003800000 */
[----:B--23--:R-:W-:Y:S01]  /*0890*/  UMOV UR6, 0x400 ;  /* 0x0000040000067882 */ /* 0x00cfe20000000000 */
[----:B------:R-:W-:Y:S01]  /*08a0*/  UMOV UR4, 0x20 ;  /* 0x0000002000047882 */ /* 0x000fe20000000000 */
[----:B------:R-:W-:Y:S02]  /*08b0*/  ULEA UR6, UR61, UR6, 0x18 ;  /* 0x000000063d067291 */ /* 0x000fe4000f8ec0ff */
[----:B------:R-:W-:-:S04]  /*08c0*/  UIADD3 UR4, UPT, UPT, -UR4, 0x100000, URZ ;  /* 0x0010000004047890 */ /* 0x000fc8000fffe1ff */
[----:B------:R-:W-:Y:S02]  /*08d0*/  USHF.L.U32 UR5, UR4, 0xb, URZ ;  /* 0x0000000b04057899 */ /* 0x000fe400080006ff */
[----:B------:R-:W-:Y:S01]  /*08e0*/  USHF.L.U32 UR4, UR4, 0x1, URZ ;  /* 0x0000000104047899 */ /* 0x000fe200080006ff */
[----:B------:R-:W-:Y:S01]  /*08f0*/  ELECT P1, URZ, PT ;  /* 0x0000000000ff782f */ /* 0x000fe20003820000 */
[----:B------:R-:W2:Y:S10]  /*0900*/  FENCE.VIEW.ASYNC.S ;  /* 0x00000000000073c6 */ /* 0x000eb40000000000 */
[----:B--2---:R4:W2:Y:S01]  /*0910*/  SYNCS.EXCH.64 URZ, [UR6+0x60], UR4 ;  /* 0x0000600406ff75b2 */ /* 0x0048a20008000100 */
[----:B------:R4:W3:Y:S02]  /*0920*/  SYNCS.EXCH.64 URZ, [UR6+0x68], UR4 ;  /* 0x0000680406ff75b2 */ /* 0x0008e40008000100 */
[----:B----4-:R-:W-:Y:S01]  /*0930*/  NOP ;  /* 0x0000000000007918 */ /* 0x010fe20000000000 */
.L_x_11:
[----:B------:R-:W4:Y:S01]  /*0940*/  SHFL.IDX PT, R3, R57, RZ, 0x1f ;  /* 0x00001fff39037589 */ /* 0x000f2200000e0000 */
[----:B------:R-:W-:Y:S01]  /*0950*/  NOP ;  /* 0x0000000000007918 */ /* 0x000fe20000000000 */
[----:B----4-:R-:W-:-:S13]  /*0960*/  ISETP.NE.AND P1, PT, R3, 0x4, PT ;  /* 0x000000040300780c */ /* 0x010fda0003f25270 */
[----:B------:R-:W-:Y:S05]  /*0970*/  @P1 BRA `(.L_x_12) ;  /* 0x0000000000481947 */ /* 0x000fea0003800000 */
[----:B--23--:R-:W-:Y:S01]  /*0980*/  UMOV UR4, 0x720 ;  /* 0x0000072000047882 */ /* 0x00cfe20000000000 */
[----:B------:R-:W-:Y:S01]  /*0990*/  UMOV UR6, 0x400 ;  /* 0x0000040000067882 */ /* 0x000fe20000000000 */
[----:B------:R-:W-:Y:S01]  /*09a0*/  USEL UR4, UR4, 0x620, UP4 ;  /* 0x0000062004047887 */ /* 0x000fe2000a000000 */
        /* <DEDUP_REMOVED lines=10> */
[----:B--2---:R4:W2:Y:S08]  /*0a50*/  SYNCS.EXCH.64 URZ, [UR6+0x70], UR8 ;  /* 0x0000700806ff75b2 */ /* 0x0048b00008000100 */
[----:B------:R4:W3:Y:S01]  /*0a60*/  SYNCS.EXCH.64 URZ, [UR6+0x80], UR4 ;  /* 0x0000800406ff75b2 */ /* 0x0008e20008000100 */
[----:B------:R4:W1:Y:S01]  /*0a70*/  SYNCS.EXCH.64 URZ, [UR6+0x78], UR8 ;  /* 0x0000780806ff75b2 */ /* 0x0008620008000100 */
[----:B------:R4:W1:Y:S02]  /*0a80*/  SYNCS.EXCH.64 URZ, [UR6+0x88], UR4 ;  /* 0x0000880406ff75b2 */ /* 0x0008640008000100 */
[----:B----4-:R-:W-:Y:S01]  /*0a90*/  NOP ;  /* 0x0000000000007918 */ /* 0x010fe20000000000 */
.L_x_12:
[----:B------:R-:W4:Y:S01]  /*0aa0*/  SHFL.IDX PT, R3, R57, RZ, 0x1f ;  /* 0x00001fff39037589 */ /* 0x000f2200000e0000 */
[----:B------:R-:W-:Y:S01]  /*0ab0*/  NOP ;  /* 0x0000000000007918 */ /* 0x000fe20000000000 */
[----:B----4-:R-:W-:-:S13]  /*0ac0*/  ISETP.NE.AND P1, PT, R3, 0x5, PT ;  /* 0x000000050300780c */ /* 0x010fda0003f25270 */
[----:B------:R-:W-:Y:S05]  /*0ad0*/  @P1 BRA `(.L_x_13) ;  /* 0x0000000000541947 */ /* 0x000fea0003800000 */
[----:B--23--:R-:W-:Y:S01]  /*0ae0*/  UMOV UR4, 0x400 ;  /* 0x0000040000047882 */ /* 0x00cfe20000000000 */
        /* <DEDUP_REMOVED lines=14> */
[----:B------:R4:W1:Y:S01]  /*0bd0*/  SYNCS.EXCH.64 URZ, [UR4+0xb8], UR8 ;  /* 0x0000b80804ff75b2 */ /* 0x0008620008000100 */
[----:B------:R4:W1:Y:S01]  /*0be0*/  SYNCS.EXCH.64 URZ, [UR4+0xa0], UR6 ;  /* 0x0000a00604ff75b2 */ /* 0x0008620008000100 */
[----:B------:R4:W1:Y:S01]  /*0bf0*/  SYNCS.EXCH.64 URZ, [UR4+0xc0], UR8 ;  /* 0x0000c00804ff75b2 */ /* 0x0008620008000100 */
[----:B------:R4:W1:Y:S01]  /*0c00*/  SYNCS.EXCH.64 URZ, [UR4+0xa8], UR6 ;  /* 0x0000a80604ff75b2 */ /* 0x0008620008000100 */
[----:B------:R4:W1:Y:S02]  /*0c10*/  SYNCS.EXCH.64 URZ, [UR4+0xc8], UR8 ;  /* 0x0000c80804ff75b2 */ /* 0x0008640008000100 */
[----:B----4-:R-:W-:Y:S01]  /*0c20*/  NOP ;  /* 0x0000000000007918 */ /* 0x010fe20000000000 */
.L_x_13:
[----:B------:R-:W4:Y:S01]  /*0c30*/  SHFL.IDX PT, R3, R57, RZ, 0x1f ;  /* 0x00001fff39037589 */ /* 0x000f2200000e0000 */
[----:B------:R-:W-:Y:S01]  /*0c40*/  ISETP.NE.OR P0, PT, RZ, UR22, !P0 ;  /* 0x00000016ff007c0c */ /* 0x000fe2000c705670 */
        /* <DEDUP_REMOVED lines=12> */
[----:B------:R4:W3:Y:S01]  /*0d10*/  SYNCS.EXCH.64 URZ, [UR4+0xe0], UR6 ;  /* 0x0000e00604ff75b2 */ /* 0x0008e20008000100 */
[----:B------:R4:W1:Y:S01]  /*0d20*/  SYNCS.EXCH.64 URZ, [UR4+0xd8], UR6 ;  /* 0x0000d80604ff75b2 */ /* 0x0008620008000100 */
[----:B------:R4:W1:Y:S02]  /*0d30*/  SYNCS.EXCH.64 URZ, [UR4+0xe8], UR6 ;  /* 0x0000e80604ff75b2 */ /* 0x0008640008000100 */
[----:B----4-:R-:W-:Y:S01]  /*0d40*/  NOP ;  /* 0x0000000000007918 */ /* 0x010fe20000000000 */
.L_x_14:
[----:B------:R-:W-:Y:S01]  /*0d50*/  VOTEU.ALL UP0, P0 ;  /* 0x0000000000ff7886 */ /* 0x000fe20000000000 */
[----:B--23--:R-:W-:Y:S01]  /*0d60*/  UMOV UR4, 0x20 ;  /* 0x0000002000047882 */ /* 0x00cfe20000000000 */
[----:B------:R-:W2:Y:S01]  /*0d70*/  LDCU UR7, c[0x0][0x36c] ;  /* 0x00006d80ff0777ac */ /* 0x000ea20008000800 */
[----:B------:R-:W-:Y:S01]  /*0d80*/  NOP ;  /* 0x0000000000007918 */ /* 0x000fe20000000000 */
[----:B-1----:R-:W-:Y:S01]  /*0d90*/  LOP3.LUT R5, R69, 0x1f, RZ, 0xc0, !PT ;  /* 0x0000001f45057812 */ /* 0x002fe200078ec0ff */
[----:B------:R-:W-:Y:S01]  /*0da0*/  @!UP0 UMOV UR6, 0x400 ;  /* 0x0000040000068882 */ /* 0x000fe20000000000 */
[----:B------:R-:W-:-:S04]  /*0db0*/  @!UP0 UIADD3 UR4, UPT, UPT, -UR4, 0x100000, URZ ;  /* 0x0010000004048890 */ /* 0x000fc8000fffe1ff */
[----:B------:R-:W-:Y:S02]  /*0dc0*/  @!UP0 USHF.L.U32 UR5, UR4, 0xb, URZ ;  /* 0x0000000b04058899 */ /* 0x000fe400080006ff */
[----:B------:R-:W-:Y:S02]  /*0dd0*/  @!UP0 USHF.L.U32 UR4, UR4, 0x1, URZ ;  /* 0x0000000104048899 */ /* 0x000fe400080006ff */
[----:B------:R-:W-:Y:S01]  /*0de0*/  @!UP0 ULEA UR6, UR61, UR6, 0x18 ;  /* 0x000000063d068291 */ /* 0x000fe2000f8ec0ff */
[----:B------:R-:W-:Y:S01]  /*0df0*/  VOTEU.ALL UP0, P0 ;  /* 0x0000000000ff7886 */ /* 0x000fe20000000000 */
[----:B------:R-:W-:Y:S02]  /*0e00*/  UISETP.NE.AND UP5, UPT, UR22, URZ, UPT ;  /* 0x000000ff1600728c */ /* 0x000fe4000bfa5270 */
[----:B--2---:R-:W-:Y:S01]  /*0e10*/  UISETP.EQ.U32.AND UP6, UPT, UR7, 0x1, UPT ;  /* 0x000000010700788c */ /* 0x004fe2000bfc2070 */
[----:B------:R-:W1:Y:S07]  /*0e20*/  FENCE.VIEW.ASYNC.S ;  /* 0x00000000000073c6 */ /* 0x000e6e0000000000 */
[----:B-1----:R1:W2:Y:S01]  /*0e30*/  @!UP0 SYNCS.EXCH.64 URZ, [UR6+0xf0], UR4 ;  /* 0x0000f00406ff85b2 */ /* 0x0022a20008000100 */
[----:B------:R-:W-:Y:S05]  /*0e40*/  BRA.U !UP6, `(.L_x_15) ;  /* 0x000000010e087547 */ /* 0x000fea000b800000 */
[----:B--2---:R-:W-:Y:S01]  /*0e50*/  UCGABAR_ARV ;  /* 0x00000000000079c7 */ /* 0x004fe20008000000 */
[----:B------:R-:W-:Y:S05]  /*0e60*/  BRA `(.L_x_16) ;  /* 0x0000000000047947 */ /* 0x000fea0003800000 */
.L_x_15:
[----:B--2---:R-:W-:Y:S01]  /*0e70*/  NOP ;  /* 0x0000000000007918 */ /* 0x004fe20000000000 */
.L_x_16:
[----:B------:R-:W2:Y:S01]  /*0e80*/  S2UR UR24, SR_CTAID.X ;  /* 0x00000000001879c3 */ /* 0x000ea20000002500 */
[----:B------:R-:W-:-:S05]  /*0e90*/  CS2R.32 R59, SR_CgaSize ;  /* 0x00000000003b7805 */ /* 0x000fca0000008a00 */
[----:B------:R-:W-:-:S05]  /*0ea0*/  IMAD R59, R59, -0xa0, RZ ;  /* 0xffffff603b3b7824 */ /* 0x000fca00078e02ff */
[----:B-1----:R-:W-:-:S14]  /*0eb0*/  R2UR UR5, R59 ;  /* 0x000000003b0572ca */ /* 0x002fdc00000e0000 */
[----:B------:R-:W1:Y:S01]  /*0ec0*/  LDCU UR5, c[0x0][UR5+0x2b0] ;  /* 0x00005600050577ac */ /* 0x000e620008000800 */
[----:B------:R-:W-:Y:S02]  /*0ed0*/  R2UR UR9, R2 ;  /* 0x00000000020972ca */ /* 0x000fe400000e0000 */
[----:B------:R-:W-:-:S05]  /*0ee0*/  CS2R.32 R59, SR_CgaSize ;  /* 0x00000000003b7805 */ /* 0x000fca0000008a00 */
[----:B------:R-:W-:-:S05]  /*0ef0*/  IMAD R59, R59, -0xa0, RZ ;  /* 0xffffff603b3b7824 */ /* 0x000fca00078e02ff */
[----:B------:R-:W-:-:S14]  /*0f00*/  R2UR UR4, R59 ;  /* 0x000000003b0472ca */ /* 0x000fdc00000e0000 */
[----:B------:R-:W3:Y:S01]  /*0f10*/  LDCU UR4, c[0x0][UR4+0x2b4] ;  /* 0x00005680040477ac */ /* 0x000ee20008000800 */
[----:B------:R-:W4:Y:S01]  /*0f20*/  S2UR UR27, SR_CTAID.Y ;  /* 0x00000000001b79c3 */ /* 0x000f220000002600 */
[----:B------:R-:W-:-:S05]  /*0f30*/  CS2R.32 R59, SR_CgaSize ;  /* 0x00000000003b7805 */ /* 0x000fca0000008a00 */
[----:B------:R-:W-:-:S05]  /*0f40*/  IMAD R59, R59, -0xa0, RZ ;  /* 0xffffff603b3b7824 */ /* 0x000fca00078e02ff */
[----:B------:R-:W-:-:S14]  /*0f50*/  R2UR UR7, R59 ;  /* 0x000000003b0772ca */ /* 0x000fdc00000e0000 */
[----:B------:R-:W3:Y:S01]  /*0f60*/  LDCU UR7, c[0x0][UR7+0x2a0] ;  /* 0x00005400070777ac */ /* 0x000ee20008000800 */
[----:B------:R-:W-:-:S05]  /*0f70*/  CS2R.32 R59, SR_CgaSize ;  /* 0x00000000003b7805 */ /* 0x000fca0000008a00 */
[----:B------:R-:W-:-:S05]  /*0f80*/  IMAD R59, R59, -0xa0, RZ ;  /* 0xffffff603b3b7824 */ /* 0x000fca00078e02ff */
[----:B------:R-:W-:-:S14]  /*0f90*/  R2UR UR8, R59 ;  /* 0x000000003b0872ca */ /* 0x000fdc00000e0000 */
[----:B------:R-:W3:Y:S01]  /*0fa0*/  LDCU UR8, c[0x0][UR8+0x2a4] ;  /* 0x00005480080877ac */ /* 0x000ee20008000800 */
[----:B------:R-:W-:Y:S01]  /*0fb0*/  UISETP.GT.U32.AND UP0, UPT, UR9, 0xffff, UPT ;  /* 0x0000ffff0900788c */ /* 0x000fe2000bf04070 */
[----:B------:R-:W3:Y:S01]  /*0fc0*/  LDCU UR23, c[0x0][0xb24] ;  /* 0x00016480ff1777ac */ /* 0x000ee20008000800 */
[----:B------:R-:W3:Y:S01]  /*0fd0*/  LDCU UR39, c[0x0][0xb24] ;  /* 0x00016480ff2777ac */ /* 0x000ee20008000800 */
[----:B--2---:R-:W-:Y:S01]  /*0fe0*/  I2FP.F32.U32 R4, UR24 ;  /* 0x0000001800047c45 */ /* 0x004fe20008201000 */
[----:B------:R-:W2:Y:S04]  /*0ff0*/  LDCU UR26, c[0x0][0xb30] ;  /* 0x00016600ff1a77ac */ /* 0x000ea80008000800 */
[----:B-1----:R-:W-:Y:S01]  /*1000*/  FMUL R4, R4, UR5 ;  /* 0x0000000504047c20 */ /* 0x002fe20008400000 */
[----:B------:R-:W-:Y:S01]  /*1010*/  USEL UR5, UR9, 0xffff, !UP0 ;  /* 0x0000ffff09057887 */ /* 0x000fe2000c000000 */
[----:B----4-:R-:W-:Y:S01]  /*1020*/  I2FP.F32.U32 R3, UR27 ;  /* 0x0000001b00037c45 */ /* 0x010fe20008201000 */
[----:B------:R-:W-:-:S03]  /*1030*/  USHF.L.U32 UR31, UR61, 0x8, URZ ;  /* 0x000000083d1f7899 */ /* 0x000fc600080006ff */
[----:B------:R-:W1:Y:S01]  /*1040*/  F2I.U32.TRUNC.NTZ R4, R4 ;  /* 0x0000000400047305 */ /* 0x000e62000020f000 */
[----:B------:R-:W-:Y:S01]  /*1050*/  ULOP3.LUT UR30, UR5, 0xffff, URZ, 0xc0, !UPT ;  /* 0x0000ffff051e7892 */ /* 0x000fe2000f8ec0ff */
[----:B---3--:R-:W-:Y:S01]  /*1060*/  FMUL R3, R3, UR4 ;  /* 0x0000000403037c20 */ /* 0x008fe20008400000 */
[----:B------:R-:W-:-:S05]  /*1070*/  UMOV UR11, 0x55 ;  /* 0x00000055000b7882 */ /* 0x000fca0000000000 */
[----:B------:R-:W3:Y:S01]  /*1080*/  F2I.U32.TRUNC.NTZ R3, R3 ;  /* 0x0000000300037305 */ /* 0x000ee2000020f000 */
[----:B-1----:R-:W-:Y:S02]  /*1090*/  R2UR UR4, R4 ;  /* 0x00000000040472ca */ /* 0x002fe400000e0000 */
[----:B------:R-:W-:Y:S02]  /*10a0*/  PRMT R4, RZ, 0x7610, R4 ;  /* 0x00007610ff047816 */ /* 0x000fe40000000004 */
[----:B---3--:R-:W-:Y:S02]  /*10b0*/  R2UR UR6, R3 ;  /* 0x00000000030672ca */ /* 0x008fe400000e0000 */
[----:B------:R-:W-:-:S07]  /*10c0*/  PRMT R3, RZ, 0x7610, R3 ;  /* 0x00007610ff037816 */ /* 0x000fce0000000003 */
[----:B------:R-:W-:-:S04]  /*10d0*/  UIADD3 UR5, UPT, UPT, -UR4, URZ, URZ ;  /* 0x000000ff04057290 */ /* 0x000fc8000fffe1ff */
[----:B------:R-:W-:Y:S02]  /*10e0*/  UIMAD UR5, UR7, UR5, UR24 ;  /* 0x00000005070572a4 */ /* 0x000fe4000f8e0218 */
[----:B------:R-:W-:-:S04]  /*10f0*/  UIADD3 UR4, UPT, UPT, -UR6, URZ, URZ ;  /* 0x000000ff06047290 */ /* 0x000fc8000fffe1ff */
[----:B------:R-:W-:Y:S01]  /*1100*/  IMAD.U32 R59, RZ, RZ, UR5 ;  /* 0x00000005ff3b7e24 */ /* 0x000fe2000f8e00ff */
[----:B------:R-:W-:-:S06]  /*1110*/  UIMAD UR4, UR8, UR4, UR27 ;  /* 0x00000004080472a4 */ /* 0x000fcc000f8e021b */
[----:B------:R-:W-:Y:S01]  /*1120*/  IMAD.U32 R58, RZ, RZ, UR4 ;  /* 0x00000004ff3a7e24 */ /* 0x000fe2000f8e00ff */
[----:B--2---:R-:W-:Y:S06]  /*1130*/  BRA.U UP5, `(.L_x_17) ;  /* 0x0000000105647547 */ /* 0x004fec000b800000 */
[----:B------:R-:W-:Y:S02]  /*1140*/  R2UR UR4, R59 ;  /* 0x000000003b0472ca */ /* 0x000fe400000e0000 */
[----:B------:R-:W-:-:S11]  /*1150*/  R2UR UR12, R58 ;  /* 0x000000003a0c72ca */ /* 0x000fd600000e0000 */
[----:B------:R-:W-:Y:S02]  /*1160*/  UISETP.GT.U32.AND UP0, UPT, UR4, 0x1, UPT ;  /* 0x000000010400788c */ /* 0x000fe4000bf04070 */
[----:B------:R-:W-:Y:S02]  /*1170*/  ULOP3.LUT UR10, UR4, 0xfffffffe, URZ, 0xc0, !UPT ;  /* 0xfffffffe040a7892 */ /* 0x000fe4000f8ec0ff */
[----:B------:R-:W-:Y:S02]  /*1180*/  UISETP.NE.AND UP3, UPT, UR12, URZ, UP0 ;  /* 0x000000ff0c00728c */ /* 0x000fe40008765270 */
[----:B------:R-:W-:Y:S02]  /*1190*/  UISETP.NE.AND UP2, UPT, UR12, 0x1, UP0 ;  /* 0x000000010c00788c */ /* 0x000fe40008745270 */
[----:B------:R-:W-:Y:S02]  /*11a0*/  UISETP.NE.AND UP1, UPT, UR12, 0x2, UP0 ;  /* 0x000000020c00788c */ /* 0x000fe40008725270 */
[----:B------:R-:W-:-:S02]  /*11b0*/  UISETP.NE.AND UP0, UPT, UR12, 0x3, UP0 ;  /* 0x000000030c00788c */ /* 0x000fc40008705270 */
[----:B------:R-:W-:Y:S02]  /*11c0*/  USEL UR6, URZ, 0x1, UP3 ;  /* 0x00000001ff067887 */ /* 0x000fe40009800000 */
[----:B------:R-:W-:Y:S02]  /*11d0*/  USEL UR5, URZ, 0x4, UP2 ;  /* 0x00000004ff057887 */ /* 0x000fe40009000000 */
[----:B------:R-:W-:Y:S02]  /*11e0*/  USEL UR4, URZ, 0x10, UP1 ;  /* 0x00000010ff047887 */ /* 0x000fe40008800000 */
[----:B------:R-:W-:Y:S02]  /*11f0*/  USEL UR9, URZ, 0x40, UP0 ;  /* 0x00000040ff097887 */ /* 0x000fe40008000000 */
[----:B------:R-:W-:Y:S02]  /*1200*/  USEL UR8, URZ, 0x2, UP3 ;  /* 0x00000002ff087887 */ /* 0x000fe40009800000 */
[----:B------:R-:W-:-:S02]  /*1210*/  UIADD3 UR4, UPT, UPT, UR4, UR5, UR6 ;  /* 0x0000000504047290 */ /* 0x000fc4000fffe006 */
[----:B------:R-:W-:Y:S02]  /*1220*/  USEL UR6, URZ, 0x20, UP1 ;  /* 0x00000020ff067887 */ /* 0x000fe40008800000 */
[----:B------:R-:W-:Y:S02]  /*1230*/  USEL UR7, URZ, 0x8, UP2 ;  /* 0x00000008ff077887 */ /* 0x000fe40009000000 */
[----:B------:R-:W-:Y:S02]  /*1240*/  UIADD3 UR5, UPT, UPT, UR8, UR9, UR4 ;  /* 0x0000000908057290 */ /* 0x000fe4000fffe004 */
[----:B------:R-:W-:Y:S02]  /*1250*/  ULEA UR4, UR12, UR10, 0x1 ;  /* 0x0000000a0c047291 */ /* 0x000fe4000f8e08ff */
[----:B------:R-:W-:Y:S02]  /*1260*/  USEL UR8, URZ, 0x80, UP0 ;  /* 0x00000080ff087887 */ /* 0x000fe40008000000 */
[----:B------:R-:W-:-:S03]  /*1270*/  UIADD3 UR5, UPT, UPT, UR6, UR7, UR5 ;  /* 0x0000000706057290 */ /* 0x000fc6000fffe005 */
[----:B------:R-:W-:Y:S01]  /*1280*/  UMOV UR6, 0x3 ;  /* 0x0000000300067882 */ /* 0x000fe20000000000 */
[----:B------:R-:W-:Y:S02]  /*1290*/  UIADD3 UR5, UPT, UPT, UR5, UR8, URZ ;  /* 0x0000000805057290 */ /* 0x000fe4000fffe0ff */
[----:B------:R-:W-:-:S04]  /*12a0*/  USHF.L.U32 UR4, UR6, UR4, URZ ;  /* 0x0000000406047299 */ /* 0x000fc800080006ff */
[----:B------:R-:W-:Y:S02]  /*12b0*/  IMAD.U32 R4, RZ, RZ, UR5 ;  /* 0x00000005ff047e24 */ /* 0x000fe4000f8e00ff */
[----:B------:R-:W-:-:S07]  /*12c0*/  IMAD.U32 R3, RZ, RZ, UR4 ;  /* 0x00000004ff037e24 */ /* 0x000fce000f8e00ff */
.L_x_17:
[----:B------:R-:W1:Y:S01]  /*12d0*/  S2UR UR60, SR_CTAID.Z ;  /* 0x00000000003c79c3 */ /* 0x000e620000002700 */
[----:B------:R-:W-:Y:S02]  /*12e0*/  UISETP.GE.AND UP0, UPT, UR23, 0x1, UPT ;  /* 0x000000011700788c */ /* 0x000fe4000bf06270 */
[----:B------:R-:W-:Y:S02]  /*12f0*/  UISETP.NE.AND UP3, UPT, UR22, 0x2, UPT ;  /* 0x000000021600788c */ /* 0x000fe4000bf65270 */
[----:B------:R-:W-:Y:S02]  /*1300*/  ULOP3.LUT UR31, UR31, 0x600, URZ, 0xc0, !UPT ;  /* 0x000006001f1f7892 */ /* 0x000fe4000f8ec0ff */
[----:B------:R-:W-:Y:S01]  /*1310*/  USHF.L.U32 UR30, UR11, UR30, URZ ;  /* 0x0000001e0b1e7299 */ /* 0x000fe200080006ff */
[----:B------:R-:W-:Y:S02]  /*1320*/  UMOV UR20, UR24 ;  /* 0x0000001800147c82 */ /* 0x000fe40008000000 */
[----:B------:R-:W-:Y:S09]  /*1330*/  BRA.U !UP0, `(.L_x_18) ;  /* 0x0000000108d47547 */ /* 0x000ff2000b800000 */
[----:B------:R-:W2:Y:S01]  /*1340*/  LDCU.128 UR12, c[0x0][0xb10] ;  /* 0x00016200ff0c77ac */ /* 0x000ea20008000c00 */
[----:B------:R-:W3:Y:S01]  /*1350*/  LDCU UR6, c[0x0][0x370] ;  /* 0x00006e00ff0677ac */ /* 0x000ee20008000800 */
[----:B------:R-:W4:Y:S01]  /*1360*/  LDCU UR5, c[0x0][0x374] ;  /* 0x00006e80ff0577ac */ /* 0x000f220008000800 */
[----:B------:R-:W1:Y:S01]  /*1370*/  LDCU UR25, c[0x0][0xb0c] ;  /* 0x00016180ff1977ac */ /* 0x000e620008000800 */
[----:B------:R-:W1:Y:S01]  /*1380*/  LDCU UR4, c[0x0][0xb20] ;  /* 0x00016400ff0477ac */ /* 0x000e620008000800 */
[----:B------:R-:W1:Y:S01]  /*1390*/  LDCU.64 UR8, c[0x0][0xb28] ;  /* 0x00016500ff0877ac */ /* 0x000e620008000a00 */
[----:B--2---:R-:W-:Y:S02]  /*13a0*/  UISETP.NE.AND UP0, UPT, UR14, 0x1, UPT ;  /* 0x000000010e00788c */ /* 0x004fe4000bf05270 */
[----:B----4-:R-:W-:Y:S02]  /*13b0*/  UIMAD.WIDE.U32 UR10, UR5, UR15, URZ ;  /* 0x0000000f050a72a5 */ /* 0x010fe4000f8e00ff */
[----:B---3--:R-:W-:-:S02]  /*13c0*/  UIMAD.WIDE.U32 UR18, UR6, UR12, URZ ;  /* 0x0000000c061272a5 */ /* 0x008fc4000f8e00ff */
[----:B-1----:R-:W-:Y:S02]  /*13d0*/  UISETP.NE.AND UP1, UPT, UR25, 0x1, UPT ;  /* 0x000000011900788c */ /* 0x002fe4000bf25270 */
[----:B------:R-:W-:Y:S01]  /*13e0*/  UISETP.NE.AND UP2, UPT, UR23, 0x1, UPT ;  /* 0x000000011700788c */ /* 0x000fe2000bf45270 */
[----:B------:R-:W-:Y:S02]  /*13f0*/  UMOV UR10, UR11 ;  /* 0x0000000b000a7c82 */ /* 0x000fe40008000000 */
[----:B------:R-:W-:Y:S01]  /*1400*/  UMOV UR18, UR19 ;  /* 0x0000001300127c82 */ /* 0x000fe20008000000 */
[----:B------:R-:W-:Y:S02]  /*1410*/  @UP0 USHF.R.U32.HI UR5, URZ, UR4, UR10 ;  /* 0x00000004ff050299 */ /* 0x000fe4000801160a */
[----:B------:R-:W-:Y:S02]  /*1420*/  UIMAD.WIDE.U32 UR20, UR27, UR15, URZ ;  /* 0x0000000f1b1472a5 */ /* 0x000fe4000f8e00ff */
[----:B------:R-:W-:-:S02]  /*1430*/  UIMAD.WIDE.U32 UR10, UR5, UR8, URZ ;  /* 0x00000008050a72a5 */ /* 0x000fc4000f8e00ff */
[----:B------:R-:W-:Y:S02]  /*1440*/  @UP1 USHF.R.U32.HI UR6, URZ, UR13, UR18 ;  /* 0x0000000dff061299 */ /* 0x000fe40008011612 */
[----:B------:R-:W-:Y:S02]  /*1450*/  UIMAD.WIDE.U32 UR16, UR24, UR12, URZ ;  /* 0x0000000c181072a5 */ /* 0x000fe4000f8e00ff */
[----:B------:R-:W-:Y:S01]  /*1460*/  UIMAD.WIDE.U32 UR18, UR6, UR8, URZ ;  /* 0x00000008061272a5 */ /* 0x000fe2000f8e00ff */
[----:B------:R-:W-:Y:S01]  /*1470*/  UMOV UR20, UR21 ;  /* 0x0000001500147c82 */ /* 0x000fe20008000000 */
[----:B------:R-:W-:Y:S01]  /*1480*/  UMOV UR10, UR11 ;  /* 0x0000000b000a7c82 */ /* 0x000fe20008000000 */
[----:B------:R-:W-:Y:S02]  /*1490*/  USHF.R.U32.HI UR20, URZ, UR4, UR20 ;  /* 0x00000004ff147299 */ /* 0x000fe40008011614 */
[----:B------:R-:W-:Y:S02]  /*14a0*/  @UP2 USHF.R.U32.HI UR5, URZ, UR9, UR10 ;  /* 0x00000009ff052299 */ /* 0x000fe4000801160a */
[----:B------:R-:W-:Y:S01]  /*14b0*/  UMOV UR7, UR19 ;  /* 0x0000001300077c82 */ /* 0x000fe20008000000 */
[----:B------:R-:W-:Y:S01]  /*14c0*/  UMOV UR16, UR17 ;  /* 0x0000001100107c82 */ /* 0x000fe20008000000 */
[----:B------:R-:W-:-:S02]  /*14d0*/  @UP2 USHF.R.U32.HI UR6, URZ, UR9, UR7 ;  /* 0x00000009ff062299 */ /* 0x000fc40008011607 */
[----:B------:R-:W-:Y:S02]  /*14e0*/  USHF.R.U32.HI UR16, URZ, UR13, UR16 ;  /* 0x0000000dff107299 */ /* 0x000fe40008011610 */
[----:B------:R-:W-:Y:S02]  /*14f0*/  USEL UR4, UR27, UR20, !UP0 ;  /* 0x000000141b047287 */ /* 0x000fe4000c000000 */
[----:B------:R-:W-:Y:S02]  /*1500*/  UIMAD UR7, UR5, UR23, URZ ;  /* 0x00000017050772a4 */ /* 0x000fe4000f8e02ff */
[----:B------:R-:W-:Y:S02]  /*1510*/  USEL UR5, UR24, UR16, !UP1 ;  /* 0x0000001018057287 */ /* 0x000fe4000c800000 */
[----:B------:R-:W-:Y:S02]  /*1520*/  UIMAD UR12, UR6, UR23, URZ ;  /* 0x00000017060c72a4 */ /* 0x000fe4000f8e02ff */
[----:B------:R-:W-:-:S02]  /*1530*/  UISETP.GE.AND UP0, UPT, UR4, UR7, UPT ;  /* 0x000000070400728c */ /* 0x000fc4000bf06270 */
[----:B------:R-:W-:Y:S02]  /*1540*/  UIMAD.WIDE.U32 UR10, UR4, UR8, URZ ;  /* 0x00000008040a72a5 */ /* 0x000fe4000f8e00ff */
[----:B------:R-:W-:Y:S02]  /*1550*/  UISETP.GE.OR UP0, UPT, UR5, UR12, UP0 ;  /* 0x0000000c0500728c */ /* 0x000fe40008706670 */
[----:B------:R-:W-:Y:S02]  /*1560*/  UIMAD.WIDE.U32 UR12, UR5, UR8, URZ ;  /* 0x00000008050c72a5 */ /* 0x000fe4000f8e00ff */
[----:B------:R-:W-:Y:S01]  /*1570*/  UIADD3 UR10, UPT, UPT, -UR4, URZ, URZ ;  /* 0x000000ff040a7290 */ /* 0x000fe2000fffe1ff */
[----:B------:R-:W-:Y:S01]  /*1580*/  UMOV UR8, UR11 ;  /* 0x0000000b00087c82 */ /* 0x000fe20008000000 */
[----:B------:R-:W-:Y:S02]  /*1590*/  UIADD3 UR20, UPT, UPT, -UR5, URZ, URZ ;  /* 0x000000ff05147290 */ /* 0x000fe4000fffe1ff */
[----:B------:R-:W-:-:S03]  /*15a0*/  USHF.R.U32.HI UR8, URZ, UR9, UR8 ;  /* 0x00000009ff087299 */ /* 0x000fc60008011608 */
[----:B------:R-:W-:Y:S01]  /*15b0*/  @!UP0 UMOV UR7, UR13 ;  /* 0x0000000d00078c82 */ /* 0x000fe20008000000 */
[----:B------:R-:W-:Y:S02]  /*15c0*/  UIMAD UR27, UR14, UR10, UR27 ;  /* 0x0000000a0e1b72a4 */ /* 0x000fe4000f8e021b */
[----:B------:R-:W-:Y:S02]  /*15d0*/  USEL UR8, UR4, UR8, !UP2 ;  /* 0x0000000804087287 */ /* 0x000fe4000d000000 */
[----:B------:R-:W-:Y:S02]  /*15e0*/  @!UP0 USHF.R.U32.HI UR7, URZ, UR9, UR7 ;  /* 0x00000009ff078299 */ /* 0x000fe40008011607 */
[----:B------:R-:W-:Y:S02]  /*15f0*/  UIADD3 UR9, UPT, UPT, -UR8, URZ, URZ ;  /* 0x000000ff08097290 */ /* 0x000fe4000fffe1ff */
[----:B------:R-:W-:Y:S02]  /*1600*/  @!UP0 USEL UR7, UR5, UR7, !UP2 ;  /* 0x0000000705078287 */ /* 0x000fe4000d000000 */
[----:B------:R-:W-:-:S02]  /*1610*/  UIMAD UR9, UR23, UR9, UR4 ;  /* 0x00000009170972a4 */ /* 0x000fc4000f8e0204 */
[----:B------:R-:W-:Y:S02]  /*1620*/  @!UP0 UIADD3 UR8, UPT, UPT, UR8, -UR7, URZ ;  /* 0x8000000708088290 */ /* 0x000fe4000fffe0ff */
[----:B------:R-:W-:Y:S02]  /*1630*/  @!UP0 UIMAD UR6, UR9, UR6, UR7 ;  /* 0x00000006090682a4 */ /* 0x000fe4000f8e0207 */
[----:B------:R-:W-:Y:S02]  /*1640*/  @!UP0 UIMAD UR4, UR8, UR23, UR5 ;  /* 0x00000017080482a4 */ /* 0x000fe4000f8e0205 */
[----:B------:R-:W-:Y:S02]  /*1650*/  UIMAD UR20, UR25, UR20, UR24 ;  /* 0x00000014191472a4 */ /* 0x000fe4000f8e0218 */
[----:B------:R-:W-:Y:S01]  /*1660*/  UIMAD UR27, UR4, UR14, UR27 ;  /* 0x0000000e041b72a4 */ /* 0x000fe2000f8e021b */
[----:B------:R-:W-:Y:S02]  /*1670*/  @!UP0 UMOV UR5, UR6 ;  /* 0x0000000600058c82 */ /* 0x000fe40008000000 */
[----:B------:R-:W-:-:S12]  /*1680*/  UIMAD UR20, UR5, UR25, UR20 ;  /* 0x00000019051472a4 */ /* 0x000fd8000f8e0214 */
.L_x_18:
[----:B------:R-:W-:-:S09]  /*1690*/  UISETP.NE.AND UP0, UPT, UR26, 0x1, UPT ;  /* 0x000000011a00788c */ /* 0x000fd2000bf05270 */
[----:B------:R-:W-:Y:S05]  /*16a0*/  BRA.U UP0, `(.L_x_19) ;  /* 0x0000000100447547 */ /* 0x000fea000b800000 */
[----:B------:R-:W2:Y:S01]  /*16b0*/  LDCU.128 UR8, c[0x0][0xb10] ;  /* 0x00016200ff0877ac */ /* 0x000ea20008000c00 */
[----:B------:R-:W3:Y:S01]  /*16c0*/  LDCU UR12, c[0x0][0xb0c] ;  /* 0x00016180ff0c77ac */ /* 0x000ee20008000800 */
[----:B------:R-:W4:Y:S01]  /*16d0*/  LDCU UR13, c[0x0][0xb20] ;  /* 0x00016400ff0d77ac */ /* 0x000f220008000800 */
[----:B--2---:R-:W-:Y:S02]  /*16e0*/  UIMAD.WIDE.U32 UR6, UR20, UR8, URZ ;  /* 0x00000008140672a5 */ /* 0x004fe4000f8e00ff */
[----:B------:R-:W-:Y:S02]  /*16f0*/  UIMAD.WIDE.U32 UR4, UR27, UR11, URZ ;  /* 0x0000000b1b0472a5 */ /* 0x000fe4000f8e00ff */
[----:B---3--:R-:W-:Y:S02]  /*1700*/  UISETP.NE.AND UP1, UPT, UR12, 0x1, UPT ;  /* 0x000000010c00788c */ /* 0x008fe4000bf25270 */
[----:B------:R-:W-:Y:S01]  /*1710*/  UISETP.NE.AND UP0, UPT, UR10, 0x1, UPT ;  /* 0x000000010a00788c */ /* 0x000fe2000bf05270 */
[----:B------:R-:W-:-:S02]  /*1720*/  UMOV UR6, UR7 ;  /* 0x0000000700067c82 */ /* 0x000fc40008000000 */
[----:B------:R-:W-:Y:S01]  /*1730*/  UMOV UR4, UR5 ;  /* 0x0000000500047c82 */ /* 0x000fe20008000000 */
[----:B------:R-:W-:Y:S02]  /*1740*/  USHF.R.U32.HI UR6, URZ, UR9, UR6 ;  /* 0x00000009ff067299 */ /* 0x000fe40008011606 */
[----:B----4-:R-:W-:Y:S02]  /*1750*/  USHF.R.U32.HI UR4, URZ, UR13, UR4 ;  /* 0x0000000dff047299 */ /* 0x010fe40008011604 */
[----:B------:R-:W-:Y:S02]  /*1760*/  USEL UR5, UR20, UR6, !UP1 ;  /* 0x0000000614057287 */ /* 0x000fe4000c800000 */
[----:B------:R-:W-:-:S04]  /*1770*/  USEL UR4, UR27, UR4, !UP0 ;  /* 0x000000041b047287 */ /* 0x000fc8000c000000 */
[----:B------:R-:W-:Y:S02]  /*1780*/  UIADD3 UR6, UPT, UPT, -UR4, UR5, URZ ;  /* 0x0000000504067290 */ /* 0x000fe4000fffe1ff */
[----:B------:R-:W-:Y:S02]  /*1790*/  UIADD3 UR4, UPT, UPT, UR4, -UR5, URZ ;  /* 0x8000000504047290 */ /* 0x000fe4000fffe0ff */
[----:B------:R-:W-:Y:S02]  /*17a0*/  UIMAD UR27, UR6, UR10, UR27 ;  /* 0x0000000a061b72a4 */ /* 0x000fe4000f8e021b */
[----:B------:R-:W-:-:S12]  /*17b0*/  UIMAD UR20, UR4, UR12, UR20 ;  /* 0x0000000c041472a4 */ /* 0x000fd8000f8e0214 */
.L_x_19:
[----:B------:R-:W-:Y:S05]  /*17c0*/  BRA.U !UP6, `(.L_x_20) ;  /* 0x000000010e0c7547 */ /* 0x000fea000b800000 */
[----:B------:R-:W-:Y:S01]  /*17d0*/  UCGABAR_WAIT ;  /* 0x0000000000007dc7 */ /* 0x000fe20008000000 */
[----:B------:R-:W-:Y:S01]  /*17e0*/  CCTL.IVALL ;  /* 0x00000000ff00798f */ /* 0x000fe20002000000 */
[----:B------:R-:W-:Y:S05]  /*17f0*/  BRA `(.L_x_21) ;  /* 0x0000000000047947 */ /* 0x000fea0003800000 */
.L_x_20:
[----:B------:R-:W-:Y:S06]  /*1800*/  BAR.SYNC.DEFER_BLOCKING 0x0 ;  /* 0x0000000000007b1d */ /* 0x000fec0000010000 */
.L_x_21:
[----:B------:R-:W-:Y:S05]  /*1810*/  BRA.U UP3, `(.L_x_22) ;  /* 0x0000001503d87547 */ /* 0x000fea000b800000 */
[----:B------:R-:W2:Y:S01]  /*1820*/  LDCU UR6, c[0x0][0x38c] ;  /* 0x00007180ff0677ac */ /* 0x000ea20008000800 */
[----:B------:R-:W-:Y:S01]  /*1830*/  PLOP3.LUT P2, PT, PT, PT, UP4, 0x80, 0x8 ;  /* 0x000000000008781c */ /* 0x000fe20003f4f048 */
[----:B------:R-:W-:Y:S01]  /*1840*/  IMAD.MOV.U32 R12, RZ, RZ, 0x1 ;  /* 0x00000001ff0c7424 */ /* 0x000fe200078e00ff */
[----:B------:R-:W-:Y:S01]  /*1850*/  ISETP.NE.AND P3, PT, R5, RZ, P4 ;  /* 0x000000ff0500720c */ /* 0x000fe20002765270 */
[----:B------:R-:W-:Y:S01]  /*1860*/  USHF.L.U32 UR7, UR24, 0x6, URZ ;  /* 0x0000000618077899 */ /* 0x000fe200080006ff */
[----:B------:R-:W-:Y:S01]  /*1870*/  PLOP3.LUT P2, PT, P2, PT, PT, 0x8, 0x80 ;  /* 0x000000000080781c */ /* 0x000fe2000174e170 */
[----:B------:R-:W-:Y:S01]  /*1880*/  USHF.L.U32 UR69, UR24, 0x7, URZ ;  /* 0x0000000718457899 */ /* 0x000fe200080006ff */
[----:B------:R-:W-:Y:S01]  /*1890*/  CS2R R10, SRZ ;  /* 0x00000000000a7805 */ /* 0x000fe2000001ff00 */
[----:B------:R-:W-:Y:S01]  /*18a0*/  UISETP.NE.AND UP1, UPT, UR22, URZ, UPT ;  /* 0x000000ff1600728c */ /* 0x000fe2000bf25270 */
[----:B------:R-:W-:Y:S01]  /*18b0*/  IMAD.MOV.U32 R9, RZ, RZ, RZ ;  /* 0x000000ffff097224 */ /* 0x000fe200078e00ff */
[----:B------:R-:W3:Y:S01]  /*18c0*/  LDCU UR63, c[0x0][0x370] ;  /* 0x00006e00ff3f77ac */ /* 0x000ee20008000800 */
[----:B------:R-:W-:Y:S01]  /*18d0*/  IMAD.MOV.U32 R8, RZ, RZ, 0x1 ;  /* 0x00000001ff087424 */ /* 0x000fe200078e00ff */
[----:B------:R-:W4:Y:S01]  /*18e0*/  LDCU.64 UR54, c[0x0][0x348] ;  /* 0x00006900ff3677ac */ /* 0x000f220008000a00 */
[----:B--2---:R-:W-:-:S02]  /*18f0*/  UIADD3 UR5, UPT, UPT, UR6, 0x7f, URZ ;  /* 0x0000007f06057890 */ /* 0x004fc4000fffe0ff */
[----:B------:R-:W-:Y:S02]  /*1900*/  UIADD3 UR70, UPT, UPT, UR6, 0xfe, URZ ;  /* 0x000000fe06467890 */ /* 0x000fe4000fffe0ff */
[----:B------:R-:W-:Y:S01]  /*1910*/  USHF.R.S32.HI UR4, URZ, 0x1f, UR5 ;  /* 0x0000001fff047899 */ /* 0x000fe20008011405 */
[----:B------:R-:W2:Y:S03]  /*1920*/  LDCU UR62, c[0x0][0x374] ;  /* 0x00006e80ff3e77ac */ /* 0x000ea60008000800 */
[----:B------:R-:W-:Y:S02]  /*1930*/  ULEA.HI UR4, UR4, UR5, URZ, 0x7 ;  /* 0x0000000504047291 */ /* 0x000fe4000f8f38ff */
[----:B------:R-:W-:Y:S02]  /*1940*/  UIADD3 UR5, UPT, UPT, UR6, -0x1, URZ ;  /* 0xffffffff06057890 */ /* 0x000fe4000fffe0ff */
[----:B------:R-:W-:-:S02]  /*1950*/  USHF.R.S32.HI UR65, URZ, 0x7, UR4 ;  /* 0x00000007ff417899 */ /* 0x000fc40008011404 */
[----:B------:R-:W-:Y:S02]  /*1960*/  UISETP.GE.U32.AND UP2, UPT, UR5, -0xff, UPT ;  /* 0xffffff010500788c */ /* 0x000fe4000bf46070 */
[----:B------:R-:W-:Y:S02]  /*1970*/  UISETP.LT.U32.AND UP0, UPT, UR65, 0x2, UPT ;  /* 0x000000024100788c */ /* 0x000fe4000bf01070 */
[----:B------:R-:W-:Y:S02]  /*1980*/  ULOP3.LUT UR5, UR7, 0x40, URZ, 0xc0, !UPT ;  /* 0x0000004007057892 */ /* 0x000fe4000f8ec0ff */
[----:B------:R-:W-:Y:S02]  /*1990*/  USEL UR64, UR65, 0x2, UP0 ;  /* 0x0000000241407887 */ /* 0x000fe40008000000 */
[----:B------:R-:W-:Y:S02]  /*19a0*/  ULOP3.LUT UR69, UR69, 0x80, URZ, 0xc0, !UPT ;  /* 0x0000008045457892 */ /* 0x000fe4000f8ec0ff */
[----:B------:R-:W-:-:S02]  /*19b0*/  UIADD3 UR4, UPT, UPT, UR64, -0x1, URZ ;  /* 0xffffffff40047890 */ /* 0x000fc4000fffe0ff */
[----:B------:R-:W-:Y:S02]  /*19c0*/  @UP2 UIADD3 UR4, UPT, UPT, UR64, URZ, URZ ;  /* 0x000000ff40042290 */ /* 0x000fe4000fffe0ff */
[----:B------:R-:W-:Y:S02]  /*19d0*/  USEL UR37, UR47, 0x2, UP1 ;  /* 0x000000022f257887 */ /* 0x000fe40008800000 */
[----:B------:R-:W-:Y:S02]  /*19e0*/  ULEA.HI UR67, UR31, UR5, URZ, 0x1b ;  /* 0x000000051f437291 */ /* 0x000fe4000f8fd8ff */
[----:B------:R-:W-:Y:S02]  /*19f0*/  UIADD3 UR68, UPT, UPT, UR65, -UR64, URZ ;  /* 0x8000004041447290 */ /* 0x000fe4000fffe0ff */
[----:B------:R-:W-:Y:S02]  /*1a00*/  UIADD3 UR38, UPT, UPT, UR4, 0x1, URZ ;  /* 0x0000000104267890 */ /* 0x000fe4000fffe0ff */
[----:B------:R-:W-:Y:S01]  /*1a10*/  UIADD3 UR66, UPT, UPT, -UR4, URZ, URZ ;  /* 0x000000ff04427290 */ /* 0x000fe2000fffe1ff */
[----:B--234-:R-:W-:-:S11]  /*1a20*/  UMOV UR23, URZ ;  /* 0x000000ff00177c82 */ /* 0x01cfd60008000000 */
.L_x_46:
[----:B------:R-:W-:Y:S01]  /*1a30*/  UISETP.NE.AND UP0, UPT, UR61, URZ, UPT ;  /* 0x000000ff3d00728c */ /* 0x000fe2000bf05270 */
[----:B------:R-:W2:Y:S08]  /*1a40*/  S2UR UR61, SR_CgaCtaId ;  /* 0x00000000003d79c3 */ /* 0x000eb00000008800 */
[----:B---3--:R-:W-:Y:S05]  /*1a50*/  BRA.U UP0, `(.L_x_23) ;  /* 0x0000000100347547 */ /* 0x008fea000b800000 */
[----:B------:R-:W3:Y:S01]  /*1a60*/  S2R R0, SR_CgaCtaId ;  /* 0x0000000000007919 */ /* 0x000ee20000008800 */
[----:B------:R-:W-:-:S04]  /*1a70*/  MOV R2, 0x400 ;  /* 0x0000040000027802 */ /* 0x000fc80000000f00 */
[----:B---3--:R-:W-:Y:S02]  /*1a80*/  LEA R0, R0, R2, 0x18 ;  /* 0x0000000200007211 */ /* 0x008fe400078ec0ff */
[----:B------:R-:W-:-:S03]  /*1a90*/  SHF.L.U32 R2, R8, 0x1f, RZ ;  /* 0x0000001f08027819 */ /* 0x000fc600000006ff */
[----:B------:R-:W-:-:S04]  /*1aa0*/  IMAD R0, R9, 0x8, R0 ;  /* 0x0000000809007824 */ /* 0x000fc800078e0200 */
[----:B------:R-:W3:Y:S02]  /*1ab0*/  SYNCS.PHASECHK.TRANS64.TRYWAIT P0, [R0+URZ+0xe0], R2 ;  /* 0x0000e002000075a7 */ /* 0x000ee400080011ff */
[----:B---3--:R-:W-:Y:S05]  /*1ac0*/  @!P0 BRA `(.L_x_24) ;  /* 0x000000ac00d48947 */ /* 0x008fea0003800000 */
.L_x_187:
[----:B------:R-:W-:Y:S01]  /*1ad0*/  VIADD R9, R9, 0x1 ;  /* 0x0000000109097836 */ /* 0x000fe20000000000 */
[----:B------:R3:W-:Y:S04]  /*1ae0*/  SYNCS.ARRIVE.TRANS64.A1T0 RZ, [R0+URZ+0xd0], RZ ;  /* 0x0000d0ff00ff79a7 */ /* 0x0007e800081000ff */
[----:B------:R-:W-:-:S04]  /*1af0*/  ISETP.NE.AND P0, PT, R9, 0x2, PT ;  /* 0x000000020900780c */ /* 0x000fc80003f05270 */
[----:B------:R-:W-:Y:S02]  /*1b00*/  SEL R9, R9, RZ, P0 ;  /* 0x000000ff09097207 */ /* 0x000fe40000000000 */
[----:B---3--:R-:W-:-:S04]  /*1b10*/  SEL R0, RZ, 0x1, P0 ;  /* 0x00000001ff007807 */ /* 0x008fc80000000000 */
[----:B------:R-:W-:-:S07]  /*1b20*/  LOP3.LUT R8, R8, R0, RZ, 0x3c, !PT ;  /* 0x0000000008087212 */ /* 0x000fce00078e3cff */
.L_x_23:
[----:B------:R-:W-:Y:S01]  /*1b30*/  UMOV UR22, 0x400 ;  /* 0x0000040000167882 */ /* 0x000fe20000000000 */
[----:B------:R-:W-:Y:S01]  /*1b40*/  SHF.L.U32 R0, R12, 0x1f, RZ ;  /* 0x0000001f0c007819 */ /* 0x000fe200000006ff */
[----:B--2---:R-:W-:Y:S02]  /*1b50*/  ULEA UR22, UR61, UR22, 0x18 ;  /* 0x000000163d167291 */ /* 0x004fe4000f8ec0ff */
[----:B------:R-:W-:Y:S02]  /*1b60*/  UISETP.GE.U32.AND UP0, UPT, UR70, 0xff, UPT ;  /* 0x000000ff4600788c */ /* 0x000fe4000bf06070 */
[----:B------:R-:W-:Y:S02]  /*1b70*/  ULEA UR4, UR23, UR22, 0x3 ;  /* 0x0000001617047291 */ /* 0x000fe4000f8e18ff */
[----:B------:R-:W-:Y:S01]  /*1b80*/  ULEA UR27, UR27, UR69, 0x8 ;  /* 0x000000451b1b7291 */ /* 0x000fe2000f8e40ff */
[----:B------:R-:W-:-:S06]  /*1b90*/  UMOV UR21, URZ ;  /* 0x000000ff00157c82 */ /* 0x000fcc0008000000 */
[----:B------:R2:W3:Y:S01]  /*1ba0*/  SYNCS.PHASECHK.TRANS64.TRYWAIT P1, [UR4+0x10], R0 ;  /* 0x00001000ff0075a7 */ /* 0x0004e20008021104 */
[----:B------:R-:W-:-:S04]  /*1bb0*/  ULEA.HI UR4, UR20, UR20, URZ, 0x1 ;  /* 0x0000001414047291 */ /* 0x000fc8000f8f08ff */
[----:B------:R-:W-:-:S04]  /*1bc0*/  USHF.L.U32 UR4, UR4, 0x6, URZ ;  /* 0x0000000604047899 */ /* 0x000fc800080006ff */
[----:B------:R-:W-:-:S04]  /*1bd0*/  ULOP3.LUT UR59, UR4, 0xffffff80, URZ, 0xc0, !UPT ;  /* 0xffffff80043b7892 */ /* 0x000fc8000f8ec0ff */
[----:B------:R-:W-:Y:S01]  /*1be0*/  UIADD3 UR59, UPT, UPT, UR67, UR59, URZ ;  /* 0x0000003b433b7290 */ /* 0x000fe2000fffe0ff */
[----:B------:R-:W-:Y:S11]  /*1bf0*/  BRA.U !UP0, `(.L_x_25) ;  /* 0x0000000508607547 */ /* 0x000ff6000b800000 */
[----:B------:R-:W-:Y:S01]  /*1c00*/  UMOV UR29, UR66 ;  /* 0x00000042001d7c82 */ /* 0x000fe20008000000 */
[----:B------:R-:W-:Y:S01]  /*1c10*/  UMOV UR6, UR23 ;  /* 0x0000001700067c82 */ /* 0x000fe20008000000 */
[----:B------:R-:W-:-:S05]  /*1c20*/  UMOV UR42, 0x40 ;  /* 0x00000040002a7882 */ /* 0x000fca0000000000 */
.L_x_33:
[----:B------:R-:W-:Y:S01]  /*1c30*/  ULEA UR7, UR6, UR22, 0x3 ;  /* 0x0000001606077291 */ /* 0x000fe2000f8e18ff */
[----:B---3--:R-:W-:Y:S01]  /*1c40*/  @P4 MOV R2, 0x30000 ;  /* 0x0003000000024802 */ /* 0x008fe20000000f00 */
[----:B-123--:R-:W-:Y:S10]  /*1c50*/  @P1 BRA `(.L_x_26) ;  /* 0x00000000000c1947 */ /* 0x00eff40003800000 */
[----:B------:R-:W-:-:S04]  /*1c60*/  SHF.L.U32 R3, R12, 0x1f, RZ ;  /* 0x0000001f0c037819 */ /* 0x000fc800000006ff */
[----:B------:R-:W3:Y:S02]  /*1c70*/  SYNCS.PHASECHK.TRANS64.TRYWAIT P0, [UR7+0x10], R3 ;  /* 0x00001003ff0075a7 */ /* 0x000ee40008001107 */
[----:B---3--:R-:W-:Y:S05]  /*1c80*/  @!P0 BRA `(.L_x_27) ;  /* 0x000000ac00788947 */ /* 0x008fea0003800000 */
.L_x_26:
[----:B------:R3:W-:Y:S01]  /*1c90*/  @P4 SYNCS.ARRIVE.TRANS64 RZ, [UR7], R2 ;  /* 0x00000002ffff49a7 */ /* 0x0007e20008000007 */
[----:B------:R-:W-:Y:S02]  /*1ca0*/  ULOP3.LUT UR4, UR37, 0x2, URZ, 0xfc, !UPT ;  /* 0x0000000225047892 */ /* 0x000fe4000f8efcff */
[----:B------:R-:W-:Y:S02]  /*1cb0*/  UIADD3 UR29, UPT, UPT, UR29, 0x1, URZ ;  /* 0x000000011d1d7890 */ /* 0x000fe4000fffe0ff */
[----:B------:R-:W-:Y:S02]  /*1cc0*/  UISETP.NE.AND UP0, UPT, UR4, 0x2, UPT ;  /* 0x000000020400788c */ /* 0x000fe4000bf05270 */
[----:B------:R-:W-:-:S07]  /*1cd0*/  UISETP.NE.AND UP2, UPT, UR29, 0x1, UPT ;  /* 0x000000011d00788c */ /* 0x000fce000bf45270 */
[----:B------:R-:W-:Y:S05]  /*1ce0*/  BRA.U UP0, `(.L_x_28) ;  /* 0x0000000100047547 */ /* 0x000fea000b800000 */
[----:B-1----:R-:W-:Y:S05]  /*1cf0*/  BPT.TRAP 0x1 ;  /* 0x000000040000795c */ /* 0x002fea0000300000 */
.L_x_28:
[----:B------:R-:W-:Y:S04]  /*1d00*/  BSSY.RECONVERGENT B0, `(.L_x_29) ;  /* 0x0000003000007945 */ /* 0x000fe80003800200 */
[----:B------:R-:W-:Y:S05]  /*1d10*/  @!P3 BRA `(.L_x_30) ;  /* 0x000000000004b947 */ /* 0x000fea0003800000 */
[----:B-1----:R-:W-:Y:S05]  /*1d20*/  BPT.TRAP 0x1 ;  /* 0x000000040000795c */ /* 0x002fea0000300000 */
.L_x_30:
[----:B-1----:R-:W-:Y:S05]  /*1d30*/  BSYNC.RECONVERGENT B0 ;  /* 0x0000000000007941 */ /* 0x002fea0003800200 */
.L_x_29:
[----:B------:R-:W-:Y:S01]  /*1d40*/  UIADD3 UR4, UPT, UPT, UR6, 0x1, URZ ;  /* 0x0000000106047890 */ /* 0x000fe2000fffe0ff */
[----:B------:R-:W-:Y:S01]  /*1d50*/  BSSY.RECONVERGENT B0, `(.L_x_31) ;  /* 0x000003e000007945 */ /* 0x000fe20003800200 */
[----:B------:R-:W-:Y:S02]  /*1d60*/  ELECT P0, URZ, PT ;  /* 0x0000000000ff782f */ /* 0x000fe40003800000 */
[----:B------:R-:W-:-:S04]  /*1d70*/  UISETP.NE.AND UP0, UPT, UR4, 0x2, UPT ;  /* 0x000000020400788c */ /* 0x000fc8000bf05270 */
[----:B------:R-:W-:Y:S02]  /*1d80*/  USEL UR5, URZ, 0x1, UP0 ;  /* 0x00000001ff057887 */ /* 0x000fe40008000000 */
[----:B------:R-:W-:-:S04]  /*1d90*/  USEL UR23, UR4, URZ, UP0 ;  /* 0x000000ff04177287 */ /* 0x000fc80008000000 */
[----:B------:R-:W-:Y:S01]  /*1da0*/  ULEA UR4, UR23, UR22, 0x3 ;  /* 0x0000001617047291 */ /* 0x000fe2000f8e18ff */
[----:B------:R-:W-:-:S04]  /*1db0*/  LOP3.LUT R12, R12, UR5, RZ, 0x3c, !PT ;  /* 0x000000050c0c7c12 */ /* 0x000fc8000f8e3cff */
[----:B--2---:R-:W-:-:S04]  /*1dc0*/  SHF.L.U32 R0, R12, 0x1f, RZ ;  /* 0x0000001f0c007819 */ /* 0x004fc800000006ff */
[----:B------:R1:W2:Y:S01]  /*1dd0*/  SYNCS.PHASECHK.TRANS64.TRYWAIT P1, [UR4+0x10], R0 ;  /* 0x00001000ff0075a7 */ /* 0x0002a20008021104 */
[----:B------:R-:W-:Y:S05]  /*1de0*/  @!P0 BRA `(.L_x_32) ;  /* 0x0000000000d08947 */ /* 0x000fea0003800000 */
[----:B------:R-:W-:Y:S02]  /*1df0*/  ULEA UR32, UR6, UR31, 0xd ;  /* 0x0000001f06207291 */ /* 0x000fe4000f8e68ff */
[----:B------:R-:W-:Y:S02]  /*1e00*/  UIADD3 UR4, UP1, UPT, UR54, 0x80, URZ ;  /* 0x0000008036047890 */ /* 0x000fe4000ff3e0ff */
[----:B------:R-:W-:Y:S02]  /*1e10*/  ULEA UR32, UR32, UR22, 0x2 ;  /* 0x0000001620207291 */ /* 0x000fe4000f8e10ff */
[----:B------:R-:W-:Y:S02]  /*1e20*/  ULEA UR13, UR6, UR22, 0x10 ;  /* 0x00000016060d7291 */ /* 0x000fe4000f8e80ff */
[----:B------:R-:W-:Y:S02]  /*1e30*/  UIADD3 UR14, UP0, UPT, UR54, 0x180, URZ ;  /* 0x00000180360e7890 */ /* 0x000fe4000ff1e0ff */
[----:B------:R-:W-:-:S02]  /*1e40*/  UIADD3 UR58, UPT, UPT, UR42, -0x40, URZ ;  /* 0xffffffc02a3a7890 */ /* 0x000fc4000fffe0ff */
[----:B------:R-:W-:Y:S02]  /*1e50*/  ULOP3.LUT UR57, UR7, 0xfefffff8, URZ, 0xc0, !UPT ;  /* 0xfefffff807397892 */ /* 0x000fe4000f8ec0ff */
[----:B------:R-:W-:Y:S02]  /*1e60*/  UIADD3.X UR5, UPT, UPT, URZ, UR55, URZ, UP1, !UPT ;  /* 0x00000037ff057290 */ /* 0x000fe40008ffe4ff */
[----:B------:R-:W-:Y:S02]  /*1e70*/  UIADD3 UR56, UPT, UPT, UR32, 0x8400, URZ ;  /* 0x0000840020387890 */ /* 0x000fe4000fffe0ff */
[----:B------:R-:W-:Y:S02]  /*1e80*/  UPRMT UR17, URZ, 0x5410, UR30 ;  /* 0x00005410ff117896 */ /* 0x000fe4000800001e */
[----:B------:R-:W-:Y:S02]  /*1e90*/  UIADD3 UR50, UPT, UPT, UR42, -0x20, URZ ;  /* 0xffffffe02a327890 */ /* 0x000fe4000fffe0ff */
[----:B------:R-:W-:-:S02]  /*1ea0*/  UIADD3 UR48, UPT, UPT, UR32, 0xa400, URZ ;  /* 0x0000a40020307890 */ /* 0x000fc4000fffe0ff */
[----:B------:R-:W-:Y:S02]  /*1eb0*/  UIADD3 UR40, UPT, UPT, UR32, 0xc400, URZ ;  /* 0x0000c40020287890 */ /* 0x000fe4000fffe0ff */
[----:B------:R-:W-:Y:S02]  /*1ec0*/  UIADD3 UR34, UPT, UPT, UR42, 0x20, URZ ;  /* 0x000000202a227890 */ /* 0x000fe4000fffe0ff */
[----:B------:R-:W-:Y:S02]  /*1ed0*/  UIADD3 UR32, UPT, UPT, UR32, 0xe400, URZ ;  /* 0x0000e40020207890 */ /* 0x000fe4000fffe0ff */
[----:B------:R-:W-:Y:S02]  /*1ee0*/  UIADD3.X UR15, UPT, UPT, URZ, UR55, URZ, UP0, !UPT ;  /* 0x00000037ff0f7290 */ /* 0x000fe400087fe4ff */
[----:B------:R-:W-:Y:S02]  /*1ef0*/  UIADD3 UR24, UPT, UPT, UR13, 0x18400, URZ ;  /* 0x000184000d187890 */ /* 0x000fe4000fffe0ff */
[----:B------:R-:W-:Y:S01]  /*1f00*/  UIADD3 UR8, UPT, UPT, UR13, 0x1c400, URZ ;  /* 0x0001c4000d087890 */ /* 0x000fe2000fffe0ff */
[----:B------:R-:W-:Y:S01]  /*1f10*/  UMOV UR46, 0x0 ;  /* 0x00000000002e7882 */ /* 0x000fe20000000000 */
[----:B------:R-:W-:Y:S01]  /*1f20*/  UMOV UR47, 0x10000000 ;  /* 0x10000000002f7882 */ /* 0x000fe20000000000 */
[----:B------:R-:W-:Y:S01]  /*1f30*/  UMOV UR51, UR59 ;  /* 0x0000003b00337c82 */ /* 0x000fe20008000000 */
[----:B------:R-:W-:Y:S01]  /*1f40*/  UMOV UR52, UR60 ;  /* 0x0000003c00347c82 */ /* 0x000fe20008000000 */
[----:B------:R-:W-:Y:S01]  /*1f50*/  UMOV UR49, UR57 ;  /* 0x0000003900317c82 */ /* 0x000fe20008000000 */
[----:B------:R-:W-:Y:S01]  /*1f60*/  UMOV UR43, UR59 ;  /* 0x0000003b002b7c82 */ /* 0x000fe20008000000 */
[----:B------:R-:W-:Y:S01]  /*1f70*/  UMOV UR44, UR60 ;  /* 0x0000003c002c7c82 */ /* 0x000fe20008000000 */
[----:B------:R-:W-:Y:S01]  /*1f80*/  UMOV UR41, UR57 ;  /* 0x0000003900297c82 */ /* 0x000fe20008000000 */
[----:B------:R-:W-:Y:S01]  /*1f90*/  UTMALDG.3D.MULTICAST.2CTA [UR56], [UR4], UR17, desc[UR46] ;  /* 0x00002e38040073b4 */ /* 0x000fe20008211811 */
[----:B------:R-:W-:Y:S01]  /*1fa0*/  UMOV UR35, UR59 ;  /* 0x0000003b00237c82 */ /* 0x000fe20008000000 */
        /* <DEDUP_REMOVED lines=10> */
[----:B------:R-:W-:Y:S01]  /*2050*/  UIADD3 UR16, UPT, UPT, UR13, 0x20400, URZ ;  /* 0x000204000d107890 */ /* 0x000fe2000fffe0ff */
[----:B------:R-:W-:Y:S01]  /*2060*/  UMOV UR18, UR42 ;  /* 0x0000002a00127c82 */ /* 0x000fe20008000000 */
[----:B------:R-:W-:Y:S01]  /*2070*/  UMOV UR19, UR27 ;  /* 0x0000001b00137c82 */ /* 0x000fe20008000000 */
[----:B------:R-:W-:Y:S01]  /*2080*/  UTMALDG.3D.MULTICAST.2CTA [UR40], [UR4], UR17, desc[UR46] ;  /* 0x00002e28040073b4 */ /* 0x000fe20008211811 */
[----:B------:R-:W-:Y:S01]  /*2090*/  UMOV UR20, UR60 ;  /* 0x0000003c00147c82 */ /* 0x000fe20008000000 */
[----:B------:R4:W-:Y:S01]  /*20a0*/  UTMALDG.3D.MULTICAST.2CTA [UR32], [UR4], UR17, desc[UR46] ;  /* 0x00002e20040073b4 */ /* 0x0009e20008211811 */
[----:B------:R-:W-:Y:S01]  /*20b0*/  UTMALDG.3D.2CTA [UR24], [UR14], desc[UR46] ;  /* 0x00002e180e0075b4 */ /* 0x000fe20008211000 */
[----:B------:R3:W-:Y:S01]  /*20c0*/  UTMALDG.3D.2CTA [UR8], [UR14], desc[UR46] ;  /* 0x00002e080e0075b4 */ /* 0x0007e20008211000 */
[----:B----4-:R-:W-:-:S02]  /*20d0*/  UMOV UR17, UR57 ;  /* 0x0000003900117c82 */ /* 0x010fc40008000000 */
[----:B------:R4:W-:Y:S01]  /*20e0*/  UTMALDG.3D.2CTA [UR16], [UR14], desc[UR46] ;  /* 0x00002e100e0075b4 */ /* 0x0009e20008211000 */
[----:B---3--:R-:W-:Y:S01]  /*20f0*/  UIADD3 UR8, UPT, UPT, UR13, 0x24400, URZ ;  /* 0x000244000d087890 */ /* 0x008fe2000fffe0ff */
[----:B------:R-:W-:-:S08]  /*2100*/  UMOV UR10, UR34 ;  /* 0x00000022000a7c82 */ /* 0x000fd00008000000 */
[----:B------:R4:W-:Y:S02]  /*2110*/  UTMALDG.3D.2CTA [UR8], [UR14], desc[UR46] ;  /* 0x00002e080e0075b4 */ /* 0x0009e40008211000 */
[----:B----4-:R-:W-:Y:S01]  /*2120*/  NOP ;  /* 0x0000000000007918 */ /* 0x010fe20000000000 */
.L_x_32:
[----:B------:R-:W-:Y:S05]  /*2130*/  BSYNC.RECONVERGENT B0 ;  /* 0x0000000000007941 */ /* 0x000fea0003800200 */
.L_x_31:
[----:B------:R-:W-:Y:S01]  /*2140*/  UIADD3 UR42, UPT, UPT, UR42, 0x80, URZ ;  /* 0x000000802a2a7890 */ /* 0x000fe2000fffe0ff */
[----:B------:R-:W-:Y:S01]  /*2150*/  UMOV UR6, UR23 ;  /* 0x0000001700067c82 */ /* 0x000fe20008000000 */
[----:B------:R-:W-:Y:S01]  /*2160*/  UMOV UR21, UR38 ;  /* 0x0000002600157c82 */ /* 0x000fe20008000000 */
[----:B------:R-:W-:Y:S09]  /*2170*/  BRA.U UP2, `(.L_x_33) ;  /* 0xfffffff902ac7547 */ /* 0x000ff2000b83ffff */
.L_x_25:
[----:B------:R-:W-:Y:S01]  /*2180*/  ULEA UR4, UR23, UR22, 0x3 ;  /* 0x0000001617047291 */ /* 0x000fe2000f8e18ff */
[----:B-12---:R-:W-:Y:S01]  /*2190*/  SHF.L.U32 R0, R12, 0x1f, RZ ;  /* 0x0000001f0c007819 */ /* 0x006fe200000006ff */
[----:B------:R-:W-:Y:S01]  /*21a0*/  @!P2 SYNCS.ARRIVE.TRANS64.A1T0 RZ, [UR22+0x68], RZ ;  /* 0x000068ffffffa9a7 */ /* 0x000fe20008100016 */
[----:B------:R-:W-:-:S06]  /*21b0*/  UISETP.GT.AND UP0, UPT, UR65, UR64, UPT ;  /* 0x000000404100728c */ /* 0x000fcc000bf04270 */
[----:B---3--:R1:W2:Y:S03]  /*21c0*/  SYNCS.PHASECHK.TRANS64.TRYWAIT P1, [UR4+0x10], R0 ;  /* 0x00001000ff0075a7 */ /* 0x0082a60008021104 */
[----:B------:R-:W-:Y:S05]  /*21d0*/  BRA.U !UP0, `(.L_x_34) ;  /* 0x0000000508587547 */ /* 0x000fea000b800000 */
[----:B------:R-:W-:Y:S01]  /*21e0*/  UIADD3 UR29, UPT, UPT, UR68, UR21, URZ ;  /* 0x00000015441d7290 */ /* 0x000fe2000fffe0ff */
[----:B------:R-:W-:-:S11]  /*21f0*/  UMOV UR6, UR23 ;  /* 0x0000001700067c82 */ /* 0x000fd60008000000 */
.L_x_42:
[----:B------:R-:W-:Y:S01]  /*2200*/  ULEA UR7, UR6, UR22, 0x3 ;  /* 0x0000001606077291 */ /* 0x000fe2000f8e18ff */
[----:B--2---:R-:W-:Y:S01]  /*2210*/  @P4 MOV R2, 0x30000 ;  /* 0x0003000000024802 */ /* 0x004fe20000000f00 */
[----:B--23--:R-:W-:Y:S10]  /*2220*/  @P1 BRA `(.L_x_35) ;  /* 0x00000000000c1947 */ /* 0x00cff40003800000 */
[----:B------:R-:W-:-:S04]  /*2230*/  SHF.L.U32 R3, R12, 0x1f, RZ ;  /* 0x0000001f0c037819 */ /* 0x000fc800000006ff */
[----:B------:R-:W2:Y:S02]  /*2240*/  SYNCS.PHASECHK.TRANS64.TRYWAIT P0, [UR7+0x10], R3 ;  /* 0x00001003ff0075a7 */ /* 0x000ea40008001107 */
[----:B--2---:R-:W-:Y:S05]  /*2250*/  @!P0 BRA `(.L_x_36) ;  /* 0x000000a8001c8947 */ /* 0x004fea0003800000 */
.L_x_35:
[----:B------:R2:W-:Y:S01]  /*2260*/  @P4 SYNCS.ARRIVE.TRANS64 RZ, [UR7], R2 ;  /* 0x00000002ffff49a7 */ /* 0x0005e20008000007 */
[----:B------:R-:W-:-:S04]  /*2270*/  ULOP3.LUT UR4, UR37, 0x2, URZ, 0xfc, !UPT ;  /* 0x0000000225047892 */ /* 0x000fc8000f8efcff */
[----:B------:R-:W-:-:S09]  /*2280*/  UISETP.NE.AND UP0, UPT, UR4, 0x2, UPT ;  /* 0x000000020400788c */ /* 0x000fd2000bf05270 */
[----:B------:R-:W-:Y:S05]  /*2290*/  BRA.U UP0, `(.L_x_37) ;  /* 0x0000000100047547 */ /* 0x000fea000b800000 */
[----:B------:R-:W-:Y:S05]  /*22a0*/  BPT.TRAP 0x1 ;  /* 0x000000040000795c */ /* 0x000fea0000300000 */
.L_x_37:
[----:B------:R-:W-:Y:S04]  /*22b0*/  BSSY.RECONVERGENT B0, `(.L_x_38) ;  /* 0x0000003000007945 */ /* 0x000fe80003800200 */
[----:B------:R-:W-:Y:S05]  /*22c0*/  @!P3 BRA `(.L_x_39) ;  /* 0x000000000004b947 */ /* 0x000fea0003800000 */
[----:B------:R-:W-:Y:S05]  /*22d0*/  BPT.TRAP 0x1 ;  /* 0x000000040000795c */ /* 0x000fea0000300000 */
.L_x_39:
[----:B------:R-:W-:Y:S05]  /*22e0*/  BSYNC.RECONVERGENT B0 ;  /* 0x0000000000007941 */ /* 0x000fea0003800200 */
.L_x_38:
        /* <DEDUP_REMOVED lines=8> */
[----:B-1----:R-:W-:-:S04]  /*2370*/  SHF.L.U32 R0, R12, 0x1f, RZ ;  /* 0x0000001f0c007819 */ /* 0x002fc800000006ff */
[----:B------:R1:W3:Y:S01]  /*2380*/  SYNCS.PHASECHK.TRANS64.TRYWAIT P1, [UR4+0x10], R0 ;  /* 0x00001000ff0075a7 */ /* 0x0002e20008021104 */
[----:B------:R-:W-:Y:S05]  /*2390*/  @!P0 BRA `(.L_x_41) ;  /* 0x0000000000d48947 */ /* 0x000fea0003800000 */
[----:B------:R-:W-:Y:S02]  /*23a0*/  ULEA UR32, UR6, UR31, 0xd ;  /* 0x0000001f06207291 */ /* 0x000fe4000f8e68ff */
[----:B------:R-:W-:Y:S02]  /*23b0*/  UIADD3 UR4, UP1, UPT, UR54, 0x80, URZ ;  /* 0x0000008036047890 */ /* 0x000fe4000ff3e0ff */
[----:B------:R-:W-:Y:S02]  /*23c0*/  ULEA UR32, UR32, UR22, 0x2 ;  /* 0x0000001620207291 */ /* 0x000fe4000f8e10ff */
[----:B------:R-:W-:Y:S02]  /*23d0*/  USHF.L.U32 UR58, UR21, 0x7, URZ ;  /* 0x00000007153a7899 */ /* 0x000fe400080006ff */
[----:B------:R-:W-:Y:S02]  /*23e0*/  ULEA UR13, UR6, UR22, 0x10 ;  /* 0x00000016060d7291 */ /* 0x000fe4000f8e80ff */
[----:B------:R-:W-:-:S02]  /*23f0*/  UIADD3 UR14, UP0, UPT, UR54, 0x180, URZ ;  /* 0x00000180360e7890 */ /* 0x000fc4000ff1e0ff */
[----:B------:R-:W-:Y:S02]  /*2400*/  ULOP3.LUT UR57, UR7, 0xfefffff8, URZ, 0xc0, !UPT ;  /* 0xfefffff807397892 */ /* 0x000fe4000f8ec0ff */
[----:B------:R-:W-:Y:S02]  /*2410*/  UIADD3.X UR5, UPT, UPT, URZ, UR55, URZ, UP1, !UPT ;  /* 0x00000037ff057290 */ /* 0x000fe40008ffe4ff */
[----:B------:R-:W-:Y:S02]  /*2420*/  UIADD3 UR56, UPT, UPT, UR32, 0x8400, URZ ;  /* 0x0000840020387890 */ /* 0x000fe4000fffe0ff */
[----:B------:R-:W-:Y:S02]  /*2430*/  UPRMT UR16, URZ, 0x5410, UR30 ;  /* 0x00005410ff107896 */ /* 0x000fe4000800001e */
[----:B------:R-:W-:Y:S02]  /*2440*/  UIADD3 UR50, UPT, UPT, UR58, 0x20, URZ ;  /* 0x000000203a327890 */ /* 0x000fe4000fffe0ff */
[----:B------:R-:W-:-:S02]  /*2450*/  UIADD3 UR48, UPT, UPT, UR32, 0xa400, URZ ;  /* 0x0000a40020307890 */ /* 0x000fc4000fffe0ff */
[----:B------:R-:W-:Y:S02]  /*2460*/  UIADD3 UR42, UPT, UPT, UR58, 0x40, URZ ;  /* 0x000000403a2a7890 */ /* 0x000fe4000fffe0ff */
[----:B------:R-:W-:Y:S02]  /*2470*/  UIADD3 UR40, UPT, UPT, UR32, 0xc400, URZ ;  /* 0x0000c40020287890 */ /* 0x000fe4000fffe0ff */
[----:B------:R-:W-:Y:S02]  /*2480*/  UIADD3 UR34, UPT, UPT, UR58, 0x60, URZ ;  /* 0x000000603a227890 */ /* 0x000fe4000fffe0ff */
[----:B------:R-:W-:Y:S02]  /*2490*/  UIADD3 UR32, UPT, UPT, UR32, 0xe400, URZ ;  /* 0x0000e40020207890 */ /* 0x000fe4000fffe0ff */
[----:B------:R-:W-:Y:S02]  /*24a0*/  UIADD3.X UR15, UPT, UPT, URZ, UR55, URZ, UP0, !UPT ;  /* 0x00000037ff0f7290 */ /* 0x000fe400087fe4ff */
[----:B------:R-:W-:-:S02]  /*24b0*/  UIADD3 UR24, UPT, UPT, UR13, 0x18400, URZ ;  /* 0x000184000d187890 */ /* 0x000fc4000fffe0ff */
        /* <DEDUP_REMOVED lines=26> */
[----:B------:R4:W-:Y:S01]  /*2660*/  UTMALDG.3D.MULTICAST.2CTA [UR32], [UR4], UR16, desc[UR46] ;  /* 0x00002e20040073b4 */ /* 0x0009e20008211810 */
[----:B------:R-:W-:Y:S01]  /*2670*/  UTMALDG.3D.2CTA [UR24], [UR14], desc[UR46] ;  /* 0x00002e180e0075b4 */ /* 0x000fe20008211000 */
[----:B------:R2:W-:Y:S01]  /*2680*/  UTMALDG.3D.2CTA [UR8], [UR14], desc[UR46] ;  /* 0x00002e080e0075b4 */ /* 0x0005e20008211000 */
[----:B----4-:R-:W-:-:S09]  /*2690*/  UIADD3 UR16, UPT, UPT, UR13, 0x20400, URZ ;  /* 0x000204000d107890 */ /* 0x010fd2000fffe0ff */
[----:B------:R4:W-:Y:S01]  /*26a0*/  UTMALDG.3D.2CTA [UR16], [UR14], desc[UR46] ;  /* 0x00002e100e0075b4 */ /* 0x0009e20008211000 */
[----:B--2---:R-:W-:Y:S01]  /*26b0*/  UIADD3 UR8, UPT, UPT, UR13, 0x24400, URZ ;  /* 0x000244000d087890 */ /* 0x004fe2000fffe0ff */
[----:B------:R-:W-:-:S08]  /*26c0*/  UMOV UR10, UR34 ;  /* 0x00000022000a7c82 */ /* 0x000fd00008000000 */
[----:B------:R4:W-:Y:S02]  /*26d0*/  UTMALDG.3D.2CTA [UR8], [UR14], desc[UR46] ;  /* 0x00002e080e0075b4 */ /* 0x0009e40008211000 */
[----:B----4-:R-:W-:Y:S01]  /*26e0*/  NOP ;  /* 0x0000000000007918 */ /* 0x010fe20000000000 */
.L_x_41:
[----:B------:R-:W-:Y:S05]  /*26f0*/  BSYNC.RECONVERGENT B0 ;  /* 0x0000000000007941 */ /* 0x000fea0003800200 */
.L_x_40:
[----:B------:R-:W-:Y:S01]  /*2700*/  UIADD3 UR21, UPT, UPT, UR21, 0x1, URZ ;  /* 0x0000000115157890 */ /* 0x000fe2000fffe0ff */
[----:B------:R-:W-:-:S03]  /*2710*/  UMOV UR6, UR23 ;  /* 0x0000001700067c82 */ /* 0x000fc60008000000 */
[----:B------:R-:W-:-:S09]  /*2720*/  UISETP.NE.AND UP0, UPT, UR21, UR29, UPT ;  /* 0x0000001d1500728c */ /* 0x000fd2000bf05270 */
[----:B------:R-:W-:Y:S05]  /*2730*/  BRA.U UP0, `(.L_x_42) ;  /* 0xfffffff900b07547 */ /* 0x000fea000b83ffff */
.L_x_34:
[C---:B------:R-:W-:Y:S01]  /*2740*/  LEA R3, R11.reuse, UR22, 0x3 ;  /* 0x000000160b037c11 */ /* 0x040fe2000f8e18ff */
[----:B------:R-:W-:Y:S01]  /*2750*/  NOP ;  /* 0x0000000000007918 */ /* 0x000fe20000000000 */
[----:B-1----:R-:W-:Y:S02]  /*2760*/  SHF.L.U32 R0, R10, 0x1f, RZ ;  /* 0x0000001f0a007819 */ /* 0x002fe400000006ff */
[----:B------:R-:W-:Y:S02]  /*2770*/  LEA R4, R11, UR22, 0x4 ;  /* 0x000000160b047c11 */ /* 0x000fe4000f8e20ff */
[----:B------:R-:W1:Y:S02]  /*2780*/  SYNCS.PHASECHK.TRANS64.TRYWAIT P0, [R3+URZ+0x70], R0 ;  /* 0x00007000030075a7 */ /* 0x000e6400080011ff */
[----:B-1----:R-:W-:Y:S05]  /*2790*/  @!P0 BRA `(.L_x_43) ;  /* 0x000000a000e48947 */ /* 0x002fea0003800000 */
.L_x_190:
[----:B------:R-:W4:Y:S01]  /*27a0*/  LDS.128 R4, [R4+0x100] ;  /* 0x0001000004047984 */ /* 0x000f220000000c00 */
[----:B------:R-:W-:Y:S01]  /*27b0*/  UISETP.GE.AND UP0, UPT, UR39, 0x1, UPT ;  /* 0x000000012700788c */ /* 0x000fe2000bf06270 */
[----:B------:R-:W-:Y:S01]  /*27c0*/  @!PT LDS RZ, [RZ] ;  /* 0x00000000fffff984 */ /* 0x000fe20000000800 */
[----:B------:R-:W-:Y:S01]  /*27d0*/  @!PT LDS RZ, [RZ] ;  /* 0x00000000fffff984 */ /* 0x000fe20000000800 */
[----:B------:R-:W-:Y:S01]  /*27e0*/  @!PT LDS RZ, [RZ] ;  /* 0x00000000fffff984 */ /* 0x000fe20000000800 */
[----:B------:R-:W-:Y:S01]  /*27f0*/  @!PT LDS RZ, [RZ] ;  /* 0x00000000fffff984 */ /* 0x000fe20000000800 */
[----:B------:R1:W-:Y:S06]  /*2800*/  MEMBAR.ALL.CTA ;  /* 0x0000000000007992 */ /* 0x0003ec0000008000 */
[----:B-1----:R-:W1:Y:S01]  /*2810*/  FENCE.VIEW.ASYNC.S ;  /* 0x00000000000073c6 */ /* 0x002e620000000000 */
[----:B----4-:R-:W-:-:S13]  /*2820*/  LOP3.LUT P0, RZ, R6, 0x1, RZ, 0xc0, !PT ;  /* 0x0000000106ff7812 */ /* 0x010fda000780c0ff */
[----:B-1----:R-:W-:Y:S01]  /*2830*/  VOTEU.ANY UP1, P0 ;  /* 0x0000000000ff7886 */ /* 0x002fe20000020100 */
[----:B------:R-:W-:-:S13]  /*2840*/  PLOP3.LUT P0, PT, PT, PT, UP1, 0x80, 0x8 ;  /* 0x000000000008781c */ /* 0x000fda0003f0f018 */
[----:B------:R-:W-:Y:S02]  /*2850*/  @P0 LOP3.LUT R0, R5, 0xffff, RZ, 0xc0, !PT ;  /* 0x0000ffff05000812 */ /* 0x000fe400078ec0ff */
[----:B--2---:R-:W-:Y:S02]  /*2860*/  @P0 MOV R2, R4 ;  /* 0x0000000400020202 */ /* 0x004fe40000000f00 */
[----:B------:R-:W-:Y:S01]  /*2870*/  @P0 R2UR UR5, R0 ;  /* 0x00000000000502ca */ /* 0x000fe200000e0000 */
[----:B------:R-:W-:Y:S01]  /*2880*/  VIADD R0, R3, 0x80 ;  /* 0x0000008003007836 */ /* 0x000fe20000000000 */
[----:B------:R-:W-:Y:S02]  /*2890*/  @P0 SHF.R.U32.HI R4, RZ, 0x10, R5 ;  /* 0x00000010ff040819 */ /* 0x000fe40000011605 */
[----:B------:R-:W-:Y:S02]  /*28a0*/  @P0 R2UR UR6, R2 ;  /* 0x00000000020602ca */ /* 0x000fe400000e0000 */
[----:B------:R-:W-:-:S02]  /*28b0*/  PRMT R0, RZ, 0x654, R0 ;  /* 0x00000654ff007816 */ /* 0x000fc40000000000 */
[----:B------:R-:W-:Y:S02]  /*28c0*/  @P0 R2UR UR4, R4 ;  /* 0x00000000040402ca */ /* 0x000fe400000e0000 */
[----:B------:R1:W-:Y:S03]  /*28d0*/  SYNCS.ARRIVE.TRANS64.RED.A1T0 RZ, [R0+URZ], RZ ;  /* 0x000000ff00ff79a7 */ /* 0x0003e600081004ff */
[----:B------:R-:W-:-:S04]  /*28e0*/  @UP1 UMOV UR45, UR5 ;  /* 0x00000005002d1c82 */ /* 0x000fc80008000000 */
[----:B------:R-:W-:-:S04]  /*28f0*/  @UP1 UMOV UR53, UR6 ;  /* 0x0000000600351c82 */ /* 0x000fc80008000000 */
[----:B------:R-:W-:Y:S01]  /*2900*/  @UP1 UMOV UR60, UR4 ;  /* 0x00000004003c1c82 */ /* 0x000fe20008000000 */
[----:B------:R-:W-:Y:S05]  /*2910*/  BRA.U !UP0, `(.L_x_44) ;  /* 0x0000000108d47547 */ /* 0x000fea000b800000 */
[----:B------:R-:W2:Y:S01]  /*2920*/  LDCU.128 UR12, c[0x0][0xb10] ;  /* 0x00016200ff0c77ac */ /* 0x000ea20008000c00 */
[----:B------:R-:W4:Y:S01]  /*2930*/  LDCU UR21, c[0x0][0xb20] ;  /* 0x00016400ff1577ac */ /* 0x000f220008000800 */
[----:B------:R-:W3:Y:S01]  /*2940*/  LDCU UR20, c[0x0][0xb0c] ;  /* 0x00016180ff1477ac */ /* 0x000ee20008000800 */
[----:B------:R-:W1:Y:S01]  /*2950*/  LDCU.64 UR8, c[0x0][0xb28] ;  /* 0x00016500ff0877ac */ /* 0x000e620008000a00 */
[----:B------:R-:W-:Y:S02]  /*2960*/  UISETP.NE.AND UP3, UPT, UR39, 0x1, UPT ;  /* 0x000000012700788c */ /* 0x000fe4000bf65270 */
[----:B--2---:R-:W-:Y:S02]  /*2970*/  UIMAD.WIDE.U32 UR6, UR62, UR15, URZ ;  /* 0x0000000f3e0672a5 */ /* 0x004fe4000f8e00ff */
[----:B------:R-:W-:Y:S02]  /*2980*/  UIMAD.WIDE.U32 UR4, UR63, UR12, URZ ;  /* 0x0000000c3f0472a5 */ /* 0x000fe4000f8e00ff */
[----:B------:R-:W-:-:S02]  /*2990*/  UISETP.NE.AND UP0, UPT, UR14, 0x1, UPT ;  /* 0x000000010e00788c */ /* 0x000fc4000bf05270 */
[----:B------:R-:W-:Y:S01]  /*29a0*/  UIMAD.WIDE.U32 UR18, UR45, UR15, URZ ;  /* 0x0000000f2d1272a5 */ /* 0x000fe2000f8e00ff */
[----:B------:R-:W-:Y:S02]  /*29b0*/  UMOV UR6, UR7 ;  /* 0x0000000700067c82 */ /* 0x000fe40008000000 */
[----:B------:R-:W-:Y:S01]  /*29c0*/  UMOV UR4, UR5 ;  /* 0x0000000500047c82 */ /* 0x000fe20008000000 */
[----:B----4-:R-:W-:Y:S02]  /*29d0*/  USHF.R.U32.HI UR6, URZ, UR21, UR6 ;  /* 0x00000015ff067299 */ /* 0x010fe40008011606 */
[----:B---3--:R-:W-:Y:S02]  /*29e0*/  UISETP.NE.AND UP2, UPT, UR20, 0x1, UPT ;  /* 0x000000011400788c */ /* 0x008fe4000bf45270 */
[----:B------:R-:W-:Y:S02]  /*29f0*/  USHF.R.U32.HI UR4, URZ, UR13, UR4 ;  /* 0x0000000dff047299 */ /* 0x000fe40008011604 */
[----:B------:R-:W-:-:S02]  /*2a00*/  USEL UR5, UR62, UR6, !UP0 ;  /* 0x000000063e057287 */ /* 0x000fc4000c000000 */
[----:B------:R-:W-:Y:S02]  /*2a10*/  USEL UR6, UR63, UR4, !UP2 ;  /* 0x000000043f067287 */ /* 0x000fe4000d000000 */
[----:B-1----:R-:W-:Y:S01]  /*2a20*/  UIMAD.WIDE.U32 UR10, UR5, UR8, URZ ;  /* 0x00000008050a72a5 */ /* 0x002fe2000f8e00ff */
[----:B------:R-:W-:Y:S01]  /*2a30*/  UMOV UR4, UR19 ;  /* 0x0000001300047c82 */ /* 0x000fe20008000000 */
[----:B------:R-:W-:Y:S02]  /*2a40*/  UIMAD.WIDE.U32 UR16, UR53, UR12, URZ ;  /* 0x0000000c351072a5 */ /* 0x000fe4000f8e00ff */
[----:B------:R-:W-:-:S03]  /*2a50*/  UIMAD.WIDE.U32 UR18, UR6, UR8, URZ ;  /* 0x00000008061272a5 */ /* 0x000fc6000f8e00ff */
[----:B------:R-:W-:Y:S01]  /*2a60*/  UMOV UR10, UR11 ;  /* 0x0000000b000a7c82 */ /* 0x000fe20008000000 */
[----:B------:R-:W-:Y:S02]  /*2a70*/  USHF.R.U32.HI UR4, URZ, UR21, UR4 ;  /* 0x00000015ff047299 */ /* 0x000fe40008011604 */
[----:B------:R-:W-:Y:S01]  /*2a80*/  @UP3 USHF.R.U32.HI UR5, URZ, UR9, UR10 ;  /* 0x00000009ff053299 */ /* 0x000fe2000801160a */
[----:B------:R-:W-:Y:S01]  /*2a90*/  UMOV UR16, UR17 ;  /* 0x0000001100107c82 */ /* 0x000fe20008000000 */
[----:B------:R-:W-:Y:S01]  /*2aa0*/  UMOV UR18, UR19 ;  /* 0x0000001300127c82 */ /* 0x000fe20008000000 */
[----:B------:R-:W-:Y:S02]  /*2ab0*/  USHF.R.U32.HI UR13, URZ, UR13, UR16 ;  /* 0x0000000dff0d7299 */ /* 0x000fe40008011610 */
[----:B------:R-:W-:Y:S02]  /*2ac0*/  USEL UR4, UR45, UR4, !UP0 ;  /* 0x000000042d047287 */ /* 0x000fe4000c000000 */
[----:B------:R-:W-:-:S02]  /*2ad0*/  @UP3 USHF.R.U32.HI UR6, URZ, UR9, UR18 ;  /* 0x00000009ff063299 */ /* 0x000fc40008011612 */
[----:B------:R-:W-:Y:S02]  /*2ae0*/  UIMAD UR7, UR39, UR5, URZ ;  /* 0x00000005270772a4 */ /* 0x000fe4000f8e02ff */
[----:B------:R-:W-:Y:S02]  /*2af0*/  USEL UR5, UR53, UR13, !UP2 ;  /* 0x0000000d35057287 */ /* 0x000fe4000d000000 */
[----:B------:R-:W-:Y:S02]  /*2b00*/  UIMAD UR10, UR39, UR6, URZ ;  /* 0x00000006270a72a4 */ /* 0x000fe4000f8e02ff */
[----:B------:R-:W-:Y:S02]  /*2b10*/  UISETP.GE.AND UP0, UPT, UR4, UR7, UPT ;  /* 0x000000070400728c */ /* 0x000fe4000bf06270 */
[----:B------:R-:W-:Y:S02]  /*2b20*/  UIMAD.WIDE.U32 UR12, UR4, UR8, URZ ;  /* 0x00000008040c72a5 */ /* 0x000fe4000f8e00ff */
[----:B------:R-:W-:-:S02]  /*2b30*/  UISETP.GE.OR UP0, UPT, UR5, UR10, UP0 ;  /* 0x0000000a0500728c */ /* 0x000fc40008706670 */
        /* <DEDUP_REMOVED lines=19> */
.L_x_44:
[----:B------:R-:W2:Y:S02]  /*2c70*/  LDCU UR4, c[0x0][0xb30] ;  /* 0x00016600ff0477ac */ /* 0x000ea40008000800 */
[----:B--2---:R-:W-:-:S09]  /*2c80*/  UISETP.NE.AND UP0, UPT, UR4, 0x1, UPT ;  /* 0x000000010400788c */ /* 0x004fd2000bf05270 */
[----:B------:R-:W-:Y:S05]  /*2c90*/  BRA.U UP0, `(.L_x_45) ;  /* 0x0000000100447547 */ /* 0x000fea000b800000 */
[----:B------:R-:W2:Y:S01]  /*2ca0*/  LDCU.128 UR8, c[0x0][0xb10] ;  /* 0x00016200ff0877ac */ /* 0x000ea20008000c00 */
[----:B------:R-:W4:Y:S01]  /*2cb0*/  LDCU UR12, c[0x0][0xb0c] ;  /* 0x00016180ff0c77ac */ /* 0x000f220008000800 */
[----:B------:R-:W1:Y:S01]  /*2cc0*/  LDCU UR13, c[0x0][0xb20] ;  /* 0x00016400ff0d77ac */ /* 0x000e620008000800 */
[----:B--2---:R-:W-:Y:S02]  /*2cd0*/  UIMAD.WIDE.U32 UR6, UR53, UR8, URZ ;  /* 0x00000008350672a5 */ /* 0x004fe4000f8e00ff */
[----:B------:R-:W-:Y:S02]  /*2ce0*/  UIMAD.WIDE.U32 UR4, UR45, UR11, URZ ;  /* 0x0000000b2d0472a5 */ /* 0x000fe4000f8e00ff */
[----:B----4-:R-:W-:Y:S02]  /*2cf0*/  UISETP.NE.AND UP2, UPT, UR12, 0x1, UPT ;  /* 0x000000010c00788c */ /* 0x010fe4000bf45270 */
[----:B------:R-:W-:Y:S01]  /*2d00*/  UISETP.NE.AND UP0, UPT, UR10, 0x1, UPT ;  /* 0x000000010a00788c */ /* 0x000fe2000bf05270 */
[----:B------:R-:W-:-:S02]  /*2d10*/  UMOV UR6, UR7 ;  /* 0x0000000700067c82 */ /* 0x000fc40008000000 */
[----:B------:R-:W-:Y:S01]  /*2d20*/  UMOV UR4, UR5 ;  /* 0x0000000500047c82 */ /* 0x000fe20008000000 */
[----:B------:R-:W-:Y:S02]  /*2d30*/  USHF.R.U32.HI UR6, URZ, UR9, UR6 ;  /* 0x00000009ff067299 */ /* 0x000fe40008011606 */
[----:B-1----:R-:W-:Y:S02]  /*2d40*/  USHF.R.U32.HI UR4, URZ, UR13, UR4 ;  /* 0x0000000dff047299 */ /* 0x002fe40008011604 */
[----:B------:R-:W-:Y:S02]  /*2d50*/  USEL UR5, UR53, UR6, !UP2 ;  /* 0x0000000635057287 */ /* 0x000fe4000d000000 */
[----:B------:R-:W-:-:S04]  /*2d60*/  USEL UR4, UR45, UR4, !UP0 ;  /* 0x000000042d047287 */ /* 0x000fc8000c000000 */
[----:B------:R-:W-:Y:S02]  /*2d70*/  UIADD3 UR6, UPT, UPT, UR5, -UR4, URZ ;  /* 0x8000000405067290 */ /* 0x000fe4000fffe0ff */
[----:B------:R-:W-:Y:S02]  /*2d80*/  UIADD3 UR4, UPT, UPT, -UR5, UR4, URZ ;  /* 0x0000000405047290 */ /* 0x000fe4000fffe1ff */
[----:B------:R-:W-:Y:S02]  /*2d90*/  UIMAD UR45, UR6, UR10, UR45 ;  /* 0x0000000a062d72a4 */ /* 0x000fe4000f8e022d */
[----:B------:R-:W-:-:S12]  /*2da0*/  UIMAD UR53, UR4, UR12, UR53 ;  /* 0x0000000c043572a4 */ /* 0x000fd8000f8e0235 */
.L_x_45:
[----:B------:R-:W-:Y:S01]  /*2db0*/  VIADD R11, R11, 0x1 ;  /* 0x000000010b0b7836 */ /* 0x000fe20000000000 */
[----:B------:R-:W-:Y:S02]  /*2dc0*/  R2UR UR5, R59 ;  /* 0x000000003b0572ca */ /* 0x000fe400000e0000 */
[----:B------:R-:W-:Y:S02]  /*2dd0*/  R2UR UR4, R58 ;  /* 0x000000003a0472ca */ /* 0x000fe400000e0000 */
[C---:B------:R-:W-:Y:S02]  /*2de0*/  ISETP.NE.AND P0, PT, R11.reuse, 0x2, PT ;  /* 0x000000020b00780c */ /* 0x040fe40003f05270 */
[----:B------:R-:W-:Y:S02]  /*2df0*/  PLOP3.LUT P2, PT, PT, PT, PT, 0x80, 0x8 ;  /* 0x000000000008781c */ /* 0x000fe40003f4f070 */
[----:B-1----:R-:W-:Y:S02]  /*2e00*/  SEL R0, RZ, 0x1, P0 ;  /* 0x00000001ff007807 */ /* 0x002fe40000000000 */
[----:B------:R-:W-:-:S02]  /*2e10*/  SEL R11, R11, RZ, P0 ;  /* 0x000000ff0b0b7207 */ /* 0x000fc40000000000 */
[----:B------:R-:W-:Y:S01]  /*2e20*/  LOP3.LUT R10, R10, R0, RZ, 0x3c, !PT ;  /* 0x000000000a0a7212 */ /* 0x000fe200078e3cff */
[----:B------:R-:W-:Y:S02]  /*2e30*/  UIADD3 UR20, UPT, UPT, UR53, UR5, URZ ;  /* 0x0000000535147290 */ /* 0x000fe4000fffe0ff */
[----:B------:R-:W-:Y:S01]  /*2e40*/  UIADD3 UR27, UPT, UPT, UR45, UR4, URZ ;  /* 0x000000042d1b7290 */ /* 0x000fe2000fffe0ff */
[----:B------:R-:W-:Y:S11]  /*2e50*/  BRA.U UP1, `(.L_x_46) ;  /* 0xffffffe901f47547 */ /* 0x000ff6000b83ffff */
[----:B------:R-:W-:Y:S01]  /*2e60*/  UIADD3 UR22, UPT, UPT, UR22, 0x10, URZ ;  /* 0x0000001016167890 */ /* 0x000fe2000fffe0ff */
[----:B------:R-:W-:-:S03]  /*2e70*/  SHF.L.U32 R2, R12, 0x1f, RZ ;  /* 0x0000001f0c027819 */ /* 0x000fc600000006ff */
[----:B------:R-:W-:-:S09]  /*2e80*/  ULEA UR4, UR23, UR22, 0x3 ;  /* 0x0000001617047291 */ /* 0x000fd2000f8e18ff */
[----:B------:R-:W1:Y:S02]  /*2e90*/  SYNCS.PHASECHK.TRANS64.TRYWAIT P0, [UR4], R2 ;  /* 0x00000002ff0075a7 */ /* 0x000e640008001104 */
[----:B-1----:R-:W-:Y:S05]  /*2ea0*/  @!P0 BRA `(.L_x_47) ;  /* 0x0000009c00348947 */ /* 0x002fea0003800000 */
.L_x_192:
[----:B------:R-:W-:-:S04]  /*2eb0*/  UIADD3 UR4, UPT, UPT, UR23, 0x1, URZ ;  /* 0x0000000117047890 */ /* 0x000fc8000fffe0ff */
[----:B------:R-:W-:-:S04]  /*2ec0*/  UISETP.NE.AND UP0, UPT, UR4, 0x2, UPT ;  /* 0x000000020400788c */ /* 0x000fc8000bf05270 */
[----:B------:R-:W-:Y:S02]  /*2ed0*/  USEL UR5, URZ, 0x1, UP0 ;  /* 0x00000001ff057887 */ /* 0x000fe40008000000 */
[----:B------:R-:W-:-:S04]  /*2ee0*/  USEL UR4, UR4, URZ, UP0 ;  /* 0x000000ff04047287 */ /* 0x000fc80008000000 */
[----:B------:R-:W-:Y:S01]  /*2ef0*/  ULEA UR4, UR4, UR22, 0x3 ;  /* 0x0000001604047291 */ /* 0x000fe2000f8e18ff */
[----:B-1----:R-:W-:-:S04]  /*2f00*/  LOP3.LUT R2, R12, UR5, RZ, 0x3c, !PT ;  /* 0x000000050c027c12 */ /* 0x002fc8000f8e3cff */
[----:B------:R-:W-:Y:S01]  /*2f10*/  SHF.L.U32 R2, R2, 0x1f, RZ ;  /* 0x0000001f02027819 */ /* 0x000fe200000006ff */
[----:B------:R-:W-:-:S07]  /*2f20*/  IMAD.U32 R0, RZ, RZ, UR4 ;  /* 0x00000004ff007e24 */ /* 0x000fce000f8e00ff */
.L_x_48:
[----:B-1----:R1:W2:Y:S02]  /*2f30*/  SYNCS.PHASECHK.TRANS64.TRYWAIT P0, [R0+URZ], R2 ;  /* 0x00000002000075a7 */ /* 0x0022a400080011ff */
[----:B--2---:R-:W-:Y:S05]  /*2f40*/  @!P0 NANOSLEEP.SYNCS 0x989680 ;  /* 0x009896800000895d */ /* 0x004fea0003900000 */
[----:B------:R-:W2:Y:S02]  /*2f50*/  @!P0 SYNCS.PHASECHK.TRANS64 P0, [R0+URZ], R2 ;  /* 0x00000002000085a7 */ /* 0x000ea400080010ff */
[----:B--2---:R-:W-:Y:S05]  /*2f60*/  @P0 EXIT ;  /* 0x000000000000094d */ /* 0x004fea0003800000 */
[----:B------:R-:W-:Y:S05]  /*2f70*/  BRA `(.L_x_48) ;  /* 0xfffffffc00ec7947 */ /* 0x000fea000383ffff */
.L_x_22:
[----:B------:R-:W-:-:S04]  /*2f80*/  UISETP.NE.AND UP0, UPT, UR61, URZ, UPT ;  /* 0x000000ff3d00728c */ /* 0x000fc8000bf05270 */
[----:B------:R-:W-:-:S09]  /*2f90*/  UISETP.NE.OR UP0, UPT, UR22, 0x1, UP0 ;  /* 0x000000011600788c */ /* 0x000fd20008705670 */
[----:B------:R-:W-:Y:S05]  /*2fa0*/  BRA.U UP0, `(.L_x_49) ;  /* 0x00000005004c7547 */ /* 0x000fea000b800000 */
[----:B------:R-:W-:Y:S01]  /*2fb0*/  HFMA2 R3, -RZ, RZ, 0, 0 ;  /* 0x00000000ff037431 */ /* 0x000fe200000001ff */
[----:B------:R-:W-:Y:S01]  /*2fc0*/  ISETP.GE.U32.AND P2, PT, R5, 0x8, PT ;  /* 0x000000080500780c */ /* 0x000fe20003f46070 */
[----:B------:R-:W-:Y:S01]  /*2fd0*/  IMAD.MOV.U32 R12, RZ, RZ, 0x1 ;  /* 0x00000001ff0c7424 */ /* 0x000fe200078e00ff */
[----:B------:R-:W-:Y:S01]  /*2fe0*/  CS2R R6, SRZ ;  /* 0x0000000000067805 */ /* 0x000fe2000001ff00 */
[----:B------:R-:W-:Y:S01]  /*2ff0*/  IMAD.MOV.U32 R4, RZ, RZ, RZ ;  /* 0x000000ffff047224 */ /* 0x000fe200078e00ff */
[----:B------:R-:W-:Y:S01]  /*3000*/  UMOV UR6, 0x400 ;  /* 0x0000040000067882 */ /* 0x000fe20000000000 */
[----:B------:R-:W-:Y:S01]  /*3010*/  UMOV UR5, URZ ;  /* 0x000000ff00057c82 */ /* 0x000fe20008000000 */
[----:B------:R-:W-:-:S12]  /*3020*/  ULEA UR6, UR61, UR6, 0x18 ;  /* 0x000000063d067291 */ /* 0x000fd8000f8ec0ff */
.L_x_53:
[----:B------:R-:W-:Y:S02]  /*3030*/  LEA R0, R3, UR6, 0x3 ;  /* 0x0000000603007c11 */ /* 0x000fe4000f8e18ff */
[----:B------:R-:W-:-:S03]  /*3040*/  SHF.L.U32 R8, R4, 0x1f, RZ ;  /* 0x0000001f04087819 */ /* 0x000fc600000006ff */
[----:B------:R-:W-:Y:S01]  /*3050*/  VIADD R9, R0, 0xe0 ;  /* 0x000000e000097836 */ /* 0x000fe20000000000 */
[----:B------:R-:W2:Y:S02]  /*3060*/  SYNCS.PHASECHK.TRANS64.TRYWAIT P0, [R0+URZ+0xd0], R8 ;  /* 0x0000d008000075a7 */ /* 0x000ea400080011ff */
[----:B--2---:R-:W-:Y:S05]  /*3070*/  @!P0 BRA `(.L_x_50) ;  /* 0x0000009800d88947 */ /* 0x004fea0003800000 */
.L_x_193:
[----:B------:R-:W-:Y:S01]  /*3080*/  ULEA UR4, UR5, UR6, 0x3 ;  /* 0x0000000605047291 */ /* 0x000fe2000f8e18ff */
[----:B--2---:R-:W-:Y:S01]  /*3090*/  PRMT R0, RZ, 0x654, R9 ;  /* 0x00000654ff007816 */ /* 0x004fe20000000009 */
[----:B------:R-:W-:Y:S01]  /*30a0*/  @!P2 IMAD.MOV.U32 R8, RZ, RZ, 0x10 ;  /* 0x00000010ff08a424 */ /* 0x000fe200078e00ff */
[----:B------:R-:W-:Y:S01]  /*30b0*/  SHF.L.U32 R9, R12, 0x1f, RZ ;  /* 0x0000001f0c097819 */ /* 0x000fe200000006ff */
[----:B------:R-:W-:Y:S01]  /*30c0*/  UIADD3 UR7, UPT, UPT, UR4, 0x70, URZ ;  /* 0x0000007004077890 */ /* 0x000fe2000fffe0ff */
[----:B------:R2:W-:Y:S05]  /*30d0*/  SYNCS.ARRIVE.TRANS64.RED.A1T0 RZ, [R0+URZ], RZ ;  /* 0x000000ff00ff79a7 */ /* 0x0005ea00081004ff */
[----:B------:R-:W-:Y:S01]  /*30e0*/  IMAD.U32 R10, RZ, RZ, UR7 ;  /* 0x00000007ff0a7e24 */ /* 0x000fe2000f8e00ff */
[----:B------:R-:W3:Y:S04]  /*30f0*/  SYNCS.PHASECHK.TRANS64.TRYWAIT P0, [UR4+0x80], R9 ;  /* 0x00008009ff0075a7 */ /* 0x000ee80008001104 */
[----:B------:R-:W-:Y:S01]  /*3100*/  PRMT R10, R5, 0x654, R10 ;  /* 0x00000654050a7816 */ /* 0x000fe2000000000a */
[----:B--23--:R-:W-:Y:S06]  /*3110*/  @!P0 BRA `(.L_x_51) ;  /* 0x0000009800c48947 */ /* 0x00cfec0003800000 */
.L_x_195:
[----:B------:R-:W-:Y:S01]  /*3120*/  ULEA UR8, UR5, UR6, 0x4 ;  /* 0x0000000605087291 */ /* 0x000fe2000f8e20ff */
[----:B------:R-:W-:Y:S01]  /*3130*/  SEL R2, R10, R2, !P2 ;  /* 0x000000020a027207 */ /* 0x000fe20005000000 */
[----:B------:R-:W-:Y:S01]  /*3140*/  UIADD3 UR9, UPT, UPT, UR4, 0x70, URZ ;  /* 0x0000007004097890 */ /* 0x000fe2000fffe0ff */
[----:B--2---:R-:W-:Y:S01]  /*3150*/  LEA R0, R7, UR6, 0x3 ;  /* 0x0000000607007c11 */ /* 0x004fe2000f8e18ff */
[----:B------:R-:W-:Y:S01]  /*3160*/  UIADD3 UR8, UPT, UPT, UR8, 0x100, URZ ;  /* 0x0000010008087890 */ /* 0x000fe2000fffe0ff */
[----:B------:R2:W-:Y:S01]  /*3170*/  @!P2 SYNCS.ARRIVE.TRANS64.RED RZ, [R2+URZ], R8 ;  /* 0x0000000802ffa9a7 */ /* 0x0005e200080004ff */
[----:B------:R-:W-:Y:S01]  /*3180*/  UIADD3 UR4, UPT, UPT, UR5, 0x1, URZ ;  /* 0x0000000105047890 */ /* 0x000fe2000fffe0ff */
[----:B------:R-:W-:-:S03]  /*3190*/  VIADD R3, R3, 0x1 ;  /* 0x0000000103037836 */ /* 0x000fc60000000000 */
[----:B------:R-:W-:Y:S02]  /*31a0*/  UISETP.NE.AND UP0, UPT, UR4, 0x2, UPT ;  /* 0x000000020400788c */ /* 0x000fe4000bf05270 */
[----:B------:R-:W-:Y:S01]  /*31b0*/  ISETP.NE.AND P0, PT, R3, 0x2, PT ;  /* 0x000000020300780c */ /* 0x000fe20003f05270 */
[----:B------:R-:W-:Y:S06]  /*31c0*/  UGETNEXTWORKID.BROADCAST [UR8], [UR9] ;  /* 0x00000000080073ca */ /* 0x000fec0008000100 */
[----:B------:R-:W-:Y:S02]  /*31d0*/  USEL UR7, URZ, 0x1, UP0 ;  /* 0x00000001ff077887 */ /* 0x000fe40008000000 */
[----:B------:R-:W-:-:S04]  /*31e0*/  USEL UR5, UR4, URZ, UP0 ;  /* 0x000000ff04057287 */ /* 0x000fc80008000000 */
[----:B------:R-:W-:Y:S02]  /*31f0*/  LOP3.LUT R12, R12, UR7, RZ, 0x3c, !PT ;  /* 0x000000070c0c7c12 */ /* 0x000fe4000f8e3cff */
[----:B--2---:R-:W-:-:S04]  /*3200*/  SHF.L.U32 R8, R6, 0x1f, RZ ;  /* 0x0000001f06087819 */ /* 0x004fc800000006ff */
[----:B------:R-:W2:Y:S02]  /*3210*/  SYNCS.PHASECHK.TRANS64.TRYWAIT P1, [R0+URZ+0x70], R8 ;  /* 0x00007008000075a7 */ /* 0x000ea400080211ff */
[----:B--2---:R-:W-:Y:S05]  /*3220*/  @!P1 BRA `(.L_x_52) ;  /* 0x0000009800989947 */ /* 0x004fea0003800000 */
.L_x_196:
[----:B--2---:R-:W-:Y:S01]  /*3230*/  LEA R8, R7, UR6, 0x4 ;  /* 0x0000000607087c11 */ /* 0x004fe2000f8e20ff */
[----:B------:R-:W-:Y:S01]  /*3240*/  VIADD R0, R0, 0x80 ;  /* 0x0000008000007836 */ /* 0x000fe20000000000 */
[----:B------:R-:W-:Y:S01]  /*3250*/  SEL R3, R3, RZ, P0 ;  /* 0x000000ff03037207 */ /* 0x000fe20000000000 */
[----:B------:R-:W-:-:S03]  /*3260*/  VIADD R7, R7, 0x1 ;  /* 0x0000000107077836 */ /* 0x000fc60000000000 */
[----:B------:R-:W2:Y:S01]  /*3270*/  LDS.128 R8, [R8+0x100] ;  /* 0x0001000008087984 */ /* 0x000ea20000000c00 */
[----:B------:R-:W-:Y:S02]  /*3280*/  PRMT R0, RZ, 0x654, R0 ;  /* 0x00000654ff007816 */ /* 0x000fe40000000000 */
[C---:B------:R-:W-:Y:S01]  /*3290*/  ISETP.NE.AND P1, PT, R7.reuse, 0x2, PT ;  /* 0x000000020700780c */ /* 0x040fe20003f25270 */
[----:B------:R-:W-:Y:S01]  /*32a0*/  @!PT LDS RZ, [RZ] ;  /* 0x00000000fffff984 */ /* 0x000fe20000000800 */
[----:B------:R-:W-:Y:S01]  /*32b0*/  @!PT LDS RZ, [RZ] ;  /* 0x00000000fffff984 */ /* 0x000fe20000000800 */
[----:B------:R-:W-:Y:S01]  /*32c0*/  @!PT LDS RZ, [RZ] ;  /* 0x00000000fffff984 */ /* 0x000fe20000000800 */
[----:B------:R-:W-:Y:S01]  /*32d0*/  @!PT LDS RZ, [RZ] ;  /* 0x00000000fffff984 */ /* 0x000fe20000000800 */
[----:B------:R3:W-:Y:S06]  /*32e0*/  MEMBAR.ALL.CTA ;  /* 0x0000000000007992 */ /* 0x0007ec0000008000 */
[----:B---3--:R-:W3:Y:S01]  /*32f0*/  FENCE.VIEW.ASYNC.S ;  /* 0x00000000000073c6 */ /* 0x008ee20000000000 */
[----:B------:R-:W-:Y:S01]  /*3300*/  SEL R7, R7, RZ, P1 ;  /* 0x000000ff07077207 */ /* 0x000fe20000800000 */
[----:B---3--:R3:W-:Y:S01]  /*3310*/  SYNCS.ARRIVE.TRANS64.RED.A1T0 RZ, [R0+URZ], RZ ;  /* 0x000000ff00ff79a7 */ /* 0x0087e200081004ff */
[----:B--2---:R-:W-:-:S02]  /*3320*/  LOP3.LUT P3, RZ, R10, 0x1, RZ, 0xc0, !PT ;  /* 0x000000010aff7812 */ /* 0x004fc4000786c0ff */
[----:B------:R-:W-:-:S04]  /*3330*/  SEL R8, RZ, 0x1, P1 ;  /* 0x00000001ff087807 */ /* 0x000fc80000800000 */
[----:B------:R-:W-:Y:S02]  /*3340*/  LOP3.LUT R6, R6, R8, RZ, 0x3c, !PT ;  /* 0x0000000806067212 */ /* 0x000fe400078e3cff */
[----:B---3--:R-:W-:-:S04]  /*3350*/  SEL R0, RZ, 0x1, P0 ;  /* 0x00000001ff007807 */ /* 0x008fc80000000000 */
[----:B------:R-:W-:Y:S01]  /*3360*/  LOP3.LUT R4, R4, R0, RZ, 0x3c, !PT ;  /* 0x0000000004047212 */ /* 0x000fe200078e3cff */
[----:B------:R-:W-:Y:S06]  /*3370*/  @P3 BRA `(.L_x_53) ;  /* 0xfffffffc002c3947 */ /* 0x000fec000383ffff */
[----:B------:R-:W-:Y:S01]  /*3380*/  ULEA UR4, UR5, UR6, 0x3 ;  /* 0x0000000605047291 */ /* 0x000fe2000f8e18ff */
[----:B------:R-:W-:-:S08]  /*3390*/  SHF.L.U32 R2, R12, 0x1f, RZ ;  /* 0x0000001f0c027819 */ /* 0x000fd000000006ff */
[----:B------:R-:W2:Y:S02]  /*33a0*/  SYNCS.PHASECHK.TRANS64 P0, [UR4+0x80], R2 ;  /* 0x00008002ff0075a7 */ /* 0x000ea40008001004 */
[----:B--2---:R-:W-:Y:S05]  /*33b0*/  @P0 BRA `(.L_x_54) ;  /* 0x0000000000080947 */ /* 0x004fea0003800000 */
[----:B------:R-:W2:Y:S02]  /*33c0*/  SYNCS.PHASECHK.TRANS64.TRYWAIT P0, [UR4+0x80], R2 ;  /* 0x00008002ff0075a7 */ /* 0x000ea40008001104 */
[----:B--2---:R-:W-:Y:S05]  /*33d0*/  @!P0 BRA `(.L_x_55) ;  /* 0x0000009800408947 */ /* 0x004fea0003800000 */
.L_x_54:
[----:B------:R-:W-:-:S04]  /*33e0*/  UIADD3 UR7, UPT, UPT, UR5, 0x1, URZ ;  /* 0x0000000105077890 */ /* 0x000fc8000fffe0ff */
[----:B------:R-:W-:-:S04]  /*33f0*/  UISETP.NE.AND UP0, UPT, UR7, 0x2, UPT ;  /* 0x000000020700788c */ /* 0x000fc8000bf05270 */
[----:B------:R-:W-:Y:S02]  /*3400*/  USEL UR8, URZ, 0x1, UP0 ;  /* 0x00000001ff087887 */ /* 0x000fe40008000000 */
[----:B------:R-:W-:-:S04]  /*3410*/  USEL UR7, UR7, URZ, UP0 ;  /* 0x000000ff07077287 */ /* 0x000fc80008000000 */
[----:B------:R-:W-:Y:S01]  /*3420*/  ULEA UR7, UR7, UR6, 0x3 ;  /* 0x0000000607077291 */ /* 0x000fe2000f8e18ff */
[----:B--2---:R-:W-:-:S04]  /*3430*/  LOP3.LUT R2, R12, UR8, RZ, 0x3c, !PT ;  /* 0x000000080c027c12 */ /* 0x004fc8000f8e3cff */
[----:B------:R-:W-:-:S04]  /*3440*/  SHF.L.U32 R0, R2, 0x1f, RZ ;  /* 0x0000001f02007819 */ /* 0x000fc800000006ff */
[----:B------:R-:W2:Y:S02]  /*3450*/  SYNCS.PHASECHK.TRANS64 P0, [UR7+0x80], R0 ;  /* 0x00008000ff0075a7 */ /* 0x000ea40008001007 */
[----:B-12---:R-:W-:Y:S05]  /*3460*/  @P0 EXIT ;  /* 0x000000000000094d */ /* 0x006fea0003800000 */
[----:B------:R-:W-:Y:S02]  /*3470*/  SHF.L.U32 R2, R2, 0x1f, RZ ;  /* 0x0000001f02027819 */ /* 0x000fe400000006ff */
[----:B------:R-:W-:-:S07]  /*3480*/  MOV R0, UR7 ;  /* 0x0000000700007c02 */ /* 0x000fce0008000f00 */
.L_x_56:
[----:B-1----:R1:W2:Y:S02]  /*3490*/  SYNCS.PHASECHK.TRANS64.TRYWAIT P0, [R0+URZ+0x80], R2 ;  /* 0x00008002000075a7 */ /* 0x0022a400080011ff */
[----:B--2---:R-:W-:Y:S05]  /*34a0*/  @!P0 NANOSLEEP.SYNCS 0x989680 ;  /* 0x009896800000895d */ /* 0x004fea0003900000 */
[----:B------:R-:W2:Y:S02]  /*34b0*/  @!P0 SYNCS.PHASECHK.TRANS64 P0, [R0+URZ+0x80], R2 ;  /* 0x00008002000085a7 */ /* 0x000ea400080010ff */
[----:B--2---:R-:W-:Y:S05]  /*34c0*/  @P0 EXIT ;  /* 0x000000000000094d */ /* 0x004fea0003800000 */
[----:B------:R-:W-:Y:S05]  /*34d0*/  BRA `(.L_x_56) ;  /* 0xfffffffc00ec7947 */ /* 0x000fea000383ffff */
.L_x_49:
[----:B------:R-:W-:Y:S05]  /*34e0*/  BRA.U UP5, `(.L_x_57) ;  /* 0x00000019054c7547 */ /* 0x000fea000b800000 */
[----:B------:R-:W-:Y:S01]  /*34f0*/  UMOV UR4, 0x40 ;  /* 0x0000004000047882 */ /* 0x000fe20000000000 */
[----:B------:R-:W-:Y:S01]  /*3500*/  NOP ;  /* 0x0000000000007918 */ /* 0x000fe20000000000 */
[----:B------:R-:W-:Y:S01]  /*3510*/  ULEA UR5, UR61, UR4, 0x18 ;  /* 0x000000043d057291 */ /* 0x000fe2000f8ec0ff */
[----:B------:R-:W-:Y:S02]  /*3520*/  UMOV UR6, 0x400 ;  /* 0x0000040000067882 */ /* 0x000fe40000000000 */
[----:B------:R-:W-:-:S06]  /*3530*/  ULEA UR6, UR61, UR6, 0x18 ;  /* 0x000000063d067291 */ /* 0x000fcc000f8ec0ff */
[----:B------:R-:W2:Y:S02]  /*3540*/  LDS.U8 R5, [UR5+0x1c] ;  /* 0x00001c05ff057984 */ /* 0x000ea40008000000 */
[----:B--2---:R-:W-:-:S13]  /*3550*/  ISETP.NE.AND P0, PT, R5, RZ, PT ;  /* 0x000000ff0500720c */ /* 0x004fda0003f05270 */
[----:B------:R-:W-:Y:S05]  /*3560*/  @P0 BRA `(.L_x_58) ;  /* 0x0000000400180947 */ /* 0x000fea0003800000 */
[----:B------:R-:W-:Y:S01]  /*3570*/  R2UR UR4, R2 ;  /* 0x00000000020472ca */ /* 0x000fe200000e0000 */
[----:B------:R-:W-:-:S12]  /*3580*/  UIADD3 UR7, UPT, UPT, UR5, 0x8, URZ ;  /* 0x0000000805077890 */ /* 0x000fd8000fffe0ff */
[----:B------:R-:W-:-:S09]  /*3590*/  UISETP.NE.U32.AND UP1, UPT, UR4, 0x1, UPT ;  /* 0x000000010400788c */ /* 0x000fd2000bf25070 */
[----:B------:R-:W-:Y:S05]  /*35a0*/  BRA.U !UP1, `(.L_x_59) ;  /* 0x0000000109a47547 */ /* 0x000fea000b800000 */
[----:B------:R-:W-:Y:S01]  /*35b0*/  ELECT P0, URZ, PT ;  /* 0x0000000000ff782f */ /* 0x000fe20003800000 */
[----:B------:R-:W-:-:S12]  /*35c0*/  BSSY B0, `(.L_x_59) ;  /* 0x0000027000007945 */ /* 0x000fd80003800000 */
[----:B------:R-:W-:Y:S05]  /*35d0*/  @!P0 BRA `(.L_x_60) ;  /* 0x0000000000948947 */ /* 0x000fea0003800000 */
[----:B------:R-:W-:-:S05]  /*35e0*/  UMOV UR4, 0x10 ;  /* 0x0000001000047882 */ /* 0x000fca0000000000 */
[----:B------:R-:W-:Y:S04]  /*35f0*/  DEPBAR.LE SB2, 0x36 ;  /* 0x0000ad800000791a */ /* 0x000fe80000000000 */
[----:B------:R-:W2:Y:S02]  /*3600*/  UTCATOMSWS.2CTA.FIND_AND_SET.ALIGN UP0, UR4, UR4 ;  /* 0x00000004000475e3 */ /* 0x000ea40008200800 */
[----:B--2---:R-:W-:Y:S01]  /*3610*/  MOV R12, UR4 ;  /* 0x00000004000c7c02 */ /* 0x004fe20008000f00 */
[----:B------:R-:W-:Y:S06]  /*3620*/  BRA.U UP0, `(.L_x_61) ;  /* 0x0000000100187547 */ /* 0x000fec000b800000 */
.L_x_62:
[----:B------:R-:W-:Y:S05]  /*3630*/  NANOSLEEP 0x64 ;  /* 0x000000640000795d */ /* 0x000fea0003800000 */
[----:B------:R-:W-:-:S05]  /*3640*/  UMOV UR4, 0x10 ;  /* 0x0000001000047882 */ /* 0x000fca0000000000 */
[----:B------:R-:W-:Y:S04]  /*3650*/  DEPBAR.LE SB2, 0x36 ;  /* 0x0000ad800000791a */ /* 0x000fe80000000000 */
[----:B------:R-:W2:Y:S02]  /*3660*/  UTCATOMSWS.2CTA.FIND_AND_SET.ALIGN UP0, UR4, UR4 ;  /* 0x00000004000475e3 */ /* 0x000ea40008200800 */
[----:B--2---:R-:W-:Y:S01]  /*3670*/  MOV R12, UR4 ;  /* 0x00000004000c7c02 */ /* 0x004fe20008000f00 */
[----:B------:R-:W-:Y:S05]  /*3680*/  BRA.U !UP0, `(.L_x_62) ;  /* 0xfffffffd08e87547 */ /* 0x000fea000b83ffff */
.L_x_61:
[----:B------:R-:W2:Y:S01]  /*3690*/  LDS R8, [UR5+0x10] ;  /* 0x00001005ff087984 */ /* 0x000ea20008000800 */
[----:B------:R-:W-:Y:S01]  /*36a0*/  R2UR UR4, R0 ;  /* 0x00000000000472ca */ /* 0x000fe200000e0000 */
[----:B------:R-:W-:-:S04]  /*36b0*/  IMAD.U32 R5, RZ, RZ, UR6 ;  /* 0x00000006ff057e24 */ /* 0x000fc8000f8e00ff */
[----:B------:R-:W-:-:S08]  /*36c0*/  VIADD R5, R5, 0x120 ;  /* 0x0000012005057836 */ /* 0x000fd00000000000 */
[----:B------:R-:W-:Y:S02]  /*36d0*/  MOV R6, UR4 ;  /* 0x0000000400067c02 */ /* 0x000fe40008000f00 */
[----:B--2---:R-:W-:-:S04]  /*36e0*/  SHF.L.U32 R8, R8, 0x1f, RZ ;  /* 0x0000001f08087819 */ /* 0x004fc800000006ff */
[----:B------:R-:W2:Y:S02]  /*36f0*/  SYNCS.PHASECHK.TRANS64.TRYWAIT P0, [UR5+0x8], R8 ;  /* 0x00000808ff0075a7 */ /* 0x000ea40008001105 */
[----:B--2---:R-:W-:Y:S05]  /*3700*/  @P0 BRA `(.L_x_63) ;  /* 0x0000000000080947 */ /* 0x004fea0003800000 */
[----:B------:R-:W2:Y:S02]  /*3710*/  SYNCS.PHASECHK.TRANS64.TRYWAIT P0, [UR5+0x8], R8 ;  /* 0x00000808ff0075a7 */ /* 0x000ea40008001105 */
[----:B--2---:R-:W-:Y:S05]  /*3720*/  @!P0 BRA `(.L_x_64) ;  /* 0x0000009400848947 */ /* 0x004fea0003800000 */
.L_x_63:
[----:B------:R-:W-:Y:S01]  /*3730*/  R2UR UR4, R0 ;  /* 0x00000000000472ca */ /* 0x000fe200000e0000 */
[----:B------:R-:W-:Y:S01]  /*3740*/  IMAD.MOV.U32 R10, RZ, RZ, 0xffff ;  /* 0x0000ffffff0a7424 */ /* 0x000fe200078e00ff */
[----:B------:R-:W-:Y:S01]  /*3750*/  PRMT R6, R6, 0x654, R5 ;  /* 0x0000065406067816 */ /* 0x000fe20000000005 */
[----:B------:R-:W-:Y:S02]  /*3760*/  HFMA2 R5, -RZ, RZ, 0, 5.9604644775390625e-08 ;  /* 0x00000001ff057431 */ /* 0x000fe400000001ff */
[----:B--2---:R-:W-:Y:S02]  /*3770*/  IMAD.MOV.U32 R8, RZ, RZ, 0x4 ;  /* 0x00000004ff087424 */ /* 0x004fe400078e00ff */
[----:B------:R-:W-:Y:S01]  /*3780*/  IMAD.SHL.U32 R11, R12, 0x20, RZ ;  /* 0x000000200c0b7824 */ /* 0x000fe200078e00ff */
[----:B------:R-:W-:-:S05]  /*3790*/  SHF.L.U32 R10, R10, R12, RZ ;  /* 0x0000000c0a0a7219 */ /* 0x000fca00000006ff */
[----:B------:R-:W-:Y:S01]  /*37a0*/  UPRMT UR4, UR4, 0x654, UR7 ;  /* 0x0000065404047896 */ /* 0x000fe20008000007 */
[----:B------:R-:W-:-:S05]  /*37b0*/  SHF.L.U32 R9, R5, R12, RZ ;  /* 0x0000000c05097219 */ /* 0x000fca00000006ff */
[----:B------:R-:W-:-:S03]  /*37c0*/  MOV R7, UR4 ;  /* 0x0000000400077c02 */ /* 0x000fc60008000f00 */
[----:B------:R2:W-:Y:S01]  /*37d0*/  SYNCS.ARRIVE.TRANS64.RED RZ, [UR4], R8 ;  /* 0x00000008ffff79a7 */ /* 0x0005e20008000404 */
[----:B------:R2:W-:Y:S04]  /*37e0*/  STS [UR6+0x120], R11 ;  /* 0x0001200bff007988 */ /* 0x0005e80008000806 */
[----:B------:R2:W-:Y:S04]  /*37f0*/  STAS [R6.64], R12 ;  /* 0x0000000c06007dbd */ /* 0x0005e8000c0008ff */
[----:B------:R2:W-:Y:S04]  /*3800*/  ATOMS.OR RZ, [UR5+0x14], R10 ;  /* 0x0000140affff798c */ /* 0x0005e8000b000005 */
[----:B------:R2:W-:Y:S04]  /*3810*/  ATOMS.OR RZ, [UR5+0x18], R9 ;  /* 0x00001809ffff798c */ /* 0x0005e8000b000005 */
[----:B------:R2:W-:Y:S02]  /*3820*/  ATOMS.XOR RZ, [UR5+0x10], R5 ;  /* 0x00001005ffff798c */ /* 0x0005e4000b800005 */
.L_x_60:
[----:B-1----:R-:W-:Y:S05]  /*3830*/  BSYNC B0 ;  /* 0x0000000000007941 */ /* 0x002fea0003800000 */
.L_x_59:
[----:B------:R-:W-:Y:S05]  /*3840*/  BRA.U UP1, `(.L_x_65) ;  /* 0x0000000101707547 */ /* 0x000fea000b800000 */
[----:B------:R-:W-:-:S03]  /*3850*/  UMOV UR4, 0xffffffff ;  /* 0xffffffff00047882 */ /* 0x000fc60000000000 */
[----:B------:R-:W-:Y:S05]  /*3860*/  BRA.DIV UR4, `(.L_x_66) ;  /* 0x00000096044c7947 */ /* 0x000fea000b800000 */
[----:B------:R-:W-:-:S13]  /*3870*/  ELECT P0, URZ, PT ;  /* 0x0000000000ff782f */ /* 0x000fda0003800000 */
.L_x_200:
[----:B------:R-:W-:Y:S05]  /*3880*/  @!P0 BRA `(.L_x_65) ;  /* 0x0000000000608947 */ /* 0x000fea0003800000 */
[----:B--2---:R-:W2:Y:S02]  /*3890*/  LDS R6, [UR5+0x10] ;  /* 0x00001005ff067984 */ /* 0x004ea40008000800 */
[----:B--2---:R-:W-:-:S04]  /*38a0*/  SHF.L.U32 R6, R6, 0x1f, RZ ;  /* 0x0000001f06067819 */ /* 0x004fc800000006ff */
[----:B------:R-:W2:Y:S02]  /*38b0*/  SYNCS.PHASECHK.TRANS64.TRYWAIT P0, [UR5+0x8], R6 ;  /* 0x00000806ff0075a7 */ /* 0x000ea40008001105 */
[----:B--2---:R-:W-:Y:S05]  /*38c0*/  @P0 BRA `(.L_x_67) ;  /* 0x0000000000080947 */ /* 0x004fea0003800000 */
[----:B------:R-:W2:Y:S02]  /*38d0*/  SYNCS.PHASECHK.TRANS64.TRYWAIT P0, [UR5+0x8], R6 ;  /* 0x00000806ff0075a7 */ /* 0x000ea40008001105 */
[----:B--2---:R-:W-:Y:S05]  /*38e0*/  @!P0 BRA `(.L_x_68) ;  /* 0x0000009400508947 */ /* 0x004fea0003800000 */
.L_x_67:
[----:B------:R-:W3:Y:S01]  /*38f0*/  LDS R8, [UR6+0x120] ;  /* 0x00012006ff087984 */ /* 0x000ee20008000800 */
[----:B------:R-:W-:Y:S01]  /*3900*/  R2UR UR4, R0 ;  /* 0x00000000000472ca */ /* 0x000fe200000e0000 */
[----:B--2---:R-:W-:Y:S02]  /*3910*/  IMAD.MOV.U32 R6, RZ, RZ, 0xffff ;  /* 0x0000ffffff067424 */ /* 0x004fe400078e00ff */
[----:B------:R-:W-:-:S10]  /*3920*/  IMAD.MOV.U32 R5, RZ, RZ, 0x1 ;  /* 0x00000001ff057424 */ /* 0x000fd400078e00ff */
[----:B------:R-:W-:Y:S01]  /*3930*/  UPRMT UR4, UR4, 0x654, UR7 ;  /* 0x0000065404047896 */ /* 0x000fe20008000007 */
[----:B---3--:R-:W-:Y:S01]  /*3940*/  IMAD.SHL.U32 R7, R8, 0x20, RZ ;  /* 0x0000002008077824 */ /* 0x008fe200078e00ff */
[-C--:B------:R-:W-:Y:S02]  /*3950*/  SHF.L.U32 R6, R6, R8.reuse, RZ ;  /* 0x0000000806067219 */ /* 0x080fe400000006ff */
[----:B------:R-:W-:Y:S02]  /*3960*/  SHF.L.U32 R8, R5, R8, RZ ;  /* 0x0000000805087219 */ /* 0x000fe400000006ff */
[----:B------:R3:W-:Y:S04]  /*3970*/  STS [UR6+0x120], R7 ;  /* 0x00012007ff007988 */ /* 0x0007e80008000806 */
[----:B------:R3:W-:Y:S04]  /*3980*/  ATOMS.OR RZ, [UR5+0x14], R6 ;  /* 0x00001406ffff798c */ /* 0x0007e8000b000005 */
[----:B------:R3:W-:Y:S01]  /*3990*/  ATOMS.OR RZ, [UR5+0x18], R8 ;  /* 0x00001808ffff798c */ /* 0x0007e2000b000005 */
[----:B------:R-:W-:Y:S03]  /*39a0*/  SYNCS.ARRIVE.TRANS64.RED.A1T0 RZ, [UR4], RZ ;  /* 0x000000ffffff79a7 */ /* 0x000fe60008100404 */
[----:B------:R3:W-:Y:S01]  /*39b0*/  ATOMS.XOR RZ, [UR5+0x10], R5 ;  /* 0x00001005ffff798c */ /* 0x0007e2000b800005 */
[----:B------:R-:W-:Y:S05]  /*39c0*/  BRA `(.L_x_65) ;  /* 0x0000000000107947 */ /* 0x000fea0003800000 */
.L_x_58:
[----:B------:R-:W-:Y:S02]  /*39d0*/  MOV R5, 0xffffffff ;  /* 0xffffffff00057802 */ /* 0x000fe40000000f00 */
[----:B------:R-:W-:-:S03]  /*39e0*/  MOV R6, 0x3a10 ;  /* 0x00003a1000067802 */ /* 0x000fc60000000f00 */
[----:B------:R2:W-:Y:S04]  /*39f0*/  STS [UR6+0x120], R5 ;  /* 0x00012005ff007988 */ /* 0x0005e80008000806 */
[----:B-12--5:R-:W-:Y:S05]  /*3a00*/  CALL.REL.NOINC `($__internal_1_$__cuda_sm10x_tcgen05_guardrail_trap_phase_invalid_during_alloc) ;  /* 0x0000009c00d47944 */ /* 0x026fea0003c00000 */
.L_x_65:
[----:B------:R-:W-:Y:S05]  /*3a10*/  WARPSYNC.ALL ;  /* 0x0000000000007948 */ /* 0x000fea0003800000 */
[----:B------:R-:W4:Y:S01]  /*3a20*/  S2UR UR4, SR_CgaCtaId ;  /* 0x00000000000479c3 */ /* 0x000f220000008800 */
[----:B------:R-:W-:Y:S01]  /*3a30*/  UMOV UR62, 0x400 ;  /* 0x00000400003e7882 */ /* 0x000fe20000000000 */
[----:B------:R-:W4:Y:S01]  /*3a40*/  LDCU UR7, c[0x0][0x38c] ;  /* 0x00007180ff0777ac */ /* 0x000f220008000800 */
[----:B------:R-:W-:Y:S01]  /*3a50*/  LOP3.LUT R3, R3, 0xffff, RZ, 0xc0, !PT ;  /* 0x0000ffff03037812 */ /* 0x000fe200078ec0ff */
[----:B--2---:R-:W-:Y:S01]  /*3a60*/  IMAD.MOV.U32 R11, RZ, RZ, 0x1 ;  /* 0x00000001ff0b7424 */ /* 0x004fe200078e00ff */
[----:B------:R-:W-:Y:S01]  /*3a70*/  R2UR UR5, R2 ;  /* 0x00000000020572ca */ /* 0x000fe200000e0000 */
[----:B------:R-:W-:Y:S01]  /*3a80*/  IMAD.MOV.U32 R10, RZ, RZ, RZ ;  /* 0x000000ffff0a7224 */ /* 0x000fe200078e00ff */
[----:B------:R-:W-:-:S02]  /*3a90*/  LOP3.LUT R4, R4, 0xffff, RZ, 0xc0, !PT ;  /* 0x0000ffff04047812 */ /* 0x000fc400078ec0ff */
[----:B---3--:R-:W-:Y:S01]  /*3aa0*/  CS2R R8, SRZ ;  /* 0x0000000000087805 */ /* 0x008fe2000001ff00 */
[----:B------:R-:W-:Y:S01]  /*3ab0*/  UMOV UR9, URZ ;  /* 0x000000ff00097c82 */ /* 0x000fe20008000000 */
[----:B-1----:R-:W-:Y:S01]  /*3ac0*/  UMOV UR60, URZ ;  /* 0x000000ff003c7c82 */ /* 0x002fe20008000000 */
[----:B------:R-:W-:Y:S01]  /*3ad0*/  R2UR UR65, R4 ;  /* 0x00000000044172ca */ /* 0x000fe200000e0000 */
[----:B------:R-:W-:Y:S01]  /*3ae0*/  UMOV UR76, 0x0 ;  /* 0x00000000004c7882 */ /* 0x000fe20000000000 */
[----:B------:R-:W-:Y:S01]  /*3af0*/  UMOV UR77, 0x8400910 ;  /* 0x08400910004d7882 */ /* 0x000fe20000000000 */
[----:B------:R-:W-:Y:S01]  /*3b00*/  UMOV UR74, 0x0 ;  /* 0x00000000004a7882 */ /* 0x000fe20000000000 */
[----:B------:R-:W-:Y:S01]  /*3b10*/  UMOV UR75, 0x8400910 ;  /* 0x08400910004b7882 */ /* 0x000fe20000000000 */
[----:B------:R-:W-:Y:S01]  /*3b20*/  UMOV UR72, 0x0 ;  /* 0x0000000000487882 */ /* 0x000fe20000000000 */
[----:B------:R-:W-:Y:S01]  /*3b30*/  UMOV UR73, 0x8400910 ;  /* 0x0840091000497882 */ /* 0x000fe20000000000 */
[----:B------:R-:W-:-:S02]  /*3b40*/  UISETP.NE.AND UP3, UPT, UR5, URZ, UPT ;  /* 0x000000ff0500728c */ /* 0x000fc4000bf65270 */
[----:B----4-:R-:W-:Y:S01]  /*3b50*/  UIADD3 UR7, UPT, UPT, UR7, 0x7f, URZ ;  /* 0x0000007f07077890 */ /* 0x010fe2000fffe0ff */
[----:B------:R-:W-:Y:S01]  /*3b60*/  UMOV UR70, 0x0 ;  /* 0x0000000000467882 */ /* 0x000fe20000000000 */
[----:B------:R-:W-:Y:S01]  /*3b70*/  UMOV UR71, 0x8400910 ;  /* 0x0840091000477882 */ /* 0x000fe20000000000 */
[----:B------:R-:W-:Y:S01]  /*3b80*/  ULEA UR62, UR4, UR62, 0x18 ;  /* 0x0000003e043e7291 */ /* 0x000fe2000f8ec0ff */
[----:B------:R-:W-:Y:S02]  /*3b90*/  UMOV UR68, 0x0 ;  /* 0x0000000000447882 */ /* 0x000fe40000000000 */
[----:B------:R-:W-:Y:S01]  /*3ba0*/  UMOV UR4, URZ ;  /* 0x000000ff00047c82 */ /* 0x000fe20008000000 */
[----:B------:R-:W-:Y:S01]  /*3bb0*/  UIADD3 UR6, UPT, UPT, UR62, 0x8400, URZ ;  /* 0x000084003e067890 */ /* 0x000fe2000fffe0ff */
[----:B------:R-:W-:Y:S01]  /*3bc0*/  IMAD.U32 R14, RZ, RZ, UR4 ;  /* 0x00000004ff0e7e24 */ /* 0x000fe2000f8e00ff */
[----:B------:R-:W-:Y:S02]  /*3bd0*/  USHF.R.S32.HI UR4, URZ, 0x1f, UR7 ;  /* 0x0000001fff047899 */ /* 0x000fe40008011407 */
[----:B------:R-:W-:-:S02]  /*3be0*/  UIADD3 UR5, UPT, UPT, UR62, 0x18400, URZ ;  /* 0x000184003e057890 */ /* 0x000fc4000fffe0ff */
[----:B------:R-:W-:Y:S02]  /*3bf0*/  ULEA.HI UR4, UR4, UR7, URZ, 0x7 ;  /* 0x0000000704047291 */ /* 0x000fe4000f8f38ff */
[----:B------:R-:W-:Y:S02]  /*3c00*/  USHF.R.U32.HI UR6, URZ, 0x4, UR6 ;  /* 0x00000004ff067899 */ /* 0x000fe40008011606 */
[----:B------:R-:W-:Y:S02]  /*3c10*/  USHF.R.S32.HI UR8, URZ, 0x7, UR4 ;  /* 0x00000007ff087899 */ /* 0x000fe40008011404 */
[----:B------:R-:W-:Y:S01]  /*3c20*/  USHF.R.U32.HI UR5, URZ, 0x4, UR5 ;  /* 0x00000004ff057899 */ /* 0x000fe20008011605 */
[----:B------:R-:W-:Y:S01]  /*3c30*/  R2UR UR4, R3 ;  /* 0x00000000030472ca */ /* 0x000fe200000e0000 */
[----:B------:R-:W-:Y:S02]  /*3c40*/  UISETP.LT.AND UP0, UPT, UR8, 0x1, UPT ;  /* 0x000000010800788c */ /* 0x000fe4000bf01270 */
[----:B------:R-:W-:Y:S01]  /*3c50*/  ULOP3.LUT UR6, UR6, 0x3fff, URZ, 0xc0, !UPT ;  /* 0x00003fff06067892 */ /* 0x000fe2000f8ec0ff */
[----:B------:R-:W-:Y:S01]  /*3c60*/  IMAD.U32 R12, RZ, RZ, UR8 ;  /* 0x00000008ff0c7e24 */ /* 0x000fe2000f8e00ff */
[----:B------:R-:W-:-:S02]  /*3c70*/  ULOP3.LUT UR67, UR5, 0x3fff, URZ, 0xc0, !UPT ;  /* 0x00003fff05437892 */ /* 0x000fc4000f8ec0ff */
[----:B------:R-:W-:Y:S02]  /*3c80*/  ULOP3.LUT UR66, UR6, 0x10000, URZ, 0xfc, !UPT ;  /* 0x0001000006427892 */ /* 0x000fe4000f8efcff */
[----:B------:R-:W-:Y:S01]  /*3c90*/  ULOP3.LUT UR67, UR67, 0x10000, URZ, 0xfc, !UPT ;  /* 0x0001000043437892 */ /* 0x000fe2000f8efcff */
[----:B------:R-:W-:-:S03]  /*3ca0*/  UMOV UR69, 0x8400910 ;  /* 0x0840091000457882 */ /* 0x000fc60000000000 */
[----:B------:R-:W-:Y:S01]  /*3cb0*/  IMAD.U32 R13, RZ, RZ, UR4 ;  /* 0x00000004ff0d7e24 */ /* 0x000fe2000f8e00ff */
[----:B------:R-:W-:Y:S01]  /*3cc0*/  NOP ;  /* 0x0000000000007918 */ /* 0x000fe20000000000 */
[----:B------:R-:W-:Y:S06]  /*3cd0*/  BAR.ARV 0x6, 0xa0 ;  /* 0x0182800000007b1d */ /* 0x000fec0000002000 */
[----:B------:R-:W1:Y:S02]  /*3ce0*/  LDS R5, [UR62+0x120] ;  /* 0x0001203eff057984 */ /* 0x000e640008000800 */
[----:B-1----:R-:W-:-:S13]  /*3cf0*/  R2UR UR4, R5 ;  /* 0x00000000050472ca */ /* 0x002fda00000e0000 */
[----:B------:R-:W-:Y:S01]  /*3d00*/  IMAD.U32 R16, RZ, RZ, UR4 ;  /* 0x00000004ff107e24 */ /* 0x000fe2000f8e00ff */
[----:B------:R-:W-:-:S06]  /*3d10*/  USEL UR4, UR8, 0x1, !UP0 ;  /* 0x0000000108047887 */ /* 0x000fcc000c000000 */
[----:B------:R-:W-:-:S07]  /*3d20*/  IMAD.U32 R15, RZ, RZ, UR4 ;  /* 0x00000004ff0f7e24 */ /* 0x000fce000f8e00ff */
.L_x_76:
[C---:B------:R-:W-:Y:S02]  /*3d30*/  LEA R3, R10.reuse, UR62, 0x3 ;  /* 0x0000003e0a037c11 */ /* 0x040fe4000f8e18ff */
[----:B------:R-:W-:Y:S02]  /*3d40*/  SHF.L.U32 R4, R9, 0x1f, RZ ;  /* 0x0000001f09047819 */ /* 0x000fe400000006ff */
[----:B------:R-:W-:Y:S02]  /*3d50*/  LEA R5, R10, UR62, 0x4 ;  /* 0x0000003e0a057c11 */ /* 0x000fe4000f8e20ff */
[----:B------:R-:W1:Y:S02]  /*3d60*/  SYNCS.PHASECHK.TRANS64.TRYWAIT P0, [R3+URZ+0x70], R4 ;  /* 0x00007004030075a7 */ /* 0x000e6400080011ff */
[----:B-1----:R-:W-:Y:S05]  /*3d70*/  @!P0 BRA `(.L_x_69) ;  /* 0x0000009000448947 */ /* 0x002fea0003800000 */
.L_x_201:
[----:B-1----:R-:W1:Y:S01]  /*3d80*/  LDS.128 R4, [R5+0x100] ;  /* 0x0001000005047984 */ /* 0x002e620000000c00 */
[----:B------:R-:W-:Y:S02]  /*3d90*/  VIADD R3, R3, 0x80 ;  /* 0x0000008003037836 */ /* 0x000fe40000000000 */
[----:B------:R-:W-:Y:S01]  /*3da0*/  VIADD R10, R10, 0x1 ;  /* 0x000000010a0a7836 */ /* 0x000fe20000000000 */
[----:B------:R-:W-:Y:S01]  /*3db0*/  @!PT LDS RZ, [RZ] ;  /* 0x00000000fffff984 */ /* 0x000fe20000000800 */
[----:B------:R-:W-:Y:S01]  /*3dc0*/  @!PT LDS RZ, [RZ] ;  /* 0x00000000fffff984 */ /* 0x000fe20000000800 */
[----:B------:R-:W-:Y:S01]  /*3dd0*/  @!PT LDS RZ, [RZ] ;  /* 0x00000000fffff984 */ /* 0x000fe20000000800 */
[----:B------:R-:W-:Y:S01]  /*3de0*/  @!PT LDS RZ, [RZ] ;  /* 0x00000000fffff984 */ /* 0x000fe20000000800 */
[----:B------:R2:W-:Y:S06]  /*3df0*/  MEMBAR.ALL.CTA ;  /* 0x0000000000007992 */ /* 0x0005ec0000008000 */
[----:B--2---:R-:W2:Y:S01]  /*3e00*/  FENCE.VIEW.ASYNC.S ;  /* 0x00000000000073c6 */ /* 0x004ea20000000000 */
[----:B------:R-:W-:-:S04]  /*3e10*/  PRMT R3, RZ, 0x654, R3 ;  /* 0x00000654ff037816 */ /* 0x000fc80000000003 */
[----:B--2---:R2:W-:Y:S01]  /*3e20*/  SYNCS.ARRIVE.TRANS64.RED.A1T0 RZ, [R3+URZ], RZ ;  /* 0x000000ff03ff79a7 */ /* 0x0045e200081004ff */
[----:B-1----:R-:W-:Y:S01]  /*3e30*/  LOP3.LUT P1, RZ, R6, 0x1, RZ, 0xc0, !PT ;  /* 0x0000000106ff7812 */ /* 0x002fe2000782c0ff */
[----:B--2---:R-:W-:-:S12]  /*3e40*/  BRA.U UP3, `(.L_x_70) ;  /* 0x00000009032c7547 */ /* 0x004fd8000b800000 */
[----:B------:R-:W1:Y:S01]  /*3e50*/  LDCU UR4, c[0x0][0x38c] ;  /* 0x00007180ff0477ac */ /* 0x000e620008000800 */
[----:B------:R-:W-:Y:S02]  /*3e60*/  R2UR UR5, R14 ;  /* 0x000000000e0572ca */ /* 0x000fe400000e0000 */
[----:B------:R-:W-:Y:S02]  /*3e70*/  PLOP3.LUT P2, PT, PT, PT, PT, 0x80, 0x8 ;  /* 0x000000000008781c */ /* 0x000fe40003f4f070 */
[----:B------:R-:W-:Y:S02]  /*3e80*/  SHF.L.U32 R5, R11, 0x1f, RZ ;  /* 0x0000001f0b057819 */ /* 0x000fe400000006ff */
[----:B------:R-:W-:-:S07]  /*3e90*/  R2UR UR6, R16 ;  /* 0x00000000100672ca */ /* 0x000fce00000e0000 */
[----:B------:R-:W-:Y:S02]  /*3ea0*/  ULEA UR7, UR5, UR62, 0x3 ;  /* 0x0000003e05077291 */ /* 0x000fe4000f8e18ff */
[----:B-1----:R-:W-:-:S04]  /*3eb0*/  UISETP.GE.AND UP0, UPT, UR4, 0x1, UPT ;  /* 0x000000010400788c */ /* 0x002fc8000bf06270 */
[----:B------:R-:W-:Y:S01]  /*3ec0*/  IMAD.U32 R4, RZ, RZ, UR7 ;  /* 0x00000007ff047e24 */ /* 0x000fe2000f8e00ff */
[----:B------:R-:W-:Y:S01]  /*3ed0*/  ULEA UR8, UR5, UR6, 0x7 ;  /* 0x0000000605087291 */ /* 0x000fe2000f8e38ff */
[----:B------:R-:W-:-:S05]  /*3ee0*/  PLOP3.LUT P0, PT, PT, PT, UP0, 0x80, 0x8 ;  /* 0x000000000008781c */ /* 0x000fca0003f0f008 */
[----:B------:R-:W-:-:S08]  /*3ef0*/  @UP0 ULEA UR4, UR9, UR62, 0x3 ;  /* 0x0000003e09040291 */ /* 0x000fd0000f8e18ff */
[----:B------:R-:W-:-:S04]  /*3f00*/  @P0 SHF.L.U32 R3, R8, 0x1f, RZ ;  /* 0x0000001f08030819 */ /* 0x000fc800000006ff */
[----:B------:R1:W2:Y:S01]  /*3f10*/  @P0 SYNCS.PHASECHK.TRANS64.TRYWAIT P2, [UR4], R3 ;  /* 0x00000003ff0005a7 */ /* 0x0002a20008041104 */
[----:B------:R-:W3:Y:S02]  /*3f20*/  SYNCS.PHASECHK.TRANS64.TRYWAIT P0, [UR7+0xb0], R5 ;  /* 0x0000b005ff0075a7 */ /* 0x000ee40008001107 */
[----:B-123--:R-:W-:Y:S05]  /*3f30*/  @!P0 BRA `(.L_x_71) ;  /* 0x0000008c00e88947 */ /* 0x00efea0003800000 */
.L_x_203:
[----:B------:R-:W-:Y:S01]  /*3f40*/  UMOV UR64, UR60 ;  /* 0x0000003c00407c82 */ /* 0x000fe20008000000 */
[----:B------:R-:W-:Y:S05]  /*3f50*/  BRA.U !UP0, `(.L_x_72) ;  /* 0x0000000508d07547 */ /* 0x000fea000b800000 */
[----:B------:R-:W-:Y:S01]  /*3f60*/  R2UR UR4, R15 ;  /* 0x000000000f0472ca */ /* 0x000fe200000e0000 */
[----:B------:R-:W-:Y:S01]  /*3f70*/  UPLOP3.LUT UP2, UPT, UPT, UPT, UPT, 0x40, 0x4 ;  /* 0x000000000004789c */ /* 0x000fe20003f4e870 */
[----:B------:R-:W-:Y:S01]  /*3f80*/  R2UR UR61, R12 ;  /* 0x000000000c3d72ca */ /* 0x000fe200000e0000 */
[----:B------:R-:W-:-:S10]  /*3f90*/  UMOV UR7, UR9 ;  /* 0x0000000900077c82 */ /* 0x000fd40008000000 */
[----:B------:R-:W-:-:S12]  /*3fa0*/  UIADD3 UR64, UPT, UPT, UR4, UR60, URZ ;  /* 0x0000003c04407290 */ /* 0x000fd8000fffe0ff */
.L_x_75:
[----:B--2---:R-:W-:Y:S01]  /*3fb0*/  ULEA UR5, UR7, UR62, 0x3 ;  /* 0x0000003e07057291 */ /* 0x004fe2000f8e18ff */
[----:B------:R-:W-:Y:S11]  /*3fc0*/  @P2 BRA `(.L_x_73) ;  /* 0x00000000000c2947 */ /* 0x000ff60003800000 */
[----:B-1----:R-:W-:Y:S04]  /*3fd0*/  SHF.L.U32 R5, R8, 0x1f, RZ ;  /* 0x0000001f08057819 */ /* 0x002fe800000006ff */
[----:B------:R-:W1:Y:S02]  /*3fe0*/  SYNCS.PHASECHK.TRANS64.TRYWAIT P0, [UR5], R5 ;  /* 0x00000005ff0075a7 */ /* 0x000e640008001105 */
[----:B-1----:R-:W-:Y:S05]  /*3ff0*/  @!P0 BRA `(.L_x_74) ;  /* 0x0000008c00d48947 */ /* 0x002fea0003800000 */
.L_x_73:
[----:B------:R-:W-:Y:S01]  /*4000*/  UISETP.NE.AND UP0, UPT, UR61, 0x1, UPT ;  /* 0x000000013d00788c */ /* 0x000fe2000bf05270 */
[----:B------:R-:W-:Y:S01]  /*4010*/  PLOP3.LUT P2, PT, PT, PT, PT, 0x80, 0x8 ;  /* 0x000000000008781c */ /* 0x000fe20003f4f070 */
[----:B------:R-:W-:Y:S01]  /*4020*/  UIADD3 UR9, UPT, UPT, UR7, 0x1, URZ ;  /* 0x0000000107097890 */ /* 0x000fe2000fffe0ff */
[----:B------:R-:W-:Y:S01]  /*4030*/  MOV.SPILL R6, UR65 ;  /* 0x0000004100067c02 */ /* 0x000fe20009000f00 */
[----:B------:R-:W-:Y:S01]  /*4040*/  UIADD3 UR63, UPT, UPT, UR5, 0x10, URZ ;  /* 0x00000010053f7890 */ /* 0x000fe2000fffe0ff */
[----:B-1----:R-:W-:Y:S01]  /*4050*/  MOV.SPILL R5, UR64 ;  /* 0x0000004000057c02 */ /* 0x002fe20009000f00 */
[----:B------:R-:W-:Y:S01]  /*4060*/  UISETP.NE.AND UP1, UPT, UR9, 0x2, UPT ;  /* 0x000000020900788c */ /* 0x000fe2000bf25270 */
[----:B------:R-:W-:Y:S01]  /*4070*/  PLOP3.LUT P0, PT, PT, PT, UP0, 0x80, 0x8 ;  /* 0x000000000008781c */ /* 0x000fe20003f0f008 */
[----:B------:R-:W-:Y:S02]  /*4080*/  ULEA UR6, UR7, UR67, 0xc ;  /* 0x0000004307067291 */ /* 0x000fe4000f8e60ff */
[----:B------:R-:W-:Y:S02]  /*4090*/  USEL UR5, URZ, 0x1, UP1 ;  /* 0x00000001ff057887 */ /* 0x000fe40008800000 */
[----:B------:R-:W-:Y:S02]  /*40a0*/  USEL UR9, UR9, URZ, UP1 ;  /* 0x000000ff09097287 */ /* 0x000fe40008800000 */
[----:B------:R-:W-:Y:S02]  /*40b0*/  ULEA UR4, UR7, UR66, 0xb ;  /* 0x0000004207047291 */ /* 0x000fe4000f8e58ff */
[----:B------:R-:W-:Y:S01]  /*40c0*/  @UP0 ULEA UR7, UR9, UR62, 0x3 ;  /* 0x0000003e09070291 */ /* 0x000fe2000f8e18ff */
[----:B------:R-:W-:Y:S01]  /*40d0*/  LOP3.LUT R8, R8, UR5, RZ, 0x3c, !PT ;  /* 0x0000000508087c12 */ /* 0x000fe2000f8e3cff */
[----:B------:R-:W-:Y:S02]  /*40e0*/  UIADD3 UR20, UPT, UPT, UR6, 0x2, URZ ;  /* 0x0000000206147890 */ /* 0x000fe4000fffe0ff */
[----:B------:R-:W-:Y:S01]  /*40f0*/  UIADD3 UR18, UPT, UPT, UR4, 0x2, URZ ;  /* 0x0000000204127890 */ /* 0x000fe2000fffe0ff */
[----:B------:R-:W-:Y:S01]  /*4100*/  @P0 SHF.L.U32 R3, R8, 0x1f, RZ ;  /* 0x0000001f08030819 */ /* 0x000fe200000006ff */
[----:B------:R-:W-:Y:S02]  /*4110*/  UIADD3 UR16, UPT, UPT, UR6, 0x4, URZ ;  /* 0x0000000406107890 */ /* 0x000fe4000fffe0ff */
[----:B------:R-:W-:Y:S01]  /*4120*/  UIADD3 UR10, UPT, UPT, UR4, 0x4, URZ ;  /* 0x00000004040a7890 */ /* 0x000fe2000fffe0ff */
[----:B------:R2:W3:Y:S01]  /*4130*/  @P0 SYNCS.PHASECHK.TRANS64.TRYWAIT P2, [UR7], R3 ;  /* 0x00000003ff0005a7 */ /* 0x0004e20008041107 */
[----:B------:R-:W-:Y:S02]  /*4140*/  UIADD3 UR14, UPT, UPT, UR6, 0x6, URZ ;  /* 0x00000006060e7890 */ /* 0x000fe4000fffe0ff */
        /* <DEDUP_REMOVED lines=21> */
[----:B------:R-:W-:Y:S01]  /*42a0*/  UIADD3 UR61, UPT, UPT, UR61, -0x1, URZ ;  /* 0xffffffff3d3d7890 */ /* 0x000fe2000fffe0ff */
[----:B------:R-:W-:Y:S01]  /*42b0*/  UMOV UR7, 0x40004040 ;  /* 0x4000404000077882 */ /* 0x000fe20000000000 */
[----:B------:R-:W-:Y:S01]  /*42c0*/  UMOV UR64, 0x0 ;  /* 0x0000000000407882 */ /* 0x000fe20000000000 */
[----:B------:R-:W-:Y:S01]  /*42d0*/  UMOV UR65, 0x8400910 ;  /* 0x0840091000417882 */ /* 0x000fe20000000000 */
[----:B------:R-:W-:Y:S01]  /*42e0*/  UMOV UR5, 0x40004040 ;  /* 0x4000404000057882 */ /* 0x000fe20000000000 */
[----:B------:R-:W-:Y:S01]  /*42f0*/  UMOV UR21, 0x40004040 ;  /* 0x4000404000157882 */ /* 0x000fe20000000000 */
[----:B------:R1:W-:Y:S01]  /*4300*/  UTCHMMA.2CTA gdesc[UR4], gdesc[UR6], tmem[UR8], tmem[UR64], idesc[UR65], UP2 ;  /* 0x00ff4006040075ea */ /* 0x0003e20009200008 */
[----:B------:R-:W-:Y:S01]  /*4310*/  UPLOP3.LUT UP2, UPT, UPT, UPT, UPT, 0x80, 0x8 ;  /* 0x000000000008789c */ /* 0x000fe20003f4f070 */
[----:B------:R-:W-:Y:S01]  /*4320*/  UMOV UR19, 0x40004040 ;  /* 0x4000404000137882 */ /* 0x000fe20000000000 */
[----:B------:R-:W-:Y:S01]  /*4330*/  UMOV UR17, 0x40004040 ;  /* 0x4000404000117882 */ /* 0x000fe20000000000 */
[----:B------:R4:W-:Y:S01]  /*4340*/  UTCHMMA.2CTA gdesc[UR18], gdesc[UR20], tmem[UR8], tmem[UR64], idesc[UR65], UPT ;  /* 0x00ff4014120075ea */ /* 0x0009e2000ba00008 */
        /* <DEDUP_REMOVED lines=19> */
[----:B-1----:R-:W-:Y:S01]  /*4480*/  UMOV UR7, 0x8400910 ;  /* 0x0840091000077882 */ /* 0x002fe20000000000 */
[----:B------:R-:W-:Y:S01]  /*4490*/  UMOV UR35, 0x40004040 ;  /* 0x4000404000237882 */ /* 0x000fe20000000000 */
[----:B------:R-:W-:Y:S01]  /*44a0*/  UMOV UR33, 0x40004040 ;  /* 0x4000404000217882 */ /* 0x000fe20000000000 */
[----:B------:R-:W-:Y:S01]  /*44b0*/  UMOV UR27, 0x40004040 ;  /* 0x40004040001b7882 */ /* 0x000fe20000000000 */
[----:B------:R-:W-:Y:S01]  /*44c0*/  UMOV UR25, 0x40004040 ;  /* 0x4000404000197882 */ /* 0x000fe20000000000 */
[----:B----4-:R-:W-:Y:S02]  /*44d0*/  UIADD3 UR20, UPT, UPT, UR4, 0x602, URZ ;  /* 0x0000060204147890 */ /* 0x010fe4000fffe0ff */
[----:B------:R-:W-:Y:S02]  /*44e0*/  UIADD3 UR18, UPT, UPT, UR6, 0xc04, URZ ;  /* 0x00000c0406127890 */ /* 0x000fe4000fffe0ff */
[----:B--2---:R-:W-:Y:S02]  /*44f0*/  UIADD3 UR16, UPT, UPT, UR4, 0x604, URZ ;  /* 0x0000060404107890 */ /* 0x004fe4000fffe0ff */
[----:B------:R-:W-:Y:S01]  /*4500*/  UIADD3 UR10, UPT, UPT, UR6, 0xc06, URZ ;  /* 0x00000c06060a7890 */ /* 0x000fe2000fffe0ff */
[----:B------:R-:W-:Y:S01]  /*4510*/  R2UR.FILL UR65, R6 ;  /* 0x00000000064172ca */ /* 0x000fe200004e0000 */
[----:B------:R-:W-:Y:S01]  /*4520*/  UMOV UR14, 0x0 ;  /* 0x00000000000e7882 */ /* 0x000fe20000000000 */
[----:B------:R-:W-:Y:S01]  /*4530*/  UMOV UR15, 0x8400910 ;  /* 0x08400910000f7882 */ /* 0x000fe20000000000 */
[----:B------:R-:W-:Y:S01]  /*4540*/  UMOV UR12, 0x0 ;  /* 0x00000000000c7882 */ /* 0x000fe20000000000 */
[----:B------:R-:W-:Y:S01]  /*4550*/  UTCHMMA.2CTA gdesc[UR28], gdesc[UR30], tmem[UR8], tmem[UR14], idesc[UR15], UPT ;  /* 0x00ff0e1e1c0075ea */ /* 0x000fe2000ba00008 */
[----:B------:R-:W-:Y:S01]  /*4560*/  UTCHMMA.2CTA gdesc[UR56], gdesc[UR58], tmem[UR8], tmem[UR14], idesc[UR15], UPT ;  /* 0x00ff0e3a380075ea */ /* 0x000fe2000ba00008 */
[----:B------:R-:W-:Y:S01]  /*4570*/  UMOV UR13, 0x8400910 ;  /* 0x08400910000d7882 */ /* 0x000fe20000000000 */
[----:B------:R-:W-:Y:S01]  /*4580*/  UTCHMMA.2CTA gdesc[UR52], gdesc[UR54], tmem[UR8], tmem[UR14], idesc[UR15], UPT ;  /* 0x00ff0e36340075ea */ /* 0x000fe2000ba00008 */
[----:B------:R-:W-:Y:S01]  /*4590*/  UIADD3 UR4, UPT, UPT, UR4, 0x606, URZ ;  /* 0x0000060604047890 */ /* 0x000fe2000fffe0ff */
[----:B------:R-:W-:Y:S01]  /*45a0*/  UTCHMMA.2CTA gdesc[UR48], gdesc[UR50], tmem[UR8], tmem[UR12], idesc[UR13], UPT ;  /* 0x00ff0c32300075ea */ /* 0x000fe2000ba00008 */
[----:B------:R-:W-:Y:S01]  /*45b0*/  UTCHMMA.2CTA gdesc[UR44], gdesc[UR46], tmem[UR8], tmem[UR12], idesc[UR13], UPT ;  /* 0x00ff0c2e2c0075ea */ /* 0x000fe2000ba00008 */
[----:B------:R-:W-:Y:S01]  /*45c0*/  UMOV UR6, 0x0 ;  /* 0x0000000000067882 */ /* 0x000fe20000000000 */
[----:B------:R-:W-:Y:S01]  /*45d0*/  UTCHMMA.2CTA gdesc[UR40], gdesc[UR42], tmem[UR8], tmem[UR12], idesc[UR13], UPT ;  /* 0x00ff0c2a280075ea */ /* 0x000fe2000ba00008 */
[----:B------:R1:W-:Y:S01]  /*45e0*/  UTCHMMA.2CTA gdesc[UR36], gdesc[UR38], tmem[UR8], tmem[UR6], idesc[UR7], UPT ;  /* 0x00ff0626240075ea */ /* 0x0003e2000ba00008 */
[----:B------:R2:W-:Y:S01]  /*45f0*/  UTCHMMA.2CTA gdesc[UR32], gdesc[UR34], tmem[UR8], tmem[UR76], idesc[UR77], UPT ;  /* 0x00ff4c22200075ea */ /* 0x0005e2000ba00008 */
[----:B------:R-:W-:Y:S01]  /*4600*/  UMOV UR23, 0x40004040 ;  /* 0x4000404000177882 */ /* 0x000fe20000000000 */
[----:B------:R2:W-:Y:S01]  /*4610*/  UTCHMMA.2CTA gdesc[UR24], gdesc[UR26], tmem[UR8], tmem[UR74], idesc[UR75], UPT ;  /* 0x00ff4a1a180075ea */ /* 0x0005e2000ba00008 */
[----:B------:R-:W-:Y:S01]  /*4620*/  R2UR.FILL UR64, R5 ;  /* 0x00000000054072ca */ /* 0x000fe200004e0000 */
[----:B------:R2:W-:Y:S01]  /*4630*/  UTCHMMA.2CTA gdesc[UR20], gdesc[UR22], tmem[UR8], tmem[UR72], idesc[UR73], UPT ;  /* 0x00ff4816140075ea */ /* 0x0005e2000ba00008 */
[----:B------:R2:W-:Y:S01]  /*4640*/  UTCHMMA.2CTA gdesc[UR16], gdesc[UR18], tmem[UR8], tmem[UR70], idesc[UR71], UPT ;  /* 0x00ff4612100075ea */ /* 0x0005e2000ba00008 */
[----:B------:R2:W-:Y:S01]  /*4650*/  UTCHMMA.2CTA gdesc[UR4], gdesc[UR10], tmem[UR8], tmem[UR68], idesc[UR69], UPT ;  /* 0x00ff440a040075ea */ /* 0x0005e2000ba00008 */
[----:B------:R2:W-:Y:S09]  /*4660*/  UTCBAR.2CTA.MULTICAST [UR63], URZ, UR65 ;  /* 0x000000ff3f0073e9 */ /* 0x0005f20008200841 */
[----:B------:R-:W-:Y:S01]  /*4670*/  UISETP.NE.AND UP0, UPT, UR60, UR64, UPT ;  /* 0x000000403c00728c */ /* 0x000fe2000bf05270 */
[----:B-1----:R-:W-:Y:S08]  /*4680*/  UMOV UR7, UR9 ;  /* 0x0000000900077c82 */ /* 0x002ff00008000000 */
[----:B---3--:R-:W-:Y:S05]  /*4690*/  BRA.U UP0, `(.L_x_75) ;  /* 0xfffffff900447547 */ /* 0x008fea000b83ffff */
.L_x_72:
[----:B--2---:R-:W-:Y:S01]  /*46a0*/  R2UR UR4, R4 ;  /* 0x00000000040472ca */ /* 0x004fe200000e0000 */
[----:B------:R-:W-:Y:S01]  /*46b0*/  UMOV UR60, UR64 ;  /* 0x00000040003c7c82 */ /* 0x000fe20008000000 */
[----:B------:R-:W-:-:S11]  /*46c0*/  R2UR UR5, R13 ;  /* 0x000000000d0572ca */ /* 0x000fd600000e0000 */
[----:B------:R-:W-:-:S09]  /*46d0*/  UIADD3 UR4, UPT, UPT, UR4, 0x90, URZ ;  /* 0x0000009004047890 */ /* 0x000fd2000fffe0ff */
[----:B------:R2:W-:Y:S01]  /*46e0*/  UTCBAR.2CTA.MULTICAST [UR4], URZ, UR5 ;  /* 0x000000ff040073e9 */ /* 0x0005e20008200805 */
[----:B------:R-:W-:Y:S02]  /*46f0*/  NOP ;  /* 0x0000000000007918 */ /* 0x000fe40000000000 */
.L_x_70:
[----:B--2---:R-:W-:Y:S02]  /*4700*/  R2UR UR4, R14 ;  /* 0x000000000e0472ca */ /* 0x004fe400000e0000 */
[----:B------:R-:W-:-:S04]  /*4710*/  ISETP.NE.AND P0, PT, R10, 0x2, PT ;  /* 0x000000020a00780c */ /* 0x000fc80003f05270 */
[----:B-1----:R-:W-:Y:S02]  /*4720*/  SEL R3, RZ, 0x1, P0 ;  /* 0x00000001ff037807 */ /* 0x002fe40000000000 */
[----:B------:R-:W-:Y:S02]  /*4730*/  SEL R10, R10, RZ, P0 ;  /* 0x000000ff0a0a7207 */ /* 0x000fe40000000000 */
[----:B------:R-:W-:-:S03]  /*4740*/  LOP3.LUT R9, R9, R3, RZ, 0x3c, !PT ;  /* 0x0000000309097212 */ /* 0x000fc600078e3cff */
[----:B------:R-:W-:-:S04]  /*4750*/  UIADD3 UR4, UPT, UPT, UR4, 0x1, URZ ;  /* 0x0000000104047890 */ /* 0x000fc8000fffe0ff */
[----:B------:R-:W-:-:S04]  /*4760*/  UISETP.NE.AND UP0, UPT, UR4, 0x4, UPT ;  /* 0x000000040400788c */ /* 0x000fc8000bf05270 */
[----:B------:R-:W-:Y:S02]  /*4770*/  USEL UR5, URZ, 0x1, UP0 ;  /* 0x00000001ff057887 */ /* 0x000fe40008000000 */
[----:B------:R-:W-:-:S04]  /*4780*/  USEL UR4, UR4, URZ, UP0 ;  /* 0x000000ff04047287 */ /* 0x000fc80008000000 */
[----:B------:R-:W-:Y:S02]  /*4790*/  LOP3.LUT R11, R11, UR5, RZ, 0x3c, !PT ;  /* 0x000000050b0b7c12 */ /* 0x000fe4000f8e3cff */
[----:B------:R-:W-:Y:S01]  /*47a0*/  IMAD.U32 R14, RZ, RZ, UR4 ;  /* 0x00000004ff0e7e24 */ /* 0x000fe2000f8e00ff */
[----:B------:R-:W-:Y:S06]  /*47b0*/  @P1 BRA `(.L_x_76) ;  /* 0xfffffff4005c1947 */ /* 0x000fec000383ffff */
[----:B------:R-:W1:Y:S01]  /*47c0*/  S2UR UR8, SR_CgaCtaId ;  /* 0x00000000000879c3 */ /* 0x000e620000008800 */
[----:B------:R-:W-:Y:S02]  /*47d0*/  ELECT P0, URZ, PT ;  /* 0x0000000000ff782f */ /* 0x000fe40003800000 */
[----:B------:R-:W-:Y:S01]  /*47e0*/  R2UR UR5, R2 ;  /* 0x00000000020572ca */ /* 0x000fe200000e0000 */
[----:B------:R-:W-:Y:S01]  /*47f0*/  UMOV UR4, 0x40 ;  /* 0x0000004000047882 */ /* 0x000fe20000000000 */
[----:B------:R-:W-:-:S03]  /*4800*/  IMAD.MOV.U32 R2, RZ, RZ, 0x1 ;  /* 0x00000001ff027424 */ /* 0x000fc600078e00ff */
[----:B------:R-:W-:Y:S08]  /*4810*/  UVIRTCOUNT.DEALLOC.SMPOOL 0x80 ;  /* 0x000000800000784c */ /* 0x000ff00000000000 */
[----:B------:R-:W-:Y:S02]  /*4820*/  UISETP.NE.AND UP1, UPT, UR5, URZ, UPT ;  /* 0x000000ff0500728c */ /* 0x000fe4000bf25270 */
[----:B-1----:R-:W-:-:S09]  /*4830*/  ULEA UR8, UR8, UR4, 0x18 ;  /* 0x0000000408087291 */ /* 0x002fd2000f8ec0ff */
[----:B------:R1:W-:Y:S01]  /*4840*/  @P0 STS.U8 [UR8+0x1c], R2 ;  /* 0x00001c02ff000988 */ /* 0x0003e20008000008 */
[----:B------:R-:W-:Y:S05]  /*4850*/  BRA.U UP1, `(.L_x_77) ;  /* 0x0000000101a87547 */ /* 0x000fea000b800000 */
[----:B------:R-:W-:Y:S01]  /*4860*/  R2UR UR4, R14 ;  /* 0x000000000e0472ca */ /* 0x000fe200000e0000 */
[----:B------:R-:W-:Y:S01]  /*4870*/  UIADD3 UR7, UPT, UPT, UR62, 0xb0, URZ ;  /* 0x000000b03e077890 */ /* 0x000fe2000fffe0ff */
[----:B------:R-:W-:-:S11]  /*4880*/  SHF.L.U32 R3, R11, 0x1f, RZ ;  /* 0x0000001f0b037819 */ /* 0x000fd600000006ff */
[----:B------:R-:W-:-:S09]  /*4890*/  ULEA UR4, UR4, UR7, 0x3 ;  /* 0x0000000704047291 */ /* 0x000fd2000f8e18ff */
[----:B------:R-:W2:Y:S02]  /*48a0*/  SYNCS.PHASECHK.TRANS64.TRYWAIT P0, [UR4], R3 ;  /* 0x00000003ff0075a7 */ /* 0x000ea40008001104 */
[----:B--2---:R-:W-:Y:S05]  /*48b0*/  @!P0 BRA `(.L_x_78) ;  /* 0x0000008400bc8947 */ /* 0x004fea0003800000 */
.L_x_206:
[----:B------:R-:W-:-:S13]  /*48c0*/  R2UR UR4, R14 ;  /* 0x000000000e0472ca */ /* 0x000fda00000e0000 */
[----:B------:R-:W-:-:S04]  /*48d0*/  UIADD3 UR4, UPT, UPT, UR4, 0x1, URZ ;  /* 0x0000000104047890 */ /* 0x000fc8000fffe0ff */
[----:B------:R-:W-:-:S04]  /*48e0*/  UISETP.NE.AND UP0, UPT, UR4, 0x4, UPT ;  /* 0x000000040400788c */ /* 0x000fc8000bf05270 */
[----:B------:R-:W-:Y:S02]  /*48f0*/  USEL UR6, URZ, 0x1, UP0 ;  /* 0x00000001ff067887 */ /* 0x000fe40008000000 */
[----:B------:R-:W-:-:S04]  /*4900*/  USEL UR4, UR4, URZ, UP0 ;  /* 0x000000ff04047287 */ /* 0x000fc80008000000 */
[----:B------:R-:W-:Y:S01]  /*4910*/  ULEA UR5, UR4, UR7, 0x3 ;  /* 0x0000000704057291 */ /* 0x000fe2000f8e18ff */
[----:B-1----:R-:W-:-:S04]  /*4920*/  LOP3.LUT R3, R11, UR6, RZ, 0x3c, !PT ;  /* 0x000000060b037c12 */ /* 0x002fc8000f8e3cff */
[----:B------:R-:W-:-:S04]  /*4930*/  SHF.L.U32 R4, R3, 0x1f, RZ ;  /* 0x0000001f03047819 */ /* 0x000fc800000006ff */
[----:B------:R-:W1:Y:S02]  /*4940*/  SYNCS.PHASECHK.TRANS64.TRYWAIT P0, [UR5], R4 ;  /* 0x00000004ff0075a7 */ /* 0x000e640008001105 */
[----:B-1----:R-:W-:Y:S05]  /*4950*/  @!P0 BRA `(.L_x_79) ;  /* 0x0000008400ac8947 */ /* 0x002fea0003800000 */
.L_x_208:
[----:B------:R-:W-:-:S04]  /*4960*/  UIADD3 UR4, UPT, UPT, UR4, 0x1, URZ ;  /* 0x0000000104047890 */ /* 0x000fc8000fffe0ff */
[----:B------:R-:W-:-:S04]  /*4970*/  UISETP.NE.AND UP0, UPT, UR4, 0x4, UPT ;  /* 0x000000040400788c */ /* 0x000fc8000bf05270 */
[----:B------:R-:W-:Y:S02]  /*4980*/  USEL UR6, URZ, 0x1, UP0 ;  /* 0x00000001ff067887 */ /* 0x000fe40008000000 */
[----:B------:R-:W-:-:S04]  /*4990*/  USEL UR4, UR4, URZ, UP0 ;  /* 0x000000ff04047287 */ /* 0x000fc80008000000 */
[----:B------:R-:W-:Y:S01]  /*49a0*/  ULEA UR5, UR4, UR7, 0x3 ;  /* 0x0000000704057291 */ /* 0x000fe2000f8e18ff */
[----:B------:R-:W-:-:S04]  /*49b0*/  LOP3.LUT R3, R3, UR6, RZ, 0x3c, !PT ;  /* 0x0000000603037c12 */ /* 0x000fc8000f8e3cff */
[----:B-1----:R-:W-:-:S04]  /*49c0*/  SHF.L.U32 R4, R3, 0x1f, RZ ;  /* 0x0000001f03047819 */ /* 0x002fc800000006ff */
[----:B------:R-:W1:Y:S02]  /*49d0*/  SYNCS.PHASECHK.TRANS64.TRYWAIT P0, [UR5], R4 ;  /* 0x00000004ff0075a7 */ /* 0x000e640008001105 */
[----:B-1----:R-:W-:Y:S05]  /*49e0*/  @!P0 BRA `(.L_x_80) ;  /* 0x0000008400a08947 */ /* 0x002fea0003800000 */
.L_x_210:
[----:B------:R-:W-:-:S04]  /*49f0*/  UIADD3 UR4, UPT, UPT, UR4, 0x1, URZ ;  /* 0x0000000104047890 */ /* 0x000fc8000fffe0ff */
[----:B------:R-:W-:-:S04]  /*4a00*/  UISETP.NE.AND UP0, UPT, UR4, 0x4, UPT ;  /* 0x000000040400788c */ /* 0x000fc8000bf05270 */
[----:B------:R-:W-:Y:S02]  /*4a10*/  USEL UR5, URZ, 0x1, UP0 ;  /* 0x00000001ff057887 */ /* 0x000fe40008000000 */
[----:B------:R-:W-:-:S04]  /*4a20*/  USEL UR4, UR4, URZ, UP0 ;  /* 0x000000ff04047287 */ /* 0x000fc80008000000 */
[----:B------:R-:W-:Y:S01]  /*4a30*/  ULEA UR4, UR4, UR7, 0x3 ;  /* 0x0000000704047291 */ /* 0x000fe2000f8e18ff */
[----:B------:R-:W-:-:S04]  /*4a40*/  LOP3.LUT R3, R3, UR5, RZ, 0x3c, !PT ;  /* 0x0000000503037c12 */ /* 0x000fc8000f8e3cff */
[----:B------:R-:W-:Y:S01]  /*4a50*/  SHF.L.U32 R3, R3, 0x1f, RZ ;  /* 0x0000001f03037819 */ /* 0x000fe200000006ff */
[----:B-1----:R-:W-:-:S04]  /*4a60*/  IMAD.U32 R2, RZ, RZ, UR4 ;  /* 0x00000004ff027e24 */ /* 0x002fc8000f8e00ff */
[----:B------:R1:W2:Y:S03]  /*4a70*/  SYNCS.PHASECHK.TRANS64.TRYWAIT P0, [R2+URZ], R3 ;  /* 0x00000003020075a7 */ /* 0x0002a600080011ff */
[----:B--2---:R-:W-:Y:S05]  /*4a80*/  @!P0 NANOSLEEP.SYNCS 0x989680 ;  /* 0x009896800000895d */ /* 0x004fea0003900000 */
[----:B------:R-:W2:Y:S02]  /*4a90*/  @!P0 SYNCS.PHASECHK.TRANS64 P0, [R2+URZ], R3 ;  /* 0x00000003020085a7 */ /* 0x000ea400080010ff */
[----:B--2---:R-:W-:Y:S05]  /*4aa0*/  @P0 BRA `(.L_x_81) ;  /* 0x0000000000240947 */ /* 0x004fea0003800000 */
.L_x_82:
[----:B--2---:R2:W3:Y:S02]  /*4ab0*/  SYNCS.PHASECHK.TRANS64.TRYWAIT P0, [R2+URZ], R3 ;  /* 0x00000003020075a7 */ /* 0x0044e400080011ff */
[----:B---3--:R-:W-:Y:S05]  /*4ac0*/  @!P0 NANOSLEEP.SYNCS 0x989680 ;  /* 0x009896800000895d */ /* 0x008fea0003900000 */
[----:B------:R-:W3:Y:S02]  /*4ad0*/  @!P0 SYNCS.PHASECHK.TRANS64 P0, [R2+URZ], R3 ;  /* 0x00000003020085a7 */ /* 0x000ee400080010ff */
[----:B---3--:R-:W-:Y:S05]  /*4ae0*/  @!P0 BRA `(.L_x_82) ;  /* 0xfffffffc00f08947 */ /* 0x008fea000383ffff */
[----:B------:R-:W-:Y:S05]  /*4af0*/  BRA `(.L_x_81) ;  /* 0x0000000000107947 */ /* 0x000fea0003800000 */
.L_x_77:
[----:B------:R-:W-:Y:S01]  /*4b00*/  R2UR UR5, R0 ;  /* 0x00000000000572ca */ /* 0x000fe200000e0000 */
[----:B------:R-:W-:-:S12]  /*4b10*/  UIADD3 UR4, UPT, UPT, UR62, 0xf0, URZ ;  /* 0x000000f03e047890 */ /* 0x000fd8000fffe0ff */
[----:B------:R-:W-:-:S09]  /*4b20*/  UPRMT UR4, UR5, 0x654, UR4 ;  /* 0x0000065405047896 */ /* 0x000fd20008000004 */
[----:B------:R-:W-:Y:S03]  /*4b30*/  SYNCS.ARRIVE.TRANS64.RED.A1T0 RZ, [UR4], RZ ;  /* 0x000000ffffff79a7 */ /* 0x000fe60008100404 */
.L_x_81:
[----:B-12---:R-:W-:Y:S01]  /*4b40*/  SHF.L.U32 R3, RZ, 0x1f, RZ ;  /* 0x0000001fff037819 */ /* 0x006fe200000006ff */
[----:B------:R-:W-:Y:S01]  /*4b50*/  UIADD3 UR4, UPT, UPT, UR62, 0xf0, URZ ;  /* 0x000000f03e047890 */ /* 0x000fe2000fffe0ff */
[----:B------:R-:W-:Y:S02]  /*4b60*/  PLOP3.LUT P0, PT, PT, PT, UP1, 0x80, 0x8 ;  /* 0x000000000008781c */ /* 0x000fe40003f0f018 */
[----:B------:R-:W1:Y:S02]  /*4b70*/  SYNCS.PHASECHK.TRANS64.TRYWAIT P1, [UR62+0xf0], R3 ;  /* 0x0000f003ff0075a7 */ /* 0x000e64000802113e */
[----:B-1----:R-:W-:Y:S09]  /*4b80*/  @!P1 BRA `(.L_x_83) ;  /* 0x0000008400509947 */ /* 0x002ff20003800000 */
.L_x_212:
[----:B------:R-:W-:Y:S02]  /*4b90*/  R2UR UR6, R0 ;  /* 0x00000000000672ca */ /* 0x000fe400000e0000 */
[----:B------:R-:W-:-:S11]  /*4ba0*/  R2UR UR5, R16 ;  /* 0x00000000100572ca */ /* 0x000fd600000e0000 */
[----:B------:R-:W-:-:S03]  /*4bb0*/  @!UP1 UPRMT UR4, UR6, 0x654, UR4 ;  /* 0x0000065406049896 */ /* 0x000fc60008000004 */
[----:B------:R-:W-:-:S06]  /*4bc0*/  UMOV UR6, 0x1 ;  /* 0x0000000100067882 */ /* 0x000fcc0000000000 */
[----:B------:R-:W-:Y:S01]  /*4bd0*/  @!P0 SYNCS.ARRIVE.TRANS64.RED.A1T0 RZ, [UR4], RZ ;  /* 0x000000ffffff89a7 */ /* 0x000fe20008100404 */
[----:B------:R-:W-:Y:S01]  /*4be0*/  NOP ;  /* 0x0000000000007918 */ /* 0x000fe20000000000 */
[----:B------:R-:W2:Y:S01]  /*4bf0*/  LDS R0, [UR8+0x14] ;  /* 0x00001408ff007984 */ /* 0x000ea20008000800 */
[----:B------:R-:W-:-:S03]  /*4c00*/  ULOP3.LUT UR4, UR5, 0xffff, URZ, 0xc0, !UPT ;  /* 0x0000ffff05047892 */ /* 0x000fc6000f8ec0ff */
[----:B------:R-:W-:Y:S01]  /*4c10*/  UMOV UR5, 0xffff ;  /* 0x0000ffff00057882 */ /* 0x000fe20000000000 */
[----:B------:R-:W-:-:S04]  /*4c20*/  USHF.R.U32.HI UR4, URZ, 0x5, UR4 ;  /* 0x00000005ff047899 */ /* 0x000fc80008011604 */
[----:B------:R-:W-:Y:S02]  /*4c30*/  USHF.L.U32 UR5, UR5, UR4, URZ ;  /* 0x0000000405057299 */ /* 0x000fe400080006ff */
[----:B------:R-:W-:-:S04]  /*4c40*/  USHF.L.U32 UR4, UR6, UR4, URZ ;  /* 0x0000000406047299 */ /* 0x000fc800080006ff */
[----:B--2---:R-:W-:-:S04]  /*4c50*/  LOP3.LUT R0, R0, UR5, RZ, 0xc0, !PT ;  /* 0x0000000500007c12 */ /* 0x004fc8000f8ec0ff */
[----:B------:R-:W-:-:S13]  /*4c60*/  ISETP.NE.AND P0, PT, R0, UR5, PT ;  /* 0x0000000500007c0c */ /* 0x000fda000bf05270 */
[----:B------:R-:W-:Y:S05]  /*4c70*/  @P0 BRA `(.L_x_84) ;  /* 0x0000000000580947 */ /* 0x000fea0003800000 */
[----:B------:R-:W2:Y:S02]  /*4c80*/  LDS R0, [UR8+0x18] ;  /* 0x00001808ff007984 */ /* 0x000ea40008000800 */
[----:B--2---:R-:W-:-:S04]  /*4c90*/  LOP3.LUT R0, R0, UR4, RZ, 0xc0, !PT ;  /* 0x0000000400007c12 */ /* 0x004fc8000f8ec0ff */
[----:B------:R-:W-:-:S13]  /*4ca0*/  ISETP.NE.AND P0, PT, R0, UR4, PT ;  /* 0x0000000400007c0c */ /* 0x000fda000bf05270 */
[----:B------:R-:W-:Y:S05]  /*4cb0*/  @P0 BRA `(.L_x_85) ;  /* 0x00000000003c0947 */ /* 0x000fea0003800000 */
[----:B-1----:R-:W1:Y:S01]  /*4cc0*/  S2R R2, SR_LANEID ;  /* 0x0000000000027919 */ /* 0x002e620000000000 */
[----:B------:R-:W-:-:S06]  /*4cd0*/  ULOP3.LUT UR5, URZ, UR5, URZ, 0x33, !UPT ;  /* 0x00000005ff057292 */ /* 0x000fcc000f8e33ff */
[----:B------:R-:W-:-:S04]  /*4ce0*/  IMAD.U32 R0, RZ, RZ, UR5 ;  /* 0x00000005ff007e24 */ /* 0x000fc8000f8e00ff */
[----:B------:R2:W3:Y:S02]  /*4cf0*/  REDUX UR7, R0 ;  /* 0x00000000000773c4 */ /* 0x0004e40000000000 */
[----:B------:R4:W-:Y:S01]  /*4d00*/  UTCATOMSWS.AND URZ, UR5 ;  /* 0x0000000500ff79e3 */ /* 0x0009e20008000000 */
[----:B--2---:R-:W-:Y:S01]  /*4d10*/  LOP3.LUT R0, RZ, UR4, RZ, 0x33, !PT ;  /* 0x00000004ff007c12 */ /* 0x004fe2000f8e33ff */
[----:B------:R-:W-:Y:S02]  /*4d20*/  VOTEU.ANY UR4, UPT, PT ;  /* 0x0000000000047886 */ /* 0x000fe400038e0100 */
[----:B------:R-:W-:Y:S02]  /*4d30*/  UFLO.U32 UR4, UR4 ;  /* 0x00000004000472bd */ /* 0x000fe400080e0000 */
[----:B------:R-:W2:Y:S04]  /*4d40*/  REDUX UR6, R0 ;  /* 0x00000000000673c4 */ /* 0x000ea80000000000 */
[----:B-1----:R-:W-:-:S02]  /*4d50*/  ISETP.EQ.U32.AND P0, PT, R2, UR4, PT ;  /* 0x0000000402007c0c */ /* 0x002fc4000bf02070 */
[----:B---3--:R-:W-:-:S11]  /*4d60*/  MOV R2, UR7 ;  /* 0x0000000700027c02 */ /* 0x008fd60008000f00 */
[----:B------:R4:W-:Y:S01]  /*4d70*/  @P0 ATOMS.AND RZ, [UR8+0x14], R2 ;  /* 0x00001402ffff098c */ /* 0x0009e2000a800008 */
[----:B--2---:R-:W-:-:S05]  /*4d80*/  IMAD.U32 R0, RZ, RZ, UR6 ;  /* 0x00000006ff007e24 */ /* 0x004fca000f8e00ff */
[----:B------:R4:W-:Y:S01]  /*4d90*/  @P0 ATOMS.AND RZ, [UR8+0x18], R0 ;  /* 0x00001800ffff098c */ /* 0x0009e2000a800008 */
[----:B------:R-:W-:Y:S05]  /*4da0*/  BRA `(.L_x_86) ;  /* 0x0000000000147947 */ /* 0x000fea0003800000 */
.L_x_85:
[----:B-1----:R-:W-:Y:S02]  /*4db0*/  MOV R2, 0x4dd0 ;  /* 0x00004dd000027802 */ /* 0x002fe40000000f00 */
[----:B-----5:R-:W-:Y:S05]  /*4dc0*/  CALL.REL.NOINC `($__internal_0_$__cuda_sm10x_tcgen05_guardrail_trap_col_being_dealloced_not_returned_by_alloc) ;  /* 0x0000008800d87944 */ /* 0x020fea0003c00000 */
[----:B------:R-:W-:Y:S05]  /*4dd0*/  BRA `(.L_x_86) ;  /* 0x0000000000087947 */ /* 0x000fea0003800000 */
.L_x_84:
[----:B-1----:R-:W-:Y:S02]  /*4de0*/  MOV R2, 0x4e00 ;  /* 0x00004e0000027802 */ /* 0x002fe40000000f00 */
[----:B-----5:R-:W-:Y:S05]  /*4df0*/  CALL.REL.NOINC `($__internal_2_$__cuda_sm10x_tcgen05_guardrail_trap_unallocated_columns_being_dealloced) ;  /* 0x0000008800e47944 */ /* 0x020fea0003c00000 */
.L_x_86:
[----:B------:R-:W-:Y:S01]  /*4e00*/  NOP ;  /* 0x0000000000007918 */ /* 0x000fe20000000000 */
[----:B----4-:R-:W-:Y:S05]  /*4e10*/  EXIT ;  /* 0x000000000000794d */ /* 0x010fea0003800000 */
.L_x_57:
[----:B------:R-:W-:-:S09]  /*4e20*/  UISETP.NE.OR UP0, UPT, UR22, 0x3, !UP4 ;  /* 0x000000031600788c */ /* 0x000fd2000e705670 */
[----:B------:R-:W-:Y:S05]  /*4e30*/  BRA.U UP0, `(.L_x_87) ;  /* 0x0000001900987547 */ /* 0x000fea000b800000 */
[----:B------:R-:W2:Y:S01]  /*4e40*/  LDCU UR38, c[0x0][0x370] ;  /* 0x00006e00ff2677ac */ /* 0x000ea20008000800 */
[----:B------:R-:W3:Y:S01]  /*4e50*/  LDC.64 R16, c[0x0][0x348] ;  /* 0x0000d200ff107b82 */ /* 0x000ee20000000a00 */
[----:B------:R-:W-:Y:S01]  /*4e60*/  HFMA2 R14, -RZ, RZ, 0, 0 ;  /* 0x00000000ff0e7431 */ /* 0x000fe200000001ff */
[----:B------:R-:W-:Y:S01]  /*4e70*/  MOV R13, RZ ;  /* 0x000000ff000d7202 */ /* 0x000fe20000000f00 */
[----:B------:R-:W2:Y:S01]  /*4e80*/  LDCU.128 UR56, c[0x0][0xb10] ;  /* 0x00016200ff3877ac */ /* 0x000ea20008000c00 */
[----:B------:R-:W-:Y:S01]  /*4e90*/  HFMA2 R7, -RZ, RZ, 0, 0.0078125 ;  /* 0x00002000ff077431 */ /* 0x000fe200000001ff */
[----:B------:R-:W4:Y:S03]  /*4ea0*/  LDCU UR37, c[0x0][0x374] ;  /* 0x00006e80ff2577ac */ /* 0x000f260008000800 */
[----:B------:R-:W1:Y:S01]  /*4eb0*/  LDC.64 R2, c[0x0][0x888] ;  /* 0x00022200ff027b82 */ /* 0x000e620000000a00 */
[----:B------:R-:W4:Y:S01]  /*4ec0*/  LDCU UR15, c[0x0][0xb0c] ;  /* 0x00016180ff0f77ac */ /* 0x000f220008000800 */
[----:B------:R-:W3:Y:S06]  /*4ed0*/  LDCU UR53, c[0x0][0xb20] ;  /* 0x00016400ff3577ac */ /* 0x000eec0008000800 */
[----:B------:R-:W1:Y:S01]  /*4ee0*/  LDC.64 R4, c[0x0][0x890] ;  /* 0x00022400ff047b82 */ /* 0x000e620000000a00 */
[----:B------:R-:W3:Y:S01]  /*4ef0*/  LDCU UR4, c[0x0][0xb30] ;  /* 0x00016600ff0477ac */ /* 0x000ee20008000800 */
[----:B--2---:R-:W-:-:S02]  /*4f00*/  UIMAD.WIDE.U32 UR8, UR38, UR56, URZ ;  /* 0x00000038260872a5 */ /* 0x004fc4000f8e00ff */
[----:B----4-:R-:W-:Y:S01]  /*4f10*/  UIMAD.WIDE.U32 UR6, UR37, UR59, URZ ;  /* 0x0000003b250672a5 */ /* 0x010fe2000f8e00ff */
[----:B------:R-:W-:Y:S01]  /*4f20*/  UMOV UR21, 0x400 ;  /* 0x0000040000157882 */ /* 0x000fe20000000000 */
[----:B------:R-:W-:Y:S02]  /*4f30*/  UPLOP3.LUT UP1, UPT, UPT, UPT, UPT, 0x40, 0x4 ;  /* 0x000000000004789c */ /* 0x000fe40003f2e870 */
[----:B------:R-:W-:Y:S01]  /*4f40*/  ULEA UR21, UR61, UR21, 0x18 ;  /* 0x000000153d157291 */ /* 0x000fe2000f8ec0ff */
[----:B------:R-:W-:Y:S02]  /*4f50*/  UMOV UR8, UR9 ;  /* 0x0000000900087c82 */ /* 0x000fe40008000000 */
[----:B------:R-:W-:Y:S01]  /*4f60*/  UMOV UR6, UR7 ;  /* 0x0000000700067c82 */ /* 0x000fe20008000000 */
[----:B------:R-:W-:Y:S02]  /*4f70*/  UISETP.GE.AND UP0, UPT, UR39, 0x1, UPT ;  /* 0x000000012700788c */ /* 0x000fe4000bf06270 */
[----:B------:R-:W-:Y:S01]  /*4f80*/  UISETP.NE.AND UP4, UPT, UR39, 0x1, UPT ;  /* 0x000000012700788c */ /* 0x000fe2000bf85270 */
[----:B------:R-:W2:Y:S01]  /*4f90*/  LDCU.64 UR22, c[0x0][0xb28] ;  /* 0x00016500ff1677ac */ /* 0x000ea20008000a00 */
[----:B------:R-:W-:-:S02]  /*4fa0*/  UISETP.NE.AND UP6, UPT, UR15, 0x1, UPT ;  /* 0x000000010f00788c */ /* 0x000fc4000bfc5270 */
[----:B------:R-:W-:Y:S02]  /*4fb0*/  UISETP.NE.AND UP5, UPT, UR58, 0x1, UPT ;  /* 0x000000013a00788c */ /* 0x000fe4000bfa5270 */
[----:B------:R-:W-:Y:S02]  /*4fc0*/  UIADD3 UR49, UPT, UPT, UR21, 0x20, URZ ;  /* 0x0000002015317890 */ /* 0x000fe4000fffe0ff */
[----:B------:R-:W-:Y:S02]  /*4fd0*/  UIADD3 UR41, UPT, UPT, UR21, 0x28, URZ ;  /* 0x0000002815297890 */ /* 0x000fe4000fffe0ff */
[----:B------:R-:W-:Y:S02]  /*4fe0*/  UIADD3 UR33, UPT, UPT, UR21, 0x30, URZ ;  /* 0x0000003015217890 */ /* 0x000fe4000fffe0ff */
[----:B------:R-:W-:Y:S02]  /*4ff0*/  UIADD3 UR25, UPT, UPT, UR21, 0x38, URZ ;  /* 0x0000003815197890 */ /* 0x000fe4000fffe0ff */
[----:B------:R-:W-:-:S02]  /*5000*/  USHF.R.U32.HI UR46, URZ, UR57, UR8 ;  /* 0x00000039ff2e7299 */ /* 0x000fc40008011608 */
[----:B---3--:R-:W-:Y:S02]  /*5010*/  USHF.R.U32.HI UR45, URZ, UR53, UR6 ;  /* 0x00000035ff2d7299 */ /* 0x008fe40008011606 */
[----:B------:R-:W-:-:S11]  /*5020*/  UISETP.NE.AND UP3, UPT, UR4, 0x1, UPT ;  /* 0x000000010400788c */ /* 0x000fd6000bf65270 */
.L_x_102:
[C---:B------:R-:W-:Y:S02]  /*5030*/  LEA R12, R14.reuse, UR21, 0x3 ;  /* 0x000000150e0c7c11 */ /* 0x040fe4000f8e18ff */
[----:B------:R-:W-:Y:S02]  /*5040*/  SHF.L.U32 R0, R13, 0x1f, RZ ;  /* 0x0000001f0d007819 */ /* 0x000fe400000006ff */
[----:B------:R-:W-:Y:S02]  /*5050*/  LEA R8, R14, UR21, 0x4 ;  /* 0x000000150e087c11 */ /* 0x000fe4000f8e20ff */
[----:B---3--:R-:W3:Y:S02]  /*5060*/  SYNCS.PHASECHK.TRANS64.TRYWAIT P0, [R12+URZ+0x70], R0 ;  /* 0x000070000c0075a7 */ /* 0x008ee400080011ff */
[----:B---3--:R-:W-:Y:S05]  /*5070*/  @!P0 BRA `(.L_x_88) ;  /* 0x00000080002c8947 */ /* 0x008fea0003800000 */
.L_x_213:
        /* <DEDUP_REMOVED lines=8> */
[----:B----4-:R-:W-:Y:S11]  /*5100*/  LOP3.LUT P0, RZ, R10, 0x1, RZ, 0xc0, !PT ;  /* 0x000000010aff7812 */ /* 0x010ff6000780c0ff */
[----:B------:R-:W-:Y:S02]  /*5110*/  @!UPT UIADD3 URZ, UPT, UPT, URZ, URZ, URZ ;  /* 0x000000fffffff290 */ /* 0x000fe4000fffe0ff */
[----:B-1----:R-:W-:Y:S01]  /*5120*/  VOTEU.ANY UP2, P0 ;  /* 0x0000000000ff7886 */ /* 0x002fe20000040100 */
[----:B------:R-:W-:Y:S11]  /*5130*/  PLOP3.LUT P0, PT, PT, PT, UP2, 0x80, 0x8 ;  /* 0x000000000008781c */ /* 0x000ff60003f0f028 */
[----:B------:R-:W-:Y:S02]  /*5140*/  @!UPT UIADD3 URZ, UPT, UPT, URZ, URZ, URZ ;  /* 0x000000fffffff290 */ /* 0x000fe4000fffe0ff */
[----:B---3--:R-:W-:Y:S02]  /*5150*/  @P0 SHF.R.U32.HI R0, RZ, 0x10, R9 ;  /* 0x00000010ff000819 */ /* 0x008fe40000011609 */
[----:B------:R-:W-:Y:S02]  /*5160*/  @P0 MOV R6, R8 ;  /* 0x0000000800060202 */ /* 0x000fe40000000f00 */
[----:B------:R-:W-:Y:S01]  /*5170*/  @P0 R2UR UR4, R0 ;  /* 0x00000000000402ca */ /* 0x000fe200000e0000 */
[----:B------:R-:W-:Y:S01]  /*5180*/  VIADD R0, R12, 0x80 ;  /* 0x000000800c007836 */ /* 0x000fe20000000000 */
[----:B------:R-:W-:Y:S02]  /*5190*/  @P0 LOP3.LUT R8, R9, 0xffff, RZ, 0xc0, !PT ;  /* 0x0000ffff09080812 */ /* 0x000fe400078ec0ff */
[----:B------:R-:W-:Y:S02]  /*51a0*/  @P0 R2UR UR6, R6 ;  /* 0x00000000060602ca */ /* 0x000fe400000e0000 */
[----:B------:R-:W-:Y:S02]  /*51b0*/  PRMT R0, RZ, 0x654, R0 ;  /* 0x00000654ff007816 */ /* 0x000fe40000000000 */
[----:B------:R-:W-:Y:S02]  /*51c0*/  @P0 R2UR UR5, R8 ;  /* 0x00000000080502ca */ /* 0x000fe400000e0000 */
[----:B------:R1:W-:Y:S03]  /*51d0*/  SYNCS.ARRIVE.TRANS64.RED.A1T0 RZ, [R0+URZ], RZ ;  /* 0x000000ff00ff79a7 */ /* 0x0003e600081004ff */
[----:B------:R-:W-:Y:S04]  /*51e0*/  @UP2 UMOV UR31, UR4 ;  /* 0x00000004001f2c82 */ /* 0x000fe80008000000 */
[----:B------:R-:W-:Y:S04]  /*51f0*/  @UP2 UMOV UR14, UR6 ;  /* 0x00000006000e2c82 */ /* 0x000fe80008000000 */
[----:B------:R-:W-:Y:S01]  /*5200*/  @UP2 UMOV UR13, UR5 ;  /* 0x00000005000d2c82 */ /* 0x000fe20008000000 */
[----:B------:R-:W-:Y:S05]  /*5210*/  BRA.U !UP0, `(.L_x_89) ;  /* 0x0000000108a47547 */ /* 0x000fea000b800000 */
[----:B------:R-:W-:Y:S02]  /*5220*/  UIMAD.WIDE.U32 UR16, UR13, UR59, URZ ;  /* 0x0000003b0d1072a5 */ /* 0x000fe4000f8e00ff */
[----:B------:R-:W-:Y:S02]  /*5230*/  UIMAD.WIDE.U32 UR18, UR14, UR56, URZ ;  /* 0x000000380e1272a5 */ /* 0x000fe4000f8e00ff */
[----:B------:R-:W-:Y:S02]  /*5240*/  USEL UR4, UR37, UR45, !UP5 ;  /* 0x0000002d25047287 */ /* 0x000fe4000e800000 */
[----:B------:R-:W-:Y:S02]  /*5250*/  USEL UR7, UR38, UR46, !UP6 ;  /* 0x0000002e26077287 */ /* 0x000fe4000f000000 */
[----:B--2---:R-:W-:Y:S02]  /*5260*/  UIMAD.WIDE.U32 UR8, UR4, UR22, URZ ;  /* 0x00000016040872a5 */ /* 0x004fe4000f8e00ff */
[----:B------:R-:W-:Y:S01]  /*5270*/  UIMAD.WIDE.U32 UR10, UR7, UR22, URZ ;  /* 0x00000016070a72a5 */ /* 0x000fe2000f8e00ff */
[----:B------:R-:W-:Y:S02]  /*5280*/  UMOV UR5, UR17 ;  /* 0x0000001100057c82 */ /* 0x000fe40008000000 */
[----:B------:R-:W-:Y:S03]  /*5290*/  USHF.R.U32.HI UR6, URZ, UR53, UR5 ;  /* 0x00000035ff067299 */ /* 0x000fe60008011605 */
[----:B------:R-:W-:Y:S01]  /*52a0*/  UMOV UR5, UR19 ;  /* 0x0000001300057c82 */ /* 0x000fe20008000000 */
[----:B------:R-:W-:Y:S02]  /*52b0*/  USEL UR6, UR13, UR6, !UP5 ;  /* 0x000000060d067287 */ /* 0x000fe4000e800000 */
[----:B------:R-:W-:Y:S03]  /*52c0*/  USHF.R.U32.HI UR12, URZ, UR57, UR5 ;  /* 0x00000039ff0c7299 */ /* 0x000fe60008011605 */
[----:B------:R-:W-:Y:S02]  /*52d0*/  UMOV UR5, UR9 ;  /* 0x0000000900057c82 */ /* 0x000fe40008000000 */
[----:B------:R-:W-:Y:S03]  /*52e0*/  @UP4 USHF.R.U32.HI UR4, URZ, UR23, UR5 ;  /* 0x00000017ff044299 */ /* 0x000fe60008011605 */
[----:B------:R-:W-:Y:S01]  /*52f0*/  UMOV UR5, UR11 ;  /* 0x0000000b00057c82 */ /* 0x000fe20008000000 */
[----:B------:R-:W-:Y:S02]  /*5300*/  UIMAD UR4, UR39, UR4, URZ ;  /* 0x00000004270472a4 */ /* 0x000fe4000f8e02ff */
[----:B------:R-:W-:Y:S02]  /*5310*/  @UP4 USHF.R.U32.HI UR7, URZ, UR23, UR5 ;  /* 0x00000017ff074299 */ /* 0x000fe40008011605 */
[----:B------:R-:W-:Y:S02]  /*5320*/  UIMAD.WIDE.U32 UR10, UR6, UR22, URZ ;  /* 0x00000016060a72a5 */ /* 0x000fe4000f8e00ff */
[----:B------:R-:W-:Y:S02]  /*5330*/  USEL UR5, UR14, UR12, !UP6 ;  /* 0x0000000c0e057287 */ /* 0x000fe4000f000000 */
[----:B------:R-:W-:Y:S02]  /*5340*/  UIMAD UR8, UR39, UR7, URZ ;  /* 0x00000007270872a4 */ /* 0x000fe4000f8e02ff */
[----:B------:R-:W-:Y:S03]  /*5350*/  UISETP.GE.AND UP0, UPT, UR6, UR4, UPT ;  /* 0x000000040600728c */ /* 0x000fe6000bf06270 */
[----:B------:R-:W-:Y:S01]  /*5360*/  UMOV UR4, UR11 ;  /* 0x0000000b00047c82 */ /* 0x000fe20008000000 */
[----:B------:R-:W-:Y:S02]  /*5370*/  UISETP.GE.OR UP0, UPT, UR5, UR8, UP0 ;  /* 0x000000080500728c */ /* 0x000fe40008706670 */
[----:B------:R-:W-:Y:S02]  /*5380*/  USHF.R.U32.HI UR4, URZ, UR23, UR4 ;  /* 0x00000017ff047299 */ /* 0x000fe40008011604 */
[----:B------:R-:W-:Y:S02]  /*5390*/  UIMAD.WIDE.U32 UR8, UR5, UR22, URZ ;  /* 0x00000016050872a5 */ /* 0x000fe4000f8e00ff */
[----:B------:R-:W-:Y:S04]  /*53a0*/  USEL UR10, UR6, UR4, !UP4 ;  /* 0x00000004060a7287 */ /* 0x000fe8000e000000 */
[----:B------:R-:W-:Y:S01]  /*53b0*/  UIADD3 UR11, UPT, UPT, -UR10, URZ, URZ ;  /* 0x000000ff0a0b7290 */ /* 0x000fe2000fffe1ff */
[----:B------:R-:W-:Y:S02]  /*53c0*/  @!UP0 UMOV UR4, UR9 ;  /* 0x0000000900048c82 */ /* 0x000fe40008000000 */
[----:B------:R-:W-:Y:S02]  /*53d0*/  @!UP0 USHF.R.U32.HI UR4, URZ, UR23, UR4 ;  /* 0x00000017ff048299 */ /* 0x000fe40008011604 */
[----:B------:R-:W-:Y:S02]  /*53e0*/  UIMAD UR8, UR39, UR11, UR6 ;  /* 0x0000000b270872a4 */ /* 0x000fe4000f8e0206 */
[----:B------:R-:W-:Y:S04]  /*53f0*/  @!UP0 USEL UR4, UR5, UR4, !UP4 ;  /* 0x0000000405048287 */ /* 0x000fe8000e000000 */
[----:B------:R-:W-:Y:S02]  /*5400*/  @!UP0 UIMAD UR7, UR7, UR8, UR4 ;  /* 0x00000008070782a4 */ /* 0x000fe4000f8e0204 */
[----:B------:R-:W-:Y:S02]  /*5410*/  @!UP0 UIADD3 UR9, UPT, UPT, UR10, -UR4, URZ ;  /* 0x800000040a098290 */ /* 0x000fe4000fffe0ff */
[----:B------:R-:W-:Y:S02]  /*5420*/  UIADD3 UR8, UPT, UPT, -UR6, URZ, URZ ;  /* 0x000000ff06087290 */ /* 0x000fe4000fffe1ff */
[----:B------:R-:W-:Y:S02]  /*5430*/  UIADD3 UR4, UPT, UPT, -UR5, URZ, URZ ;  /* 0x000000ff05047290 */ /* 0x000fe4000fffe1ff */
[----:B------:R-:W-:Y:S03]  /*5440*/  @!UP0 UIMAD UR6, UR9, UR39, UR5 ;  /* 0x00000027090682a4 */ /* 0x000fe6000f8e0205 */
[----:B------:R-:W-:Y:S01]  /*5450*/  @!UP0 UMOV UR5, UR7 ;  /* 0x0000000700058c82 */ /* 0x000fe20008000000 */
[----:B------:R-:W-:Y:S02]  /*5460*/  UIMAD UR7, UR15, UR4, UR14 ;  /* 0x000000040f0772a4 */ /* 0x000fe4000f8e020e */
[----:B------:R-:W-:Y:S02]  /*5470*/  UIMAD UR4, UR58, UR8, UR13 ;  /* 0x000000083a0472a4 */ /* 0x000fe4000f8e020d */
[----:B------:R-:W-:Y:S02]  /*5480*/  UIMAD UR14, UR5, UR15, UR7 ;  /* 0x0000000f050e72a4 */ /* 0x000fe4000f8e0207 */
[----:B------:R-:W-:Y:S11]  /*5490*/  UIMAD UR13, UR6, UR58, UR4 ;  /* 0x0000003a060d72a4 */ /* 0x000ff6000f8e0204 */
[----:B------:R-:W-:Y:S01]  /*54a0*/  @!UPT UIADD3 URZ, UPT, UPT, URZ, URZ, URZ ;  /* 0x000000fffffff290 */ /* 0x000fe2000fffe0ff */
.L_x_89:
[----:B------:R-:W3:Y:S01]  /*54b0*/  @!UP3 LDCU.128 UR8, c[0x0][0xb10] ;  /* 0x00016200ff08b7ac */ /* 0x000ee20008000c00 */
[----:B------:R-:W-:Y:S01]  /*54c0*/  IMAD.MOV.U32 R10, RZ, RZ, 0x1 ;  /* 0x00000001ff0a7424 */ /* 0x000fe200078e00ff */
[C---:B------:R-:W-:Y:S02]  /*54d0*/  ISETP.NE.U32.AND P1, PT, R4.reuse, RZ, PT ;  /* 0x000000ff0400720c */ /* 0x040fe40003f25070 */
[----:B------:R-:W-:Y:S02]  /*54e0*/  ISETP.NE.U32.AND P0, PT, R4, RZ, PT ;  /* 0x000000ff0400720c */ /* 0x000fe40003f05070 */
[C---:B------:R-:W-:Y:S01]  /*54f0*/  ISETP.NE.AND.EX P1, PT, R5.reuse, RZ, PT, P1 ;  /* 0x000000ff0500720c */ /* 0x040fe20003f25310 */
[----:B------:R-:W4:Y:S01]  /*5500*/  @!UP3 LDCU UR5, c[0x0][0xb0c] ;  /* 0x00016180ff05b7ac */ /* 0x000f220008000800 */
[----:B------:R-:W-:Y:S02]  /*5510*/  ISETP.NE.AND.EX P0, PT, R5, RZ, PT, P0 ;  /* 0x000000ff0500720c */ /* 0x000fe40003f05300 */
[----:B------:R-:W-:Y:S01]  /*5520*/  SHF.L.U32 R10, R10, 0x1f, RZ ;  /* 0x0000001f0a0a7819 */ /* 0x000fe200000006ff */
[----:B------:R-:W-:Y:S02]  /*5530*/  USHF.L.U32 UR50, UR27, 0x8, URZ ;  /* 0x000000081b327899 */ /* 0x000fe400080006ff */
[----:B------:R-:W-:Y:S02]  /*5540*/  USHF.L.U32 UR51, UR20, 0x6, URZ ;  /* 0x0000000614337899 */ /* 0x000fe400080006ff */
[----:B---3--:R-:W-:Y:S07]  /*5550*/  UIMAD.WIDE.U32 UR6, UR14, UR8, URZ ;  /* 0x000000080e0672a5 */ /* 0x008fee000f8e00ff */
[----:B------:R-:W-:Y:S01]  /*5560*/  @!UP3 UMOV UR4, UR7 ;  /* 0x000000070004bc82 */ /* 0x000fe20008000000 */
[----:B----4-:R-:W-:Y:S02]  /*5570*/  @!UP3 UISETP.NE.AND UP0, UPT, UR5, 0x1, UPT ;  /* 0x000000010500b88c */ /* 0x010fe4000bf05270 */
[----:B------:R-:W-:Y:S02]  /*5580*/  @!UP3 USHF.R.U32.HI UR4, URZ, UR9, UR4 ;  /* 0x00000009ff04b299 */ /* 0x000fe40008011604 */
[----:B------:R-:W-:Y:S02]  /*5590*/  UIMAD.WIDE.U32 UR6, UR13, UR11, URZ ;  /* 0x0000000b0d0672a5 */ /* 0x000fe4000f8e00ff */
[----:B------:R-:W-:Y:S02]  /*55a0*/  @!UP3 USEL UR8, UR14, UR4, !UP0 ;  /* 0x000000040e08b287 */ /* 0x000fe4000c000000 */
[----:B------:R-:W-:Y:S03]  /*55b0*/  @!UP3 UISETP.NE.AND UP0, UPT, UR10, 0x1, UPT ;  /* 0x000000010a00b88c */ /* 0x000fe6000bf05270 */
[----:B------:R-:W-:Y:S02]  /*55c0*/  @!UP3 UMOV UR6, UR7 ;  /* 0x000000070006bc82 */ /* 0x000fe40008000000 */
[----:B------:R-:W3:Y:S02]  /*55d0*/  @!UP3 LDCU UR4, c[0x0][0xb20] ;  /* 0x00016400ff04b7ac */ /* 0x000ee40008000800 */
[----:B---3--:R-:W-:Y:S04]  /*55e0*/  @!UP3 USHF.R.U32.HI UR6, URZ, UR4, UR6 ;  /* 0x00000004ff06b299 */ /* 0x008fe80008011606 */
[----:B------:R-:W-:Y:S04]  /*55f0*/  @!UP3 USEL UR6, UR13, UR6, !UP0 ;  /* 0x000000060d06b287 */ /* 0x000fe8000c000000 */
[----:B------:R-:W-:Y:S02]  /*5600*/  @!UP3 UIADD3 UR4, UPT, UPT, -UR8, UR6, URZ ;  /* 0x000000060804b290 */ /* 0x000fe4000fffe1ff */
[----:B------:R-:W-:Y:S02]  /*5610*/  @!UP3 UIADD3 UR6, UPT, UPT, UR8, -UR6, URZ ;  /* 0x800000060806b290 */ /* 0x000fe4000fffe0ff */
[----:B------:R-:W-:Y:S02]  /*5620*/  @!UP3 UIMAD UR14, UR4, UR5, UR14 ;  /* 0x00000005040eb2a4 */ /* 0x000fe4000f8e020e */
[----:B------:R-:W-:Y:S01]  /*5630*/  @!UP3 UIMAD UR13, UR6, UR10, UR13 ;  /* 0x0000000a060db2a4 */ /* 0x000fe2000f8e020d */
[----:B------:R-:W-:Y:S11]  /*5640*/  BRA.U UP1, `(.L_x_90) ;  /* 0x0000000101107547 */ /* 0x000ff6000b800000 */
[----:B------:R-:W-:Y:S04]  /*5650*/  MOV R6, UR47 ;  /* 0x0000002f00067c02 */ /* 0x000fe80008000f00 */
[----:B------:R-:W-:Y:S04]  /*5660*/  SHF.L.U32 R6, R6, 0x1f, RZ ;  /* 0x0000001f06067819 */ /* 0x000fe800000006ff */
[----:B------:R-:W3:Y:S02]  /*5670*/  SYNCS.PHASECHK.TRANS64.TRYWAIT P2, [UR21+0x68], R6 ;  /* 0x00006806ff0075a7 */ /* 0x000ee40008041115 */
[----:B---3--:R-:W-:Y:S05]  /*5680*/  @!P2 BRA `(.L_x_91) ;  /* 0x0000007800bca947 */ /* 0x008fea0003800000 */
.L_x_90:
[----:B------:R-:W-:Y:S05]  /*5690*/  @!P1 BRA `(.L_x_92) ;  /* 0x0000000000309947 */ /* 0x000fea0003800000 */
[----:B------:R-:W-:Y:S01]  /*56a0*/  ISETP.NE.U32.AND P1, PT, R2, RZ, PT ;  /* 0x000000ff0200720c */ /* 0x000fe20003f25070 */
[----:B------:R-:W3:Y:S01]  /*56b0*/  LDCU.64 UR4, c[0x0][0x358] ;  /* 0x00006b00ff0477ac */ /* 0x000ee20008000a00 */
[----:B------:R-:W-:Y:S02]  /*56c0*/  IMAD.MOV.U32 R56, RZ, RZ, 0x1 ;  /* 0x00000001ff387424 */ /* 0x000fe400078e00ff */
[----:B------:R-:W-:Y:S11]  /*56d0*/  ISETP.NE.AND.EX P1, PT, R3, RZ, PT, P1 ;  /* 0x000000ff0300720c */ /* 0x000ff60003f25310 */
[----:B------:R-:W-:Y:S02]  /*56e0*/  @!UPT UIADD3 URZ, UPT, UPT, URZ, URZ, URZ ;  /* 0x000000fffffff290 */ /* 0x000fe4000fffe0ff */
[----:B------:R-:W4:Y:S01]  /*56f0*/  @P1 LDC.64 R8, c[0x0][0x888] ;  /* 0x00022200ff081b82 */ /* 0x000f220000000a00 */
[----:B-1----:R-:W-:Y:S04]  /*5700*/  @P1 IMAD R0, R4, UR60, RZ ;  /* 0x0000003c04001c24 */ /* 0x002fe8000f8e02ff */
[----:B----4-:R-:W-:Y:S04]  /*5710*/  @P1 IMAD.WIDE R8, R0, 0x4, R8 ;  /* 0x0000000400081825 */ /* 0x010fe800078e0208 */
[----:B------:R-:W-:Y:S01]  /*5720*/  HFMA2 R0, -RZ, RZ, 0, 5.9604644775390625e-08 ;  /* 0x00000001ff007431 */ /* 0x000fe200000001ff */
[----:B---3-5:R3:W5:Y:S04]  /*5730*/  @P1 LDG.E R27, desc[UR4][R8.64] ;  /* 0x00000004081b1981 */ /* 0x028768000c1e1900 */
[----:B------:R-:W-:Y:S01]  /*5740*/  @!P1 PRMT R56, R0, 0x7610, R56 ;  /* 0x0000761000389816 */ /* 0x000fe20000000038 */
[----:B---3--:R-:W4:Y:S06]  /*5750*/  @!P1 LDC R27, c[0x0][0x880] ;  /* 0x00022000ff1b9b82 */ /* 0x008f2c0000000800 */
.L_x_92:
[----:B----45:R-:W-:Y:S01]  /*5760*/  @!P0 FSETP.EQ.AND P1, PT, R27, RZ, PT ;  /* 0x000000ff1b00820b */ /* 0x030fe20003f22000 */
[----:B------:R-:W-:Y:S01]  /*5770*/  @!UPT UIADD3 URZ, UPT, UPT, URZ, URZ, URZ ;  /* 0x000000fffffff290 */ /* 0x000fe2000fffe0ff */
[----:B------:R-:W-:Y:S11]  /*5780*/  @!P0 BRA `(.L_x_93) ;  /* 0x0000000000188947 */ /* 0x000ff60003800000 */
[----:B------:R-:W-:Y:S02]  /*5790*/  LOP3.LUT P0, RZ, R56, 0xff, RZ, 0xc0, !PT ;  /* 0x000000ff38ff7812 */ /* 0x000fe4000780c0ff */
[----:B------:R-:W-:Y:S04]  /*57a0*/  ISETP.NE.U32.AND P1, PT, R2, RZ, PT ;  /* 0x000000ff0200720c */ /* 0x000fe80003f25070 */
[----:B------:R-:W-:Y:S04]  /*57b0*/  ISETP.NE.AND.EX P1, PT, R3, RZ, PT, P1 ;  /* 0x000000ff0300720c */ /* 0x000fe80003f25310 */
[----:B------:R-:W-:Y:S03]  /*57c0*/  PLOP3.LUT P1, PT, P1, PT, PT, 0x8, 0x80 ;  /* 0x000000000080781c */ /* 0x000fe60000f2e170 */
[----:B------:R-:W-:Y:S11]  /*57d0*/  @P0 FSETP.EQ.AND P1, PT, R27, RZ, PT ;  /* 0x000000ff1b00020b */ /* 0x000ff60003f22000 */
[----:B------:R-:W-:Y:S02]  /*57e0*/  @!UPT UIADD3 URZ, UPT, UPT, URZ, URZ, URZ ;  /* 0x000000fffffff290 */ /* 0x000fe4000fffe0ff */
.L_x_93:
[----:B------:R-:W3:Y:S01]  /*57f0*/  SYNCS.PHASECHK.TRANS64.TRYWAIT P2, [UR21+0x40], R10 ;  /* 0x0000400aff0075a7 */ /* 0x000ee20008041115 */
[----:B------:R-:W-:Y:S04]  /*5800*/  ELECT P0, URZ, PT ;  /* 0x0000000000ff782f */ /* 0x000fe80003800000 */
[----:B------:R-:W-:Y:S11]  /*5810*/  PLOP3.LUT P1, PT, P1, P0, PT, 0xf2, 0x2f ;  /* 0x00000000002f781c */ /* 0x000ff60000f21e72 */
[----:B------:R-:W-:Y:S02]  /*5820*/  @!UPT UIADD3 URZ, UPT, UPT, URZ, URZ, URZ ;  /* 0x000000fffffff290 */ /* 0x000fe4000fffe0ff */
[----:B------:R-:W-:Y:S05]  /*5830*/  @!P1 IADD3 R8, P0, PT, R16, 0x580, RZ ;  /* 0x0000058010089810 */ /* 0x000fea0007f1e0ff */
[----:B-1----:R-:W-:Y:S01]  /*5840*/  @!P1 IMAD.X R6, RZ, RZ, R17, P0 ;  /* 0x000000ffff069224 */ /* 0x002fe200000e0611 */
[----:B---3--:R-:W-:Y:S07]  /*5850*/  @!P2 BRA `(.L_x_94) ;  /* 0x000000780060a947 */ /* 0x008fee0003800000 */
.L_x_216:
[----:B------:R-:W-:Y:S01]  /*5860*/  @!P1 R2UR UR5, R8 ;  /* 0x00000000080592ca */ /* 0x000fe200000e0000 */
[----:B------:R-:W-:Y:S01]  /*5870*/  VOTEU.ALL UP0, P1 ;  /* 0x0000000000ff7886 */ /* 0x000fe20000800000 */
[----:B------:R-:W-:Y:S01]  /*5880*/  @!P1 R2UR UR4, R6 ;  /* 0x00000000060492ca */ /* 0x000fe200000e0000 */
[----:B------:R-:W-:Y:S01]  /*5890*/  UMOV UR16, 0x0 ;  /* 0x0000000000107882 */ /* 0x000fe20000000000 */
[----:B------:R-:W-:Y:S01]  /*58a0*/  UMOV UR17, 0x10000000 ;  /* 0x1000000000117882 */ /* 0x000fe20000000000 */
[----:B------:R-:W-:Y:S01]  /*58b0*/  UMOV UR52, UR60 ;  /* 0x0000003c00347c82 */ /* 0x000fe20008000000 */
[----:B------:R-:W-:Y:S01]  /*58c0*/  @!UP0 UIADD3 UR48, UPT, UPT, UR21, 0x200, URZ ;  /* 0x0000020015308890 */ /* 0x000fe2000fffe0ff */
[----:B-1----:R-:W-:Y:S01]  /*58d0*/  @!P1 IMAD.MOV.U32 R0, RZ, RZ, 0x2000 ;  /* 0x00002000ff009424 */ /* 0x002fe200078e00ff */
[----:B------:R-:W-:Y:S02]  /*58e0*/  @!UP0 UIADD3 UR10, UPT, UPT, UR50, 0x80, URZ ;  /* 0x00000080320a8890 */ /* 0x000fe4000fffe0ff */
[----:B------:R-:W-:Y:S01]  /*58f0*/  @!UP0 UIADD3 UR8, UPT, UPT, UR21, 0x1200, URZ ;  /* 0x0000120015088890 */ /* 0x000fe2000fffe0ff */
[----:B------:R-:W-:Y:S02]  /*5900*/  VOTEU.ALL UP0, P1 ;  /* 0x0000000000ff7886 */ /* 0x000fe40000800000 */
[----:B------:R-:W-:Y:S01]  /*5910*/  IMAD.U32 R8, RZ, RZ, UR5 ;  /* 0x00000005ff087e24 */ /* 0x000fe2000f8e00ff */
[----:B------:R-:W-:Y:S01]  /*5920*/  UMOV UR9, UR49 ;  /* 0x0000003100097c82 */ /* 0x000fe20008000000 */
[----:B------:R-:W-:Y:S01]  /*5930*/  IMAD.U32 R9, RZ, RZ, UR4 ;  /* 0x00000004ff097e24 */ /* 0x000fe2000f8e00ff */
[----:B------:R-:W-:Y:S01]  /*5940*/  UMOV UR11, UR51 ;  /* 0x00000033000b7c82 */ /* 0x000fe20008000000 */
[----:B------:R-:W-:Y:S01]  /*5950*/  UMOV UR12, UR60 ;  /* 0x0000003c000c7c82 */ /* 0x000fe20008000000 */
[----:B------:R-:W-:Y:S01]  /*5960*/  @!P1 R2UR UR4, R8 ;  /* 0x00000000080492ca */ /* 0x000fe200000e0000 */
[----:B------:R-:W-:Y:S01]  /*5970*/  UPRMT UR6, UR61, 0x654, UR49 ;  /* 0x000006543d067896 */ /* 0x000fe20008000031 */
[----:B------:R-:W-:Y:S02]  /*5980*/  @!P1 R2UR UR5, R9 ;  /* 0x00000000090592ca */ /* 0x000fe400000e0000 */
[----:B------:R-:W-:Y:S05]  /*5990*/  @!P1 IADD3 R8, P0, PT, R16, 0x580, RZ ;  /* 0x0000058010089810 */ /* 0x000fea0007f1e0ff */
[----:B------:R-:W-:Y:S06]  /*59a0*/  @!P1 IMAD.X R6, RZ, RZ, R17, P0 ;  /* 0x000000ffff069224 */ /* 0x000fec00000e0611 */
[----:B------:R1:W-:Y:S01]  /*59b0*/  @!UP0 UTMALDG.3D [UR48], [UR4], desc[UR16] ;  /* 0x00001030040085b4 */ /* 0x0003e20008011000 */
[----:B------:R-:W-:Y:S05]  /*59c0*/  VOTEU.ALL UP0, P1 ;  /* 0x0000000000ff7886 */ /* 0x000fea0000800000 */
[----:B------:R1:W-:Y:S01]  /*59d0*/  @!UP0 UTMALDG.3D [UR8], [UR4], desc[UR16] ;  /* 0x00001008040085b4 */ /* 0x0003e20008011000 */
[----:B------:R1:W-:Y:S01]  /*59e0*/  @!P1 SYNCS.ARRIVE.TRANS64.RED.A0TR RZ, [UR21+0x20], R0 ;  /* 0x00002000ffff99a7 */ /* 0x0003e20008300415 */
[----:B------:R-:W-:Y:S01]  /*59f0*/  SYNCS.ARRIVE.TRANS64.RED.A1T0 RZ, [UR6], RZ ;  /* 0x000000ffffff79a7 */ /* 0x000fe20008100406 */
[----:B------:R-:W3:Y:S02]  /*5a00*/  SYNCS.PHASECHK.TRANS64.TRYWAIT P2, [UR21+0x48], R10 ;  /* 0x0000480aff0075a7 */ /* 0x000ee40008041115 */
[----:B-1-3--:R-:W-:Y:S05]  /*5a10*/  @!P2 BRA `(.L_x_95) ;  /* 0x000000780008a947 */ /* 0x00afea0003800000 */
.L_x_218:
        /* <DEDUP_REMOVED lines=9> */
[----:B------:R-:W-:Y:S02]  /*5ab0*/  @!UP0 UIADD3 UR10, UPT, UPT, UR50, 0x90, URZ ;  /* 0x00000090320a8890 */ /* 0x000fe4000fffe0ff */
[----:B------:R-:W-:Y:S01]  /*5ac0*/  @!UP0 UIADD3 UR8, UPT, UPT, UR21, 0x3200, URZ ;  /* 0x0000320015088890 */ /* 0x000fe2000fffe0ff */
[----:B------:R-:W-:Y:S01]  /*5ad0*/  IMAD.U32 R8, RZ, RZ, UR5 ;  /* 0x00000005ff087e24 */ /* 0x000fe2000f8e00ff */
[----:B------:R-:W-:Y:S01]  /*5ae0*/  VOTEU.ALL UP0, P1 ;  /* 0x0000000000ff7886 */ /* 0x000fe20000800000 */
[----:B------:R-:W-:Y:S01]  /*5af0*/  IMAD.U32 R9, RZ, RZ, UR4 ;  /* 0x00000004ff097e24 */ /* 0x000fe2000f8e00ff */
[----:B------:R-:W-:Y:S01]  /*5b00*/  UMOV UR44, UR60 ;  /* 0x0000003c002c7c82 */ /* 0x000fe20008000000 */
[----:B------:R-:W-:Y:S01]  /*5b10*/  UMOV UR9, UR41 ;  /* 0x0000002900097c82 */ /* 0x000fe20008000000 */
[----:B------:R-:W-:Y:S01]  /*5b20*/  @!P1 R2UR UR4, R8 ;  /* 0x00000000080492ca */ /* 0x000fe200000e0000 */
[----:B------:R-:W-:Y:S01]  /*5b30*/  UMOV UR11, UR51 ;  /* 0x00000033000b7c82 */ /* 0x000fe20008000000 */
[----:B------:R-:W-:Y:S01]  /*5b40*/  @!P1 R2UR UR5, R9 ;  /* 0x00000000090592ca */ /* 0x000fe200000e0000 */
[----:B------:R-:W-:Y:S01]  /*5b50*/  UMOV UR12, UR60 ;  /* 0x0000003c000c7c82 */ /* 0x000fe20008000000 */
[----:B------:R-:W-:Y:S01]  /*5b60*/  UPRMT UR7, UR61, 0x654, UR41 ;  /* 0x000006543d077896 */ /* 0x000fe20008000029 */
[----:B------:R-:W-:Y:S05]  /*5b70*/  @!P1 IADD3 R8, P0, PT, R16, 0x580, RZ ;  /* 0x0000058010089810 */ /* 0x000fea0007f1e0ff */
[----:B------:R-:W-:Y:S05]  /*5b80*/  @!P1 IMAD.X R6, RZ, RZ, R17, P0 ;  /* 0x000000ffff069224 */ /* 0x000fea00000e0611 */
[----:B------:R1:W-:Y:S01]  /*5b90*/  @!UP0 UTMALDG.3D [UR40], [UR4], desc[UR16] ;  /* 0x00001028040085b4 */ /* 0x0003e20008011000 */
[----:B------:R-:W-:Y:S05]  /*5ba0*/  VOTEU.ALL UP0, P1 ;  /* 0x0000000000ff7886 */ /* 0x000fea0000800000 */
[----:B------:R1:W-:Y:S01]  /*5bb0*/  @!UP0 UTMALDG.3D [UR8], [UR4], desc[UR16] ;  /* 0x00001008040085b4 */ /* 0x0003e20008011000 */
[----:B------:R1:W-:Y:S01]  /*5bc0*/  @!P1 SYNCS.ARRIVE.TRANS64.RED.A0TR RZ, [UR21+0x28], R0 ;  /* 0x00002800ffff99a7 */ /* 0x0003e20008300415 */
[----:B------:R-:W-:Y:S01]  /*5bd0*/  SYNCS.ARRIVE.TRANS64.RED.A1T0 RZ, [UR7], RZ ;  /* 0x000000ffffff79a7 */ /* 0x000fe20008100407 */
[----:B------:R-:W3:Y:S02]  /*5be0*/  SYNCS.PHASECHK.TRANS64.TRYWAIT P2, [UR21+0x50], R10 ;  /* 0x0000500aff0075a7 */ /* 0x000ee40008041115 */
[----:B-1-3--:R-:W-:Y:S05]  /*5bf0*/  @!P2 BRA `(.L_x_96) ;  /* 0x0000007400a8a947 */ /* 0x00afea0003800000 */
.L_x_220:
        /* <DEDUP_REMOVED lines=30> */
.L_x_222:
        /* <DEDUP_REMOVED lines=21> */
[----:B------:R-:W-:Y:S02]  /*5f30*/  SHF.L.U32 R9, RZ, 0x1f, RZ ;  /* 0x0000001fff097819 */ /* 0x000fe400000006ff */
[----:B------:R-:W-:Y:S05]  /*5f40*/  @!P1 IADD3 R8, P0, PT, R16, 0x580, RZ ;  /* 0x0000058010089810 */ /* 0x000fea0007f1e0ff */
[----:B------:R-:W-:Y:S03]  /*5f50*/  @!P1 IMAD.X R6, RZ, RZ, R17, P0 ;  /* 0x000000ffff069224 */ /* 0x000fe600000e0611 */
[----:B------:R1:W-:Y:S01]  /*5f60*/  @!UP0 UTMALDG.3D [UR24], [UR4], desc[UR16] ;  /* 0x00001018040085b4 */ /* 0x0003e20008011000 */
[----:B------:R-:W-:Y:S05]  /*5f70*/  VOTEU.ALL UP0, P1 ;  /* 0x0000000000ff7886 */ /* 0x000fea0000800000 */
[----:B------:R1:W-:Y:S01]  /*5f80*/  @!UP0 UTMALDG.3D [UR8], [UR4], desc[UR16] ;  /* 0x00001008040085b4 */ /* 0x0003e20008011000 */
[----:B------:R1:W-:Y:S01]  /*5f90*/  @!P1 SYNCS.ARRIVE.TRANS64.RED.A0TR RZ, [UR21+0x38], R0 ;  /* 0x00003800ffff99a7 */ /* 0x0003e20008300415 */
[----:B------:R-:W-:Y:S01]  /*5fa0*/  SYNCS.ARRIVE.TRANS64.RED.A1T0 RZ, [UR30], RZ ;  /* 0x000000ffffff79a7 */ /* 0x000fe2000810041e */
[----:B------:R-:W3:Y:S02]  /*5fb0*/  SYNCS.PHASECHK.TRANS64.TRYWAIT P2, [UR21+0x40], R9 ;  /* 0x00004009ff0075a7 */ /* 0x000ee40008041115 */
[----:B-1-3--:R-:W-:Y:S05]  /*5fc0*/  @!P2 BRA `(.L_x_98) ;  /* 0x0000007000e4a947 */ /* 0x00afea0003800000 */
.L_x_224:
        /* <DEDUP_REMOVED lines=8> */
[----:B------:R-:W-:Y:S01]  /*6050*/  @!UP0 UIADD3 UR16, UPT, UPT, UR21, 0x200, URZ ;  /* 0x0000020015108890 */ /* 0x000fe2000fffe0ff */
[----:B------:R-:W-:Y:S01]  /*6060*/  @!P1 IADD3 R8, P0, PT, R16, 0x580, RZ ;  /* 0x0000058010089810 */ /* 0x000fe20007f1e0ff */
        /* <DEDUP_REMOVED lines=11> */
[----:B------:R-:W-:Y:S01]  /*6120*/  UMOV UR12, UR60 ;  /* 0x0000003c000c7c82 */ /* 0x000fe20008000000 */
[----:B------:R-:W-:Y:S10]  /*6130*/  @!P1 IMAD.X R6, RZ, RZ, R17, P0 ;  /* 0x000000ffff069224 */ /* 0x000ff400000e0611 */
[----:B------:R1:W-:Y:S01]  /*6140*/  @!UP0 UTMALDG.3D [UR16], [UR4], desc[UR26] ;  /* 0x00001a10040085b4 */ /* 0x0003e20008011000 */
[----:B------:R-:W-:Y:S05]  /*6150*/  VOTEU.ALL UP0, P1 ;  /* 0x0000000000ff7886 */ /* 0x000fea0000800000 */
[----:B------:R1:W-:Y:S01]  /*6160*/  @!UP0 UTMALDG.3D [UR8], [UR4], desc[UR26] ;  /* 0x00001a08040085b4 */ /* 0x0003e20008011000 */
[----:B------:R1:W-:Y:S01]  /*6170*/  @!P1 SYNCS.ARRIVE.TRANS64.RED.A0TR RZ, [UR21+0x20], R0 ;  /* 0x00002000ffff99a7 */ /* 0x0003e20008300415 */
[----:B------:R-:W-:Y:S01]  /*6180*/  SYNCS.ARRIVE.TRANS64.RED.A1T0 RZ, [UR6], RZ ;  /* 0x000000ffffff79a7 */ /* 0x000fe20008100406 */
[----:B------:R-:W3:Y:S02]  /*6190*/  SYNCS.PHASECHK.TRANS64.TRYWAIT P2, [UR21+0x48], R9 ;  /* 0x00004809ff0075a7 */ /* 0x000ee40008041115 */
[----:B-1-3--:R-:W-:Y:S05]  /*61a0*/  @!P2 BRA `(.L_x_99) ;  /* 0x000000700084a947 */ /* 0x00afea0003800000 */
.L_x_226:
        /* <DEDUP_REMOVED lines=30> */
.L_x_228:
        /* <DEDUP_REMOVED lines=9> */
[----:B------:R-:W-:Y:S01]  /*6420*/  VIADD R14, R14, 0x1 ;  /* 0x000000010e0e7836 */ /* 0x000fe20000000000 */
        /* <DEDUP_REMOVED lines=11> */
[----:B------:R-:W-:Y:S11]  /*64e0*/  UMOV UR12, UR60 ;  /* 0x0000003c000c7c82 */ /* 0x000ff60008000000 */
[----:B------:R1:W-:Y:S01]  /*64f0*/  @!UP0 UTMALDG.3D [UR16], [UR4], desc[UR6] ;  /* 0x00000610040085b4 */ /* 0x0003e20008011000 */
[----:B------:R-:W-:Y:S05]  /*6500*/  VOTEU.ALL UP0, P1 ;  /* 0x0000000000ff7886 */ /* 0x000fea0000800000 */
[----:B------:R1:W-:Y:S01]  /*6510*/  @!UP0 UTMALDG.3D [UR8], [UR4], desc[UR6] ;  /* 0x00000608040085b4 */ /* 0x0003e20008011000 */
[----:B------:R1:W-:Y:S01]  /*6520*/  @!P1 SYNCS.ARRIVE.TRANS64.RED.A0TR RZ, [UR21+0x30], R0 ;  /* 0x00003000ffff99a7 */ /* 0x0003e20008300415 */
[----:B------:R-:W-:Y:S01]  /*6530*/  SYNCS.ARRIVE.TRANS64.RED.A1T0 RZ, [UR29], RZ ;  /* 0x000000ffffff79a7 */ /* 0x000fe2000810041d */
[----:B------:R-:W3:Y:S02]  /*6540*/  SYNCS.PHASECHK.TRANS64.TRYWAIT P0, [UR21+0x58], R9 ;  /* 0x00005809ff0075a7 */ /* 0x000ee40008001115 */
[----:B-1-3--:R-:W-:Y:S05]  /*6550*/  @!P0 BRA `(.L_x_101) ;  /* 0x0000006c00c88947 */ /* 0x00afea0003800000 */
.L_x_230:
[----:B------:R-:W-:Y:S01]  /*6560*/  UPLOP3.LUT UP1, UPT, UPT, UPT, UPT, 0x80, 0x8 ;  /* 0x000000000008789c */ /* 0x000fe20003f2f070 */
[----:B------:R-:W-:Y:S01]  /*6570*/  @!P1 IADD3 R6, P0, PT, R16, 0x580, RZ ;  /* 0x0000058010069810 */ /* 0x000fe20007f1e0ff */
[----:B------:R-:W-:Y:S01]  /*6580*/  UMOV UR6, 0x0 ;  /* 0x0000000000067882 */ /* 0x000fe20000000000 */
[----:B------:R-:W-:Y:S01]  /*6590*/  VOTEU.ALL UP0, P1 ;  /* 0x0000000000ff7886 */ /* 0x000fe20000800000 */
[----:B------:R-:W-:Y:S01]  /*65a0*/  UMOV UR7, 0x10000000 ;  /* 0x1000000000077882 */ /* 0x000fe20000000000 */
[----:B------:R-:W-:Y:S01]  /*65b0*/  @!P1 R2UR UR5, R6 ;  /* 0x00000000060592ca */ /* 0x000fe200000e0000 */
[----:B-1----:R-:W-:Y:S01]  /*65c0*/  @!P1 IMAD.X R0, RZ, RZ, R17, P0 ;  /* 0x000000ffff009224 */ /* 0x002fe200000e0611 */
[----:B------:R-:W-:Y:S01]  /*65d0*/  UMOV UR17, UR25 ;  /* 0x0000001900117c82 */ /* 0x000fe20008000000 */
[----:B------:R-:W-:Y:S01]  /*65e0*/  @!UP0 UIADD3 UR18, UPT, UPT, UR50, 0x70, URZ ;  /* 0x0000007032128890 */ /* 0x000fe2000fffe0ff */
[----:B------:R-:W-:Y:S01]  /*65f0*/  R2UR UR26, R58 ;  /* 0x000000003a1a72ca */ /* 0x000fe200000e0000 */
[----:B------:R-:W-:Y:S01]  /*6600*/  @!UP0 UIADD3 UR16, UPT, UPT, UR21, 0x6200, URZ ;  /* 0x0000620015108890 */ /* 0x000fe2000fffe0ff */
[----:B------:R-:W-:Y:S01]  /*6610*/  @!P1 R2UR UR4, R0 ;  /* 0x00000000000492ca */ /* 0x000fe200000e0000 */
[----:B------:R-:W-:Y:S01]  /*6620*/  @!UP0 UIADD3 UR10, UPT, UPT, UR50, 0xf0, URZ ;  /* 0x000000f0320a8890 */ /* 0x000fe2000fffe0ff */
[----:B------:R-:W-:Y:S01]  /*6630*/  R2UR UR24, R59 ;  /* 0x000000003b1872ca */ /* 0x000fe200000e0000 */
[----:B------:R-:W-:Y:S01]  /*6640*/  @!UP0 UIADD3 UR8, UPT, UPT, UR21, 0x7200, URZ ;  /* 0x0000720015088890 */ /* 0x000fe2000fffe0ff */
[----:B------:R-:W-:Y:S01]  /*6650*/  ISETP.NE.AND P0, PT, R14, 0x2, PT ;  /* 0x000000020e00780c */ /* 0x000fe20003f05270 */
[----:B------:R-:W-:Y:S01]  /*6660*/  VOTEU.ALL UP0, P1 ;  /* 0x0000000000ff7886 */ /* 0x000fe20000800000 */
[----:B------:R-:W-:Y:S01]  /*6670*/  UMOV UR19, UR51 ;  /* 0x0000003300137c82 */ /* 0x000fe20008000000 */
[----:B------:R-:W-:Y:S01]  /*6680*/  IMAD.U32 R8, RZ, RZ, UR5 ;  /* 0x00000005ff087e24 */ /* 0x000fe2000f8e00ff */
[----:B------:R-:W-:Y:S01]  /*6690*/  UMOV UR20, UR60 ;  /* 0x0000003c00147c82 */ /* 0x000fe20008000000 */
[----:B------:R-:W-:Y:S01]  /*66a0*/  UMOV UR9, UR25 ;  /* 0x0000001900097c82 */ /* 0x000fe20008000000 */
[----:B------:R-:W-:Y:S01]  /*66b0*/  UMOV UR11, UR51 ;  /* 0x00000033000b7c82 */ /* 0x000fe20008000000 */
[----:B------:R-:W-:Y:S01]  /*66c0*/  UMOV UR12, UR60 ;  /* 0x0000003c000c7c82 */ /* 0x000fe20008000000 */
[----:B------:R-:W-:Y:S01]  /*66d0*/  SEL R0, RZ, 0x1, P0 ;  /* 0x00000001ff007807 */ /* 0x000fe20000000000 */
[----:B------:R-:W-:Y:S01]  /*66e0*/  IMAD.U32 R9, RZ, RZ, UR4 ;  /* 0x00000004ff097e24 */ /* 0x000fe2000f8e00ff */
[----:B------:R-:W-:Y:S01]  /*66f0*/  @!P1 R2UR UR4, R8 ;  /* 0x00000000080492ca */ /* 0x000fe200000e0000 */
[----:B------:R-:W-:Y:S01]  /*6700*/  UIADD3 UR27, UPT, UPT, UR13, UR26, URZ ;  /* 0x0000001a0d1b7290 */ /* 0x000fe2000fffe0ff */
[----:B------:R-:W-:Y:S01]  /*6710*/  LOP3.LUT R13, R13, R0, RZ, 0x3c, !PT ;  /* 0x000000000d0d7212 */ /* 0x000fe200078e3cff */
[----:B------:R-:W-:Y:S01]  /*6720*/  UMOV UR60, UR31 ;  /* 0x0000001f003c7c82 */ /* 0x000fe20008000000 */
[----:B------:R-:W-:Y:S02]  /*6730*/  @!P1 R2UR UR5, R9 ;  /* 0x00000000090592ca */ /* 0x000fe400000e0000 */
[----:B------:R-:W-:Y:S11]  /*6740*/  SEL R14, R14, RZ, P0 ;  /* 0x000000ff0e0e7207 */ /* 0x000ff60000000000 */
[----:B------:R1:W-:Y:S01]  /*6750*/  @!UP0 UTMALDG.3D [UR16], [UR4], desc[UR6] ;  /* 0x00000610040085b4 */ /* 0x0003e20008011000 */
[----:B------:R-:W-:Y:S05]  /*6760*/  VOTEU.ALL UP0, P1 ;  /* 0x0000000000ff7886 */ /* 0x000fea0000800000 */
[----:B------:R3:W-:Y:S01]  /*6770*/  @!UP0 UTMALDG.3D [UR8], [UR4], desc[UR6] ;  /* 0x00000608040085b4 */ /* 0x0007e20008011000 */
[----:B------:R3:W-:Y:S01]  /*6780*/  @!P1 SYNCS.ARRIVE.TRANS64.RED.A0TR RZ, [UR21+0x38], R7 ;  /* 0x00003807ffff99a7 */ /* 0x0007e20008300415 */
[----:B------:R-:W-:Y:S01]  /*6790*/  SYNCS.ARRIVE.TRANS64.RED.A1T0 RZ, [UR30], RZ ;  /* 0x000000ffffff79a7 */ /* 0x000fe2000810041e */
[----:B-1----:R-:W-:Y:S01]  /*67a0*/  UIADD3 UR20, UPT, UPT, UR14, UR24, URZ ;  /* 0x000000180e147290 */ /* 0x002fe2000fffe0ff */
[----:B------:R-:W-:Y:S11]  /*67b0*/  BRA.U UP2, `(.L_x_102) ;  /* 0xffffffe9021c7547 */ /* 0x000ff6000b83ffff */
[----:B------:R-:W1:Y:S02]  /*67c0*/  SYNCS.PHASECHK.TRANS64.TRYWAIT P0, [UR21+0x40], R10 ;  /* 0x0000400aff0075a7 */ /* 0x000e640008001115 */
[----:B-1----:R-:W-:Y:S05]  /*67d0*/  @!P0 BRA `(.L_x_103) ;  /* 0x0000006c00408947 */ /* 0x002fea0003800000 */
.L_x_232:
[----:B------:R-:W4:Y:S02]  /*67e0*/  SYNCS.PHASECHK.TRANS64.TRYWAIT P0, [UR21+0x48], R10 ;  /* 0x0000480aff0075a7 */ /* 0x000f240008001115 */
[----:B----4-:R-:W-:Y:S05]  /*67f0*/  @!P0 BRA `(.L_x_104) ;  /* 0x0000006c00508947 */ /* 0x010fea0003800000 */
.L_x_234:
[----:B------:R-:W4:Y:S01]  /*6800*/  SYNCS.PHASECHK.TRANS64.TRYWAIT P0, [UR21+0x50], R10 ;  /* 0x0000500aff0075a7 */ /* 0x000f220008001115 */
[----:B-1----:R-:W-:Y:S01]  /*6810*/  HFMA2 R0, -RZ, RZ, 0, 5.9604644775390625e-08 ;  /* 0x00000001ff007431 */ /* 0x002fe200000001ff */
[----:B----4-:R-:W-:Y:S06]  /*6820*/  @!P0 BRA `(.L_x_105) ;  /* 0x0000006c005c8947 */ /* 0x010fec0003800000 */
.L_x_236:
[----:B-1----:R-:W-:Y:S02]  /*6830*/  MOV R2, UR21 ;  /* 0x0000001500027c02 */ /* 0x002fe40008000f00 */
[----:B------:R-:W-:-:S07]  /*6840*/  SHF.L.U32 R0, R0, 0x1f, RZ ;  /* 0x0000001f00007819 */ /* 0x000fce00000006ff */
.L_x_106:
[----:B-1----:R1:W4:Y:S02]  /*6850*/  SYNCS.PHASECHK.TRANS64.TRYWAIT P0, [R2+URZ+0x58], R0 ;  /* 0x00005800020075a7 */ /* 0x00232400080011ff */
[----:B----4-:R-:W-:Y:S05]  /*6860*/  @!P0 NANOSLEEP.SYNCS 0x989680 ;  /* 0x009896800000895d */ /* 0x010fea0003900000 */
[----:B------:R-:W4:Y:S02]  /*6870*/  @!P0 SYNCS.PHASECHK.TRANS64 P0, [R2+URZ+0x58], R0 ;  /* 0x00005800020085a7 */ /* 0x000f2400080010ff */
[----:B--234-:R-:W-:Y:S05]  /*6880*/  @P0 EXIT ;  /* 0x000000000000094d */ /* 0x01cfea0003800000 */
[----:B------:R-:W-:Y:S05]  /*6890*/  BRA `(.L_x_106) ;  /* 0xfffffffc00ec7947 */ /* 0x000fea000383ffff */
.L_x_87:
[----:B------:R-:W-:-:S06]  /*68a0*/  UISETP.GE.AND UP0, UPT, UR22, 0x4, UPT ;  /* 0x000000041600788c */ /* 0x000fcc000bf06270 */
[----:B------:R-:W-:-:S13]  /*68b0*/  PLOP3.LUT P0, PT, PT, PT, UP0, 0x80, 0x8 ;  /* 0x000000000008781c */ /* 0x000fda0003f0f008 */
[----:B-1----:R-:W-:Y:S05]  /*68c0*/  @!P0 EXIT ;  /* 0x000000000000894d */ /* 0x002fea0003800000 */
[----:B------:R-:W-:Y:S01]  /*68d0*/  BAR.SYNC.DEFER_BLOCKING 0x6, 0xa0 ;  /* 0x0182800000007b1d */ /* 0x000fe20000010000 */
[C---:B------:R-:W-:Y:S01]  /*68e0*/  IMAD.SHL.U32 R6, R69.reuse, 0x10, RZ ;  /* 0x0000001045067824 */ /* 0x040fe200078e00ff */
[----:B------:R-:W-:Y:S01]  /*68f0*/  LOP3.LUT R70, R69, 0x60, RZ, 0xc0, !PT ;  /* 0x0000006045467812 */ /* 0x000fe200078ec0ff */
[----:B------:R-:W-:Y:S01]  /*6900*/  IMAD.SHL.U32 R4, R57, 0x200, RZ ;  /* 0x0000020039047824 */ /* 0x000fe200078e00ff */
[----:B------:R-:W-:Y:S01]  /*6910*/  LOP3.LUT R67, R69, 0x2, RZ, 0xc0, !PT ;  /* 0x0000000245437812 */ /* 0x000fe200078ec0ff */
[----:B------:R-:W-:Y:S01]  /*6920*/  IMAD.SHL.U32 R5, R57, 0x200000, RZ ;  /* 0x0020000039057824 */ /* 0x000fe200078e00ff */
[----:B------:R-:W-:Y:S01]  /*6930*/  UMOV UR43, 0x400 ;  /* 0x00000400002b7882 */ /* 0x000fe20000000000 */
[C---:B------:R-:W-:Y:S01]  /*6940*/  LOP3.LUT R68, R6.reuse, 0x590, RZ, 0xc0, !PT ;  /* 0x0000059006447812 */ /* 0x040fe200078ec0ff */
[----:B------:R-:W-:Y:S01]  /*6950*/  ULEA UR43, UR61, UR43, 0x18 ;  /* 0x0000002b3d2b7291 */ /* 0x000fe2000f8ec0ff */
[----:B------:R-:W1:Y:S01]  /*6960*/  LDC.64 R52, c[0x0][0x888] ;  /* 0x00022200ff347b82 */ /* 0x000e620000000a00 */
[----:B------:R-:W-:Y:S01]  /*6970*/  LOP3.LUT R6, R6, 0x60, RZ, 0xc0, !PT ;  /* 0x0000006006067812 */ /* 0x000fe200078ec0ff */
[C---:B------:R-:W-:Y:S01]  /*6980*/  IMAD.U32 R23, R69.reuse, 0x10000, RZ ;  /* 0x0001000045177824 */ /* 0x040fe200078e00ff */
[----:B------:R-:W-:Y:S01]  /*6990*/  LOP3.LUT R68, R68, 0x200, R4, 0xf8, !PT ;  /* 0x0000020044447812 */ /* 0x000fe200078ef804 */
[----:B------:R-:W-:Y:S01]  /*69a0*/  IMAD.SHL.U32 R4, R69, 0x2, RZ ;  /* 0x0000000245047824 */ /* 0x000fe200078e00ff */
[----:B------:R-:W-:Y:S01]  /*69b0*/  UIADD3 UR4, UPT, UPT, UR43, 0x200, URZ ;  /* 0x000002002b047890 */ /* 0x000fe2000fffe0ff */
[----:B------:R-:W-:-:S02]  /*69c0*/  LOP3.LUT R5, R5, 0x200000, RZ, 0xc0, !PT ;  /* 0x0020000005057812 */ /* 0x000fc400078ec0ff */
[----:B------:R-:W-:Y:S01]  /*69d0*/  CS2R R64, SRZ ;  /* 0x0000000000407805 */ /* 0x000fe2000001ff00 */
[----:B------:R-:W2:Y:S01]  /*69e0*/  LDC.64 R54, c[0x0][0x890] ;  /* 0x00022400ff367b82 */ /* 0x000ea20000000a00 */
[----:B------:R-:W-:Y:S01]  /*69f0*/  LOP3.LUT R4, R6, 0xc, R4, 0xf8, !PT ;  /* 0x0000000c06047812 */ /* 0x000fe200078ef804 */
[----:B------:R-:W-:Y:S01]  /*6a00*/  IMAD.MOV.U32 R62, RZ, RZ, RZ ;  /* 0x000000ffff3e7224 */ /* 0x000fe200078e00ff */
[----:B------:R-:W-:Y:S01]  /*6a10*/  LOP3.LUT R69, R69, 0x4, RZ, 0xc0, !PT ;  /* 0x0000000445457812 */ /* 0x000fe200078ec0ff */
[----:B------:R-:W-:Y:S01]  /*6a20*/  IMAD.U32 R60, RZ, RZ, UR4 ;  /* 0x00000004ff3c7e24 */ /* 0x000fe2000f8e00ff */
[----:B------:R-:W-:Y:S01]  /*6a30*/  LOP3.LUT R68, R68, R4, RZ, 0xfc, !PT ;  /* 0x0000000444447212 */ /* 0x000fe200078efcff */
[----:B------:R-:W3:Y:S01]  /*6a40*/  LDCU UR59, c[0x0][0x370] ;  /* 0x00006e00ff3b77ac */ /* 0x000ee20008000800 */
[----:B------:R-:W4:Y:S01]  /*6a50*/  LDS R0, [UR43+0x120] ;  /* 0x0001202bff007984 */ /* 0x000f220008000800 */
[----:B------:R-:W1:Y:S01]  /*6a60*/  LDC.64 R50, c[0x0][0x8b0] ;  /* 0x00022c00ff327b82 */ /* 0x000e620000000a00 */
[----:B------:R-:W-:Y:S01]  /*6a70*/  LOP3.LUT R23, R5, 0x400000, R23, 0xf8, !PT ;  /* 0x0040000005177812 */ /* 0x000fe200078ef817 */
[----:B------:R-:W-:Y:S01]  /*6a80*/  IMAD R68, R68, 0x4, R60 ;  /* 0x0000000444447824 */ /* 0x000fe200078e023c */
[----:B------:R-:W-:Y:S01]  /*6a90*/  MOV R22, RZ ;  /* 0x000000ff00167202 */ /* 0x000fe20000000f00 */
[----:B------:R-:W1:Y:S02]  /*6aa0*/  LDCU.64 UR50, c[0x0][0x348] ;  /* 0x00006900ff3277ac */ /* 0x000e640008000a00 */
[----:B------:R-:W-:-:S02]  /*6ab0*/  IMAD R67, R67, -0x10, R68 ;  /* 0xfffffff043437824 */ /* 0x000fc400078e0244 */
[----:B------:R-:W1:Y:S01]  /*6ac0*/  LDC.64 R48, c[0x0][0x8a8] ;  /* 0x00022a00ff307b82 */ /* 0x000e620000000a00 */
[----:B------:R-:W-:Y:S01]  /*6ad0*/  IMAD R66, R69, -0x10, R68 ;  /* 0xfffffff045427824 */ /* 0x000fe200078e0244 */
[----:B------:R-:W1:Y:S01]  /*6ae0*/  LDCU UR42, c[0x0][0xb0c] ;  /* 0x00016180ff2a77ac */ /* 0x000e620008000800 */
[----:B------:R-:W1:Y:S01]  /*6af0*/  LDCU UR38, c[0x0][0xb30] ;  /* 0x00016600ff2677ac */ /* 0x000e620008000800 */
[----:B------:R-:W1:Y:S01]  /*6b00*/  LDCU.64 UR56, c[0x0][0x888] ;  /* 0x00011100ff3877ac */ /* 0x000e620008000a00 */
[----:B------:R-:W1:Y:S01]  /*6b10*/  LDCU.64 UR40, c[0x0][0xb28] ;  /* 0x00016500ff2877ac */ /* 0x000e620008000a00 */
[----:B------:R-:W1:Y:S01]  /*6b20*/  LDCU.128 UR52, c[0x0][0xb10] ;  /* 0x00016200ff3477ac */ /* 0x000e620008000c00 */
[----:B------:R-:W1:Y:S01]  /*6b30*/  LDCU UR58, c[0x0][0x374] ;  /* 0x00006e80ff3a77ac */ /* 0x000e620008000800 */
[----:B------:R-:W-:Y:S01]  /*6b40*/  UMOV UR49, URZ ;  /* 0x000000ff00317c82 */ /* 0x000fe20008000000 */
[----:B------:R-:W-:Y:S01]  /*6b50*/  UMOV UR48, URZ ;  /* 0x000000ff00307c82 */ /* 0x000fe20008000000 */
[----:B---34-:R-:W-:-:S07]  /*6b60*/  IADD3 R23, PT, PT, R0, R23, RZ ;  /* 0x0000001700177210 */ /* 0x018fce0007ffe0ff */
.L_x_182:
[----:B------:R-:W-:Y:S02]  /*6b70*/  LEA R3, R62, UR43, 0x3 ;  /* 0x0000002b3e037c11 */ /* 0x000fe4000f8e18ff */
[----:B------:R-:W-:Y:S02]  /*6b80*/  SHF.L.U32 R0, R64, 0x1f, RZ ;  /* 0x0000001f40007819 */ /* 0x000fe400000006ff */
[----:B-1----:R-:W-:Y:S02]  /*6b90*/  LEA R4, R62, UR43, 0x4 ;  /* 0x0000002b3e047c11 */ /* 0x002fe4000f8e20ff */
[----:B------:R-:W3:Y:S02]  /*6ba0*/  SYNCS.PHASECHK.TRANS64.TRYWAIT P0, [R3+URZ+0x70], R0 ;  /* 0x00007000030075a7 */ /* 0x000ee400080011ff */
[----:B---3--:R-:W-:Y:S05]  /*6bb0*/  @!P0 BRA `(.L_x_107) ;  /* 0x0000006800908947 */ /* 0x008fea0003800000 */
.L_x_237:
        /* <DEDUP_REMOVED lines=11> */
[----:B------:R-:W-:Y:S01]  /*6c70*/  PLOP3.LUT P0, PT, PT, PT, UP1, 0x80, 0x8 ;  /* 0x000000000008781c */ /* 0x000fe20003f0f018 */
[----:B------:R-:W-:Y:S11]  /*6c80*/  UP2UR UR63, UPR, URZ, 0x2 ;  /* 0x00000002ff3f7883 */ /* 0x000ff60008000000 */
[----:B------:R-:W-:Y:S01]  /*6c90*/  @!UPT UIADD3 URZ, UPT, UPT, URZ, URZ, URZ ;  /* 0x000000fffffff290 */ /* 0x000fe2000fffe0ff */
        /* <DEDUP_REMOVED lines=13> */
[----:B------:R-:W3:Y:S01]  /*6d70*/  LDCU UR12, c[0x0][0xb20] ;  /* 0x00016400ff0c77ac */ /* 0x000ee20008000800 */
[----:B------:R-:W-:Y:S02]  /*6d80*/  UIMAD.WIDE.U32 UR4, UR58, UR55, URZ ;  /* 0x000000373a0472a5 */ /* 0x000fe4000f8e00ff */
[----:B------:R-:W-:Y:S02]  /*6d90*/  UIMAD.WIDE.U32 UR6, UR59, UR52, URZ ;  /* 0x000000343b0672a5 */ /* 0x000fe4000f8e00ff */
[----:B------:R-:W-:Y:S02]  /*6da0*/  UISETP.NE.AND UP0, UPT, UR54, 0x1, UPT ;  /* 0x000000013600788c */ /* 0x000fe4000bf05270 */
[----:B------:R-:W-:Y:S02]  /*6db0*/  UIMAD.WIDE.U32 UR8, UR36, UR55, URZ ;  /* 0x00000037240872a5 */ /* 0x000fe4000f8e00ff */
[----:B------:R-:W-:Y:S02]  /*6dc0*/  UIMAD.WIDE.U32 UR10, UR37, UR52, URZ ;  /* 0x00000034250a72a5 */ /* 0x000fe4000f8e00ff */
[----:B------:R-:W-:Y:S02]  /*6dd0*/  UISETP.NE.AND UP1, UPT, UR42, 0x1, UPT ;  /* 0x000000012a00788c */ /* 0x000fe4000bf25270 */
[----:B------:R-:W-:Y:S01]  /*6de0*/  UISETP.NE.AND UP2, UPT, UR39, 0x1, UPT ;  /* 0x000000012700788c */ /* 0x000fe2000bf45270 */
[----:B------:R-:W-:Y:S02]  /*6df0*/  UMOV UR4, UR5 ;  /* 0x0000000500047c82 */ /* 0x000fe40008000000 */
[----:B---3--:R-:W-:Y:S03]  /*6e00*/  USHF.R.U32.HI UR5, URZ, UR12, UR4 ;  /* 0x0000000cff057299 */ /* 0x008fe60008011604 */
[----:B------:R-:W-:Y:S02]  /*6e10*/  UMOV UR4, UR7 ;  /* 0x0000000700047c82 */ /* 0x000fe40008000000 */
[----:B------:R-:W-:Y:S02]  /*6e20*/  USHF.R.U32.HI UR7, URZ, UR53, UR4 ;  /* 0x00000035ff077299 */ /* 0x000fe40008011604 */
[----:B------:R-:W-:Y:S02]  /*6e30*/  USEL UR4, UR58, UR5, !UP0 ;  /* 0x000000053a047287 */ /* 0x000fe4000c000000 */
[----:B------:R-:W-:Y:S01]  /*6e40*/  USEL UR7, UR59, UR7, !UP1 ;  /* 0x000000073b077287 */ /* 0x000fe2000c800000 */
[----:B------:R-:W-:Y:S01]  /*6e50*/  UMOV UR5, UR9 ;  /* 0x0000000900057c82 */ /* 0x000fe20008000000 */
[----:B------:R-:W-:Y:S02]  /*6e60*/  UIMAD.WIDE.U32 UR8, UR4, UR40, URZ ;  /* 0x00000028040872a5 */ /* 0x000fe4000f8e00ff */
[----:B------:R-:W-:Y:S03]  /*6e70*/  USHF.R.U32.HI UR6, URZ, UR12, UR5 ;  /* 0x0000000cff067299 */ /* 0x000fe60008011605 */
[----:B------:R-:W-:Y:S01]  /*6e80*/  UMOV UR5, UR11 ;  /* 0x0000000b00057c82 */ /* 0x000fe20008000000 */
[----:B------:R-:W-:Y:S02]  /*6e90*/  UIMAD.WIDE.U32 UR10, UR7, UR40, URZ ;  /* 0x00000028070a72a5 */ /* 0x000fe4000f8e00ff */
[----:B------:R-:W-:Y:S02]  /*6ea0*/  USHF.R.U32.HI UR12, URZ, UR53, UR5 ;  /* 0x00000035ff0c7299 */ /* 0x000fe40008011605 */
[----:B------:R-:W-:Y:S01]  /*6eb0*/  USEL UR6, UR36, UR6, !UP0 ;  /* 0x0000000624067287 */ /* 0x000fe2000c000000 */
[----:B------:R-:W-:Y:S02]  /*6ec0*/  UMOV UR5, UR9 ;  /* 0x0000000900057c82 */ /* 0x000fe40008000000 */
[----:B------:R-:W-:Y:S01]  /*6ed0*/  UMOV UR10, UR11 ;  /* 0x0000000b000a7c82 */ /* 0x000fe20008000000 */
[----:B------:R-:W-:Y:S02]  /*6ee0*/  @UP2 USHF.R.U32.HI UR4, URZ, UR41, UR5 ;  /* 0x00000029ff042299 */ /* 0x000fe40008011605 */
[----:B------:R-:W-:Y:S02]  /*6ef0*/  @UP2 USHF.R.U32.HI UR7, URZ, UR41, UR10 ;  /* 0x00000029ff072299 */ /* 0x000fe4000801160a */
[----:B------:R-:W-:Y:S02]  /*6f00*/  UIMAD UR4, UR39, UR4, URZ ;  /* 0x00000004270472a4 */ /* 0x000fe4000f8e02ff */
        /* <DEDUP_REMOVED lines=8> */
[----:B------:R-:W-:Y:S02]  /*6f90*/  USEL UR11, UR6, UR4, !UP2 ;  /* 0x00000004060b7287 */ /* 0x000fe4000d000000 */
[----:B------:R-:W-:Y:S02]  /*6fa0*/  UIADD3 UR8, UPT, UPT, -UR5, URZ, URZ ;  /* 0x000000ff05087290 */ /* 0x000fe4000fffe1ff */
[----:B------:R-:W-:Y:S01]  /*6fb0*/  UIADD3 UR10, UPT, UPT, -UR11, URZ, URZ ;  /* 0x000000ff0b0a7290 */ /* 0x000fe2000fffe1ff */
[----:B------:R-:W-:Y:S01]  /*6fc0*/  @!UP0 UMOV UR4, UR9 ;  /* 0x0000000900048c82 */ /* 0x000fe20008000000 */
[----:B------:R-:W-:Y:S02]  /*6fd0*/  UIADD3 UR9, UPT, UPT, -UR6, URZ, URZ ;  /* 0x000000ff06097290 */ /* 0x000fe4000fffe1ff */
[----:B------:R-:W-:Y:S02]  /*6fe0*/  @!UP0 USHF.R.U32.HI UR4, URZ, UR41, UR4 ;  /* 0x00000029ff048299 */ /* 0x000fe40008011604 */
[----:B------:R-:W-:Y:S02]  /*6ff0*/  UIMAD UR10, UR39, UR10, UR6 ;  /* 0x0000000a270a72a4 */ /* 0x000fe4000f8e0206 */
[----:B------:R-:W-:Y:S04]  /*7000*/  @!UP0 USEL UR4, UR5, UR4, !UP2 ;  /* 0x0000000405048287 */ /* 0x000fe8000d000000 */
[----:B------:R-:W-:Y:S02]  /*7010*/  @!UP0 UIMAD UR10, UR7, UR10, UR4 ;  /* 0x0000000a070a82a4 */ /* 0x000fe4000f8e0204 */
[----:B------:R-:W-:Y:S02]  /*7020*/  @!UP0 UIADD3 UR11, UPT, UPT, UR11, -UR4, URZ ;  /* 0x800000040b0b8290 */ /* 0x000fe4000fffe0ff */
[----:B------:R-:W-:Y:S02]  /*7030*/  UIMAD UR7, UR42, UR8, UR37 ;  /* 0x000000082a0772a4 */ /* 0x000fe4000f8e0225 */
[----:B------:R-:W-:Y:S02]  /*7040*/  @!UP0 UIMAD UR6, UR11, UR39, UR5 ;  /* 0x000000270b0682a4 */ /* 0x000fe4000f8e0205 */
[----:B------:R-:W-:Y:S01]  /*7050*/  UIMAD UR4, UR54, UR9, UR36 ;  /* 0x00000009360472a4 */ /* 0x000fe2000f8e0224 */
[----:B------:R-:W-:Y:S02]  /*7060*/  @!UP0 UMOV UR5, UR10 ;  /* 0x0000000a00058c82 */ /* 0x000fe40008000000 */
[----:B------:R-:W-:Y:S02]  /*7070*/  UIMAD UR37, UR5, UR42, UR7 ;  /* 0x0000002a052572a4 */ /* 0x000fe4000f8e0207 */
[----:B------:R-:W-:Y:S11]  /*7080*/  UIMAD UR36, UR6, UR54, UR4 ;  /* 0x00000036062472a4 */ /* 0x000ff6000f8e0204 */
[----:B------:R-:W-:Y:S01]  /*7090*/  @!UPT UIADD3 URZ, UPT, UPT, URZ, URZ, URZ ;  /* 0x000000fffffff290 */ /* 0x000fe2000fffe0ff */
.L_x_108:
[----:B------:R-:W-:Y:S01]  /*70a0*/  UISETP.NE.AND UP0, UPT, UR38, 0x1, UPT ;  /* 0x000000012600788c */ /* 0x000fe2000bf05270 */
[----:B------:R-:W-:Y:S01]  /*70b0*/  LOP3.LUT P0, RZ, R60, 0x1b0, RZ, 0xc0, !PT ;  /* 0x000001b03cff7812 */ /* 0x000fe2000780c0ff */
[----:B------:R-:W-:Y:S01]  /*70c0*/  USHF.L.U32 UR46, UR20, 0x6, URZ ;  /* 0x00000006142e7899 */ /* 0x000fe200080006ff */
[----:B------:R-:W-:Y:S01]  /*70d0*/  BSSY.RECONVERGENT B6, `(.L_x_109) ;  /* 0x0000034000067945 */ /* 0x000fe20003800200 */
[----:B------:R-:W-:Y:S01]  /*70e0*/  USHF.L.U32 UR45, UR27, 0x8, URZ ;  /* 0x000000081b2d7899 */ /* 0x000fe200080006ff */
[----:B------:R-:W-:Y:S06]  /*70f0*/  IADD3 R62, PT, PT, R62, 0x1, RZ ;  /* 0x000000013e3e7810 */ /* 0x000fec0007ffe0ff */
[----:B------:R-:W3:Y:S01]  /*7100*/  @!UP0 LDCU.128 UR12, c[0x0][0xb10] ;  /* 0x00016200ff0c87ac */ /* 0x000ee20008000c00 */
[----:B------:R-:W4:Y:S01]  /*7110*/  @!UP0 LDCU UR5, c[0x0][0xb0c] ;  /* 0x00016180ff0587ac */ /* 0x000f220008000800 */
[----:B------:R-:W2:Y:S01]  /*7120*/  @!UP0 LDCU UR10, c[0x0][0xb20] ;  /* 0x00016400ff0a87ac */ /* 0x000ea20008000800 */
[----:B---3--:R-:W-:Y:S02]  /*7130*/  UIMAD.WIDE.U32 UR8, UR37, UR12, URZ ;  /* 0x0000000c250872a5 */ /* 0x008fe4000f8e00ff */
[----:B------:R-:W-:Y:S02]  /*7140*/  UIMAD.WIDE.U32 UR6, UR36, UR15, URZ ;  /* 0x0000000f240672a5 */ /* 0x000fe4000f8e00ff */
[----:B------:R-:W-:Y:S03]  /*7150*/  @!UP0 UISETP.NE.AND UP1, UPT, UR14, 0x1, UPT ;  /* 0x000000010e00888c */ /* 0x000fe6000bf25270 */
[----:B------:R-:W-:Y:S01]  /*7160*/  @!UP0 UMOV UR4, UR9 ;  /* 0x0000000900048c82 */ /* 0x000fe20008000000 */
[----:B----4-:R-:W-:Y:S02]  /*7170*/  @!UP0 UISETP.NE.AND UP2, UPT, UR5, 0x1, UPT ;  /* 0x000000010500888c */ /* 0x010fe4000bf45270 */
[----:B------:R-:W-:Y:S01]  /*7180*/  @!UP0 USHF.R.U32.HI UR4, URZ, UR13, UR4 ;  /* 0x0000000dff048299 */ /* 0x000fe20008011604 */
[----:B------:R-:W-:Y:S02]  /*7190*/  @!UP0 UMOV UR6, UR7 ;  /* 0x0000000700068c82 */ /* 0x000fe40008000000 */
[----:B--2---:R-:W-:Y:S02]  /*71a0*/  @!UP0 USHF.R.U32.HI UR6, URZ, UR10, UR6 ;  /* 0x0000000aff068299 */ /* 0x004fe40008011606 */
[----:B------:R-:W-:Y:S02]  /*71b0*/  @!UP0 USEL UR7, UR37, UR4, !UP2 ;  /* 0x0000000425078287 */ /* 0x000fe4000d000000 */
[----:B------:R-:W-:Y:S04]  /*71c0*/  @!UP0 USEL UR6, UR36, UR6, !UP1 ;  /* 0x0000000624068287 */ /* 0x000fe8000c800000 */
[----:B------:R-:W-:Y:S02]  /*71d0*/  @!UP0 UIADD3 UR4, UPT, UPT, -UR7, UR6, URZ ;  /* 0x0000000607048290 */ /* 0x000fe4000fffe1ff */
[----:B------:R-:W-:Y:S02]  /*71e0*/  @!UP0 UIADD3 UR6, UPT, UPT, UR7, -UR6, URZ ;  /* 0x8000000607068290 */ /* 0x000fe4000fffe0ff */
[----:B------:R-:W-:Y:S02]  /*71f0*/  @!UP0 UIMAD UR37, UR4, UR5, UR37 ;  /* 0x00000005042582a4 */ /* 0x000fe4000f8e0225 */
[----:B------:R-:W-:Y:S01]  /*7200*/  @!UP0 UIMAD UR36, UR6, UR14, UR36 ;  /* 0x0000000e062482a4 */ /* 0x000fe2000f8e0224 */
[----:B------:R-:W-:Y:S11]  /*7210*/  @!P0 BRA `(.L_x_110) ;  /* 0x00000000007c8947 */ /* 0x000ff60003800000 */
[----:B------:R-:W2:Y:S01]  /*7220*/  LDCU.64 UR8, c[0x4][0x80] ;  /* 0x01001000ff0877ac */ /* 0x000ea20008000a00 */
[----:B------:R-:W-:Y:S01]  /*7230*/  MOV R2, 0x0 ;  /* 0x0000000000027802 */ /* 0x000fe20000000f00 */
[----:B------:R-:W-:Y:S02]  /*7240*/  HFMA2 R12, -RZ, RZ, 0, 5.9604644775390625e-08 ;  /* 0x00000001ff0c7431 */ /* 0x000fe400000001ff */
[----:B------:R-:W-:Y:S01]  /*7250*/  IMAD.MOV.U32 R8, RZ, RZ, 0x70 ;  /* 0x00000070ff087424 */ /* 0x000fe200078e00ff */
[----:B------:R3:W4:Y:S01]  /*7260*/  LDC.64 R14, c[0x4][R2] ;  /* 0x01000000020e7b82 */ /* 0x0007220000000a00 */
[----:B------:R-:W1:Y:S01]  /*7270*/  LDCU.64 UR6, c[0x4][0x88] ;  /* 0x01001100ff0677ac */ /* 0x000e620008000a00 */
[----:B------:R-:W-:Y:S01]  /*7280*/  IMAD.MOV.U32 R13, RZ, RZ, RZ ;  /* 0x000000ffff0d7224 */ /* 0x000fe200078e00ff */
[----:B------:R-:W1:Y:S01]  /*7290*/  LDCU.64 UR4, c[0x4][0x8] ;  /* 0x01000100ff0477ac */ /* 0x000e620008000a00 */
[----:B--2---:R-:W-:Y:S01]  /*72a0*/  MOV R5, UR9 ;  /* 0x0000000900057c02 */ /* 0x004fe20008000f00 */
[----:B------:R-:W-:Y:S01]  /*72b0*/  IMAD.U32 R4, RZ, RZ, UR8 ;  /* 0x00000008ff047e24 */ /* 0x000fe2000f8e00ff */
[----:B-1----:R-:W-:Y:S01]  /*72c0*/  MOV R7, UR7 ;  /* 0x0000000700077c02 */ /* 0x002fe20008000f00 */
[----:B------:R-:W-:Y:S01]  /*72d0*/  IMAD.U32 R6, RZ, RZ, UR6 ;  /* 0x00000006ff067e24 */ /* 0x000fe2000f8e00ff */
[----:B------:R-:W-:Y:S01]  /*72e0*/  MOV R11, UR5 ;  /* 0x00000005000b7c02 */ /* 0x000fe20008000f00 */
[----:B------:R-:W-:Y:S02]  /*72f0*/  IMAD.U32 R10, RZ, RZ, UR4 ;  /* 0x00000004ff0a7e24 */ /* 0x000fe4000f8e00ff */
[----:B------:R-:W-:Y:S07]  /*7300*/  LEPC R20, `(.L_x_111) ;  /* 0x000000001014794e */ /* 0x000fee0000000000 */
[----:B---345:R-:W-:Y:S05]  /*7310*/  CALL.ABS.NOINC R14 ;  /* 0x000000000e007343 */ /* 0x038fea0003c00000 */
.L_x_111:
[----:B------:R-:W1:Y:S01]  /*7320*/  LDCU.64 UR8, c[0x4][0x80] ;  /* 0x01001000ff0877ac */ /* 0x000e620008000a00 */
[----:B------:R-:W2:Y:S01]  /*7330*/  LDC.64 R2, c[0x4][R2] ;  /* 0x0100000002027b82 */ /* 0x000ea20000000a00 */
[----:B------:R-:W-:Y:S02]  /*7340*/  HFMA2 R12, -RZ, RZ, 0, 5.9604644775390625e-08 ;  /* 0x00000001ff0c7431 */ /* 0x000fe400000001ff */
[----:B------:R-:W-:Y:S02]  /*7350*/  IMAD.MOV.U32 R8, RZ, RZ, 0x70 ;  /* 0x00000070ff087424 */ /* 0x000fe400078e00ff */
[----:B------:R-:W-:Y:S01]  /*7360*/  IMAD.MOV.U32 R13, RZ, RZ, RZ ;  /* 0x000000ffff0d7224 */ /* 0x000fe200078e00ff */
[----:B------:R-:W3:Y:S01]  /*7370*/  LDCU.64 UR6, c[0x4][0x88] ;  /* 0x01001100ff0677ac */ /* 0x000ee20008000a00 */
[----:B------:R-:W4:Y:S01]  /*7380*/  LDCU.64 UR4, c[0x4][0x8] ;  /* 0x01000100ff0477ac */ /* 0x000f220008000a00 */
[----:B-1----:R-:W-:Y:S02]  /*7390*/  MOV R4, UR8 ;  /* 0x0000000800047c02 */ /* 0x002fe40008000f00 */
[----:B------:R-:W-:Y:S02]  /*73a0*/  MOV R5, UR9 ;  /* 0x0000000900057c02 */ /* 0x000fe40008000f00 */
[----:B---3--:R-:W-:Y:S01]  /*73b0*/  MOV R7, UR7 ;  /* 0x0000000700077c02 */ /* 0x008fe20008000f00 */
[----:B------:R-:W-:Y:S01]  /*73c0*/  IMAD.U32 R6, RZ, RZ, UR6 ;  /* 0x00000006ff067e24 */ /* 0x000fe2000f8e00ff */
[----:B----4-:R-:W-:Y:S01]  /*73d0*/  MOV R11, UR5 ;  /* 0x00000005000b7c02 */ /* 0x010fe20008000f00 */
[----:B------:R-:W-:Y:S02]  /*73e0*/  IMAD.U32 R10, RZ, RZ, UR4 ;  /* 0x00000004ff0a7e24 */ /* 0x000fe4000f8e00ff */
[----:B------:R-:W-:Y:S07]  /*73f0*/  LEPC R20, `(.L_x_110) ;  /* 0x000000001014794e */ /* 0x000fee0000000000 */
[----:B--2---:R-:W-:Y:S05]  /*7400*/  CALL.ABS.NOINC R2 ;  /* 0x0000000002007343 */ /* 0x004fea0003c00000 */
.L_x_110:
[----:B------:R-:W-:Y:S05]  /*7410*/  BSYNC.RECONVERGENT B6 ;  /* 0x0000000000067941 */ /* 0x000fea0003800200 */
.L_x_109:
[----:B------:R-:W-:Y:S02]  /*7420*/  ISETP.NE.U32.AND P0, PT, RZ, UR56, PT ;  /* 0x00000038ff007c0c */ /* 0x000fe4000bf05070 */
[C---:B------:R-:W-:Y:S02]  /*7430*/  ISETP.NE.U32.AND P1, PT, R54.reuse, RZ, PT ;  /* 0x000000ff3600720c */ /* 0x040fe40003f25070 */
[----:B------:R-:W-:Y:S02]  /*7440*/  ISETP.NE.U32.AND P4, PT, R54, RZ, PT ;  /* 0x000000ff3600720c */ /* 0x000fe40003f85070 */
[----:B------:R-:W-:Y:S02]  /*7450*/  ISETP.NE.AND.EX P0, PT, RZ, UR57, PT, P0 ;  /* 0x00000039ff007c0c */ /* 0x000fe4000bf05300 */
[C---:B------:R-:W-:Y:S02]  /*7460*/  ISETP.NE.AND.EX P1, PT, R55.reuse, RZ, PT, P1 ;  /* 0x000000ff3700720c */ /* 0x040fe40003f25310 */
[----:B------:R-:W-:Y:S02]  /*7470*/  ISETP.NE.AND.EX P4, PT, R55, RZ, P0, P4 ;  /* 0x000000ff3700720c */ /* 0x000fe40000785340 */
[----:B------:R-:W-:Y:S02]  /*7480*/  ISETP.NE.U32.AND P5, PT, R50, RZ, PT ;  /* 0x000000ff3200720c */ /* 0x000fe40003fa5070 */
[----:B------:R-:W-:Y:S02]  /*7490*/  ISETP.NE.U32.AND P3, PT, RZ, UR56, PT ;  /* 0x00000038ff007c0c */ /* 0x000fe4000bf65070 */
[----:B------:R-:W-:Y:S02]  /*74a0*/  PLOP3.LUT P2, PT, PT, PT, PT, 0x8, 0x80 ;  /* 0x000000000080781c */ /* 0x000fe40003f4e170 */
[----:B------:R-:W-:Y:S02]  /*74b0*/  ISETP.NE.AND.EX P5, PT, R51, RZ, PT, P5 ;  /* 0x000000ff3300720c */ /* 0x000fe40003fa5350 */
[----:B------:R-:W-:Y:S03]  /*74c0*/  ISETP.NE.AND.EX P3, PT, RZ, UR57, PT, P3 ;  /* 0x00000039ff007c0c */ /* 0x000fe6000bf65330 */
[----:B------:R-:W-:Y:S01]  /*74d0*/  @!P4 PLOP3.LUT P2, PT, P1, PT, PT, 0x80, 0x8 ;  /* 0x000000000008c81c */ /* 0x000fe20000f4f070 */
[----:B------:R-:W-:Y:S01]  /*74e0*/  @!UPT UIADD3 URZ, UPT, UPT, URZ, URZ, URZ ;  /* 0x000000fffffff290 */ /* 0x000fe2000fffe0ff */
[----:B------:R-:W-:Y:S11]  /*74f0*/  @!P1 BRA `(.L_x_112) ;  /* 0x0000000000309947 */ /* 0x000ff60003800000 */
[----:B------:R-:W-:Y:S01]  /*7500*/  ISETP.NE.U32.AND P0, PT, R52, RZ, PT ;  /* 0x000000ff3400720c */ /* 0x000fe20003f05070 */
[----:B------:R-:W2:Y:S01]  /*7510*/  LDCU.64 UR4, c[0x0][0x358] ;  /* 0x00006b00ff0477ac */ /* 0x000ea20008000a00 */
[----:B------:R-:W-:Y:S02]  /*7520*/  IMAD.MOV.U32 R56, RZ, RZ, 0x1 ;  /* 0x00000001ff387424 */ /* 0x000fe400078e00ff */
[----:B------:R-:W-:Y:S11]  /*7530*/  ISETP.NE.AND.EX P0, PT, R53, RZ, PT, P0 ;  /* 0x000000ff3500720c */ /* 0x000ff60003f05300 */
[----:B------:R-:W-:Y:S02]  /*7540*/  @!UPT UIADD3 URZ, UPT, UPT, URZ, URZ, URZ ;  /* 0x000000fffffff290 */ /* 0x000fe4000fffe0ff */
[----:B------:R-:W3:Y:S01]  /*7550*/  @P0 LDC.64 R2, c[0x0][0x888] ;  /* 0x00022200ff020b82 */ /* 0x000ee20000000a00 */
[----:B-1----:R-:W-:Y:S04]  /*7560*/  @P0 IMAD R0, R54, UR60, RZ ;  /* 0x0000003c36000c24 */ /* 0x002fe8000f8e02ff */
[----:B---3--:R-:W-:Y:S04]  /*7570*/  @P0 IMAD.WIDE R2, R0, 0x4, R2 ;  /* 0x0000000400020825 */ /* 0x008fe800078e0202 */
[----:B------:R-:W-:Y:S01]  /*7580*/  HFMA2 R0, -RZ, RZ, 0, 5.9604644775390625e-08 ;  /* 0x00000001ff007431 */ /* 0x000fe200000001ff */
[----:B--2--5:R2:W5:Y:S04]  /*7590*/  @P0 LDG.E R27, desc[UR4][R2.64] ;  /* 0x00000004021b0981 */ /* 0x024568000c1e1900 */
[----:B------:R-:W-:Y:S01]  /*75a0*/  @!P0 PRMT R56, R0, 0x7610, R56 ;  /* 0x0000761000388816 */ /* 0x000fe20000000038 */
[----:B--2---:R-:W3:Y:S06]  /*75b0*/  @!P0 LDC R27, c[0x0][0x880] ;  /* 0x00022000ff1b8b82 */ /* 0x004eec0000000800 */
.L_x_112:
[----:B------:R-:W-:Y:S05]  /*75c0*/  @!P5 BRA `(.L_x_113) ;  /* 0x000000000024d947 */ /* 0x000fea0003800000 */
[----:B------:R-:W-:Y:S01]  /*75d0*/  ISETP.NE.U32.AND P0, PT, R48, RZ, PT ;  /* 0x000000ff3000720c */ /* 0x000fe20003f05070 */
[----:B------:R-:W2:Y:S03]  /*75e0*/  LDCU.64 UR4, c[0x0][0x358] ;  /* 0x00006b00ff0477ac */ /* 0x000ea60008000a00 */
[----:B------:R-:W-:Y:S11]  /*75f0*/  ISETP.NE.AND.EX P0, PT, R49, RZ, PT, P0 ;  /* 0x000000ff3100720c */ /* 0x000ff60003f05300 */
[----:B------:R-:W-:Y:S02]  /*7600*/  @!UPT UIADD3 URZ, UPT, UPT, URZ, URZ, URZ ;  /* 0x000000fffffff290 */ /* 0x000fe4000fffe0ff */
[----:B------:R-:W4:Y:S01]  /*7610*/  @P0 LDC.64 R2, c[0x0][0x8a8] ;  /* 0x00022a00ff020b82 */ /* 0x000f220000000a00 */
[----:B-1----:R-:W-:Y:S04]  /*7620*/  @P0 IMAD R0, R50, UR60, RZ ;  /* 0x0000003c32000c24 */ /* 0x002fe8000f8e02ff */
[----:B----4-:R-:W-:Y:S05]  /*7630*/  @P0 IMAD.WIDE R2, R0, 0x4, R2 ;  /* 0x0000000400020825 */ /* 0x010fea00078e0202 */
[----:B--2--5:R2:W5:Y:S02]  /*7640*/  @P0 LDG.E R24, desc[UR4][R2.64] ;  /* 0x0000000402180981 */ /* 0x024564000c1e1900 */
[----:B--2---:R-:W4:Y:S02]  /*7650*/  @!P0 LDC R24, c[0x0][0x8a0] ;  /* 0x00022800ff188b82 */ /* 0x004f240000000800 */
.L_x_113:
[----:B---3-5:R-:W-:Y:S01]  /*7660*/  FSETP.NEU.AND P0, PT, R27, RZ, PT ;  /* 0x000000ff1b00720b */ /* 0x028fe20003f0d000 */
[----:B------:R-:W-:Y:S01]  /*7670*/  BSSY B1, `(.L_x_114) ;  /* 0x0000037000017945 */ /* 0x000fe20003800000 */
[----:B------:R-:W-:Y:S01]  /*7680*/  SEL R3, RZ, 0xffffffff, P3 ;  /* 0xffffffffff037807 */ /* 0x000fe20001800000 */
[----:B------:R-:W-:Y:S01]  /*7690*/  IMAD.MOV.U32 R73, RZ, RZ, 0x1 ;  /* 0x00000001ff497424 */ /* 0x000fe200078e00ff */
[----:B------:R-:W-:Y:S01]  /*76a0*/  @!P4 LOP3.LUT P3, RZ, R56, 0xff, RZ, 0xc0, !PT ;  /* 0x000000ff38ffc812 */ /* 0x000fe2000786c0ff */
[C---:B------:R-:W-:Y:S01]  /*76b0*/  IMAD R25, R22.reuse, 0x80, R23 ;  /* 0x0000008016197824 */ /* 0x040fe200078e0217 */
[----:B-1----:R-:W-:Y:S01]  /*76c0*/  @!P4 SEL R0, RZ, 0xffffffff, P0 ;  /* 0xffffffffff00c807 */ /* 0x002fe20000000000 */
[----:B------:R-:W-:Y:S01]  /*76d0*/  IMAD R63, R69, -0x10, R67 ;  /* 0xfffffff0453f7824 */ /* 0x000fe200078e0243 */
[----:B------:R-:W-:Y:S01]  /*76e0*/  LEA R72, R22, UR43, 0x3 ;  /* 0x0000002b16487c11 */ /* 0x000fe2000f8e18ff */
[----:B------:R-:W-:Y:S01]  /*76f0*/  IMAD.MOV.U32 R26, RZ, RZ, RZ ;  /* 0x000000ffff1a7224 */ /* 0x000fe200078e00ff */
[C---:B------:R-:W-:Y:S02]  /*7700*/  @P2 SEL R0, R3.reuse, R0, !P3 ;  /* 0x0000000003002207 */ /* 0x040fe40005800000 */
[----:B------:R-:W-:Y:S02]  /*7710*/  CS2R R38, SRZ ;  /* 0x0000000000267805 */ /* 0x000fe4000001ff00 */
[----:B------:R-:W-:Y:S02]  /*7720*/  SEL R2, RZ, 0xffffffff, P0 ;  /* 0xffffffffff027807 */ /* 0x000fe40000000000 */
[----:B------:R-:W-:Y:S02]  /*7730*/  CS2R R36, SRZ ;  /* 0x0000000000247805 */ /* 0x000fe4000001ff00 */
[----:B------:R-:W-:Y:S02]  /*7740*/  @!P4 LOP3.LUT R0, R0, 0x1, RZ, 0xc0, !PT ;  /* 0x000000010000c812 */ /* 0x000fe400078ec0ff */
[----:B------:R-:W-:Y:S02]  /*7750*/  CS2R R34, SRZ ;  /* 0x0000000000227805 */ /* 0x000fe4000001ff00 */
[----:B------:R-:W-:Y:S02]  /*7760*/  CS2R R32, SRZ ;  /* 0x0000000000207805 */ /* 0x000fe4000001ff00 */
[----:B------:R-:W-:Y:S02]  /*7770*/  CS2R R42, SRZ ;  /* 0x00000000002a7805 */ /* 0x000fe4000001ff00 */
[----:B------:R-:W-:Y:S02]  /*7780*/  ISETP.NE.U32.OR P5, PT, R0, 0x1, P4 ;  /* 0x000000010000780c */ /* 0x000fe400027a5470 */
[----:B------:R-:W-:Y:S02]  /*7790*/  CS2R R40, SRZ ;  /* 0x0000000000287805 */ /* 0x000fe4000001ff00 */
[----:B------:R-:W-:Y:S02]  /*77a0*/  LOP3.LUT P4, R61, R56, 0xff, RZ, 0xc0, !PT ;  /* 0x000000ff383d7812 */ /* 0x000fe4000788c0ff */
[----:B------:R-:W-:Y:S02]  /*77b0*/  CS2R R46, SRZ ;  /* 0x00000000002e7805 */ /* 0x000fe4000001ff00 */
[----:B------:R-:W-:Y:S02]  /*77c0*/  P2R R71, PR, RZ, 0x20 ;  /* 0x00000020ff477803 */ /* 0x000fe40000000000 */
[----:B------:R-:W-:Y:S02]  /*77d0*/  CS2R R44, SRZ ;  /* 0x00000000002c7805 */ /* 0x000fe4000001ff00 */
[----:B------:R-:W-:Y:S04]  /*77e0*/  @P1 SEL R2, R3, R2, !P4 ;  /* 0x0000000203021207 */ /* 0x000fe80006000000 */
[----:B------:R-:W-:Y:S02]  /*77f0*/  LOP3.LUT R2, R2, 0x1, RZ, 0xc0, !PT ;  /* 0x0000000102027812 */ /* 0x000fe400078ec0ff */
[----:B------:R-:W-:Y:S02]  /*7800*/  @P5 SHF.L.U32 R0, RZ, 0x1f, RZ ;  /* 0x0000001fff005819 */ /* 0x000fe400000006ff */
[----:B------:R-:W-:Y:S02]  /*7810*/  ISETP.NE.U32.AND P0, PT, R2, 0x1, PT ;  /* 0x000000010200780c */ /* 0x000fe40003f05070 */
[----:B------:R1:W2:Y:S02]  /*7820*/  @P5 SYNCS.PHASECHK.TRANS64.TRYWAIT P3, [UR43+0x20], R0 ;  /* 0x00002000ff0055a7 */ /* 0x0002a4000806112b */
[----:B------:R-:W-:Y:S02]  /*7830*/  P2R R74, PR, RZ, 0x1 ;  /* 0x00000001ff4a7803 */ /* 0x000fe40000000000 */
[----:B-1----:R-:W-:Y:S04]  /*7840*/  SHF.L.U32 R0, R65, 0x1f, RZ ;  /* 0x0000001f41007819 */ /* 0x002fe800000006ff */
[----:B------:R1:W3:Y:S01]  /*7850*/  SYNCS.PHASECHK.TRANS64.TRYWAIT P2, [R72+URZ+0x90], R0 ;  /* 0x00009000480075a7 */ /* 0x0002e200080411ff */
[----:B--2---:R-:W-:Y:S01]  /*7860*/  @P5 SEL R73, RZ, 0x1, !P3 ;  /* 0x00000001ff495807 */ /* 0x004fe20005800000 */
[----:B-1----:R-:W-:Y:S06]  /*7870*/  @!P5 BRA `(.L_x_115) ;  /* 0x000000000058d947 */ /* 0x002fec0003800000 */
[----:B------:R-:W-:Y:S01]  /*7880*/  IMAD.MOV.U32 R39, RZ, RZ, RZ ;  /* 0x000000ffff277224 */ /* 0x000fe200078e00ff */
[----:B------:R-:W-:Y:S01]  /*7890*/  ISETP.NE.AND P0, PT, R73, RZ, PT ;  /* 0x000000ff4900720c */ /* 0x000fe20003f05270 */
[----:B------:R-:W-:Y:S01]  /*78a0*/  BSSY B0, `(.L_x_116) ;  /* 0x000000c000007945 */ /* 0x000fe20003800000 */
[----:B------:R-:W-:Y:S02]  /*78b0*/  CS2R R46, SRZ ;  /* 0x00000000002e7805 */ /* 0x000fe4000001ff00 */
[----:B------:R-:W-:Y:S02]  /*78c0*/  CS2R R44, SRZ ;  /* 0x00000000002c7805 */ /* 0x000fe4000001ff00 */
[----:B------:R-:W-:Y:S02]  /*78d0*/  CS2R R42, SRZ ;  /* 0x00000000002a7805 */ /* 0x000fe4000001ff00 */
[----:B------:R-:W-:Y:S02]  /*78e0*/  CS2R R40, SRZ ;  /* 0x0000000000287805 */ /* 0x000fe4000001ff00 */
[----:B------:R-:W-:Y:S02]  /*78f0*/  CS2R R34, SRZ ;  /* 0x0000000000227805 */ /* 0x000fe4000001ff00 */
[----:B------:R-:W-:Y:S02]  /*7900*/  CS2R R32, SRZ ;  /* 0x0000000000207805 */ /* 0x000fe4000001ff00 */
[----:B------:R-:W-:Y:S01]  /*7910*/  CS2R R36, SRZ ;  /* 0x0000000000247805 */ /* 0x000fe2000001ff00 */
[----:B------:R-:W-:Y:S06]  /*7920*/  @P0 BRA `(.L_x_117) ;  /* 0x00000000000c0947 */ /* 0x000fec0003800000 */
[----:B------:R-:W-:Y:S04]  /*7930*/  SHF.L.U32 R3, RZ, 0x1f, RZ ;  /* 0x0000001fff037819 */ /* 0x000fe800000006ff */
[----:B------:R-:W1:Y:S02]  /*7940*/  SYNCS.PHASECHK.TRANS64.TRYWAIT P0, [UR43+0x20], R3 ;  /* 0x00002003ff0075a7 */ /* 0x000e64000800112b */
[----:B-1----:R-:W-:Y:S05]  /*7950*/  @!P0 BRA `(.L_x_118) ;  /* 0x0000005c003c8947 */ /* 0x002fea0003800000 */
.L_x_117:
[----:B------:R-:W-:Y:S05]  /*7960*/  BSYNC B0 ;  /* 0x0000000000007941 */ /* 0x000fea0003800000 */
.L_x_116:
[----:B------:R-:W-:Y:S01]  /*7970*/  ISETP.NE.AND P0, PT, R74, RZ, PT ;  /* 0x000000ff4a00720c */ /* 0x000fe20003f05270 */
[----:B------:R-:W-:Y:S11]  /*7980*/  HFMA2 R26, -RZ, RZ, 0, 5.9604644775390625e-08 ;  /* 0x00000001ff1a7431 */ /* 0x000ff600000001ff */
[----:B------:R-:W-:Y:S01]  /*7990*/  @!UPT UIADD3 URZ, UPT, UPT, URZ, URZ, URZ ;  /* 0x000000fffffff290 */ /* 0x000fe2000fffe0ff */
[----:B------:R2:W1:Y:S04]  /*79a0*/  @P0 LDS.128 R44, [R68] ;  /* 0x00000000442c0984 */ /* 0x0004680000000c00 */
[----:B------:R2:W1:Y:S04]  /*79b0*/  @P0 LDS.128 R40, [R67+0x10] ;  /* 0x0000100043280984 */ /* 0x0004680000000c00 */
[----:B------:R2:W1:Y:S04]  /*79c0*/  @P0 LDS.128 R32, [R66+0x20] ;  /* 0x0000200042200984 */ /* 0x0004680000000c00 */
[----:B------:R2:W1:Y:S02]  /*79d0*/  @P0 LDS.128 R36, [R63+0x30] ;  /* 0x000030003f240984 */ /* 0x0004640000000c00 */
.L_x_115:
[----:B------:R-:W-:Y:S05]  /*79e0*/  BSYNC B1 ;  /* 0x0000000000017941 */ /* 0x000fea0003800000 */
.L_x_114:
[----:B-1----:R-:W-:Y:S04]  /*79f0*/  SHF.R.U32.HI R2, RZ, 0x15, R25 ;  /* 0x00000015ff027819 */ /* 0x002fe80000011619 */
[----:B------:R-:W-:Y:S01]  /*7a00*/  LOP3.LUT P0, RZ, R2, 0x3, R57, 0x48, !PT ;  /* 0x0000000302ff7812 */ /* 0x000fe20007804839 */
[----:B------:R-:W-:Y:S01]  /*7a10*/  @!UPT UIADD3 URZ, UPT, UPT, URZ, URZ, URZ ;  /* 0x000000fffffff290 */ /* 0x000fe2000fffe0ff */
[----:B---3--:R-:W-:Y:S11]  /*7a20*/  @P2 BRA `(.L_x_119) ;  /* 0x0000000000082947 */ /* 0x008ff60003800000 */
[----:B------:R-:W1:Y:S02]  /*7a30*/  SYNCS.PHASECHK.TRANS64.TRYWAIT P1, [R72+URZ+0x90], R0 ;  /* 0x00009000480075a7 */ /* 0x000e6400080211ff */
[----:B-1----:R-:W-:Y:S05]  /*7a40*/  @!P1 BRA `(.L_x_120) ;  /* 0x0000005c00189947 */ /* 0x002fea0003800000 */
.L_x_119:
[----:B------:R-:W-:Y:S05]  /*7a50*/  @!P0 BRA `(.L_x_121) ;  /* 0x0000000000408947 */ /* 0x000fea0003800000 */
[----:B------:R-:W3:Y:S01]  /*7a60*/  LDCU.64 UR8, c[0x4][0x70] ;  /* 0x01000e00ff0877ac */ /* 0x000ee20008000a00 */
[----:B------:R-:W-:Y:S01]  /*7a70*/  MOV R3, 0x0 ;  /* 0x0000000000037802 */ /* 0x000fe20000000f00 */
[----:B------:R-:W-:Y:S02]  /*7a80*/  HFMA2 R12, -RZ, RZ, 0, 5.9604644775390625e-08 ;  /* 0x00000001ff0c7431 */ /* 0x000fe400000001ff */
[----:B------:R-:W-:Y:S02]  /*7a90*/  IMAD.MOV.U32 R8, RZ, RZ, 0x192 ;  /* 0x00000192ff087424 */ /* 0x000fe400078e00ff */
[----:B------:R-:W-:Y:S01]  /*7aa0*/  IMAD.MOV.U32 R13, RZ, RZ, RZ ;  /* 0x000000ffff0d7224 */ /* 0x000fe200078e00ff */
[----:B------:R-:W5:Y:S01]  /*7ab0*/  LDCU.64 UR6, c[0x4][0x78] ;  /* 0x01000f00ff0677ac */ /* 0x000f620008000a00 */
[----:B------:R-:W1:Y:S01]  /*7ac0*/  LDC.64 R2, c[0x4][R3] ;  /* 0x0100000003027b82 */ /* 0x000e620000000a00 */
[----:B------:R-:W2:Y:S01]  /*7ad0*/  LDCU.64 UR4, c[0x4][0x10] ;  /* 0x01000200ff0477ac */ /* 0x000ea20008000a00 */
[----:B---3--:R-:W-:Y:S01]  /*7ae0*/  MOV R5, UR9 ;  /* 0x0000000900057c02 */ /* 0x008fe20008000f00 */
[----:B------:R-:W-:Y:S01]  /*7af0*/  IMAD.U32 R4, RZ, RZ, UR8 ;  /* 0x00000008ff047e24 */ /* 0x000fe2000f8e00ff */
[----:B-----5:R-:W-:Y:S01]  /*7b00*/  MOV R7, UR7 ;  /* 0x0000000700077c02 */ /* 0x020fe20008000f00 */
[----:B------:R-:W-:Y:S01]  /*7b10*/  IMAD.U32 R6, RZ, RZ, UR6 ;  /* 0x00000006ff067e24 */ /* 0x000fe2000f8e00ff */
[----:B--2---:R-:W-:Y:S01]  /*7b20*/  MOV R11, UR5 ;  /* 0x00000005000b7c02 */ /* 0x004fe20008000f00 */
[----:B------:R-:W-:Y:S02]  /*7b30*/  IMAD.U32 R10, RZ, RZ, UR4 ;  /* 0x00000004ff0a7e24 */ /* 0x000fe4000f8e00ff */
[----:B------:R-:W-:Y:S07]  /*7b40*/  LEPC R20, `(.L_x_121) ;  /* 0x000000001014794e */ /* 0x000fee0000000000 */
[----:B-1--4-:R-:W-:Y:S05]  /*7b50*/  CALL.ABS.NOINC R2 ;  /* 0x0000000002007343 */ /* 0x012fea0003c00000 */
.L_x_121:
[----:B------:R-:W-:Y:S01]  /*7b60*/  LOP3.LUT R20, R44, 0xffffe000, RZ, 0xc0, !PT ;  /* 0xffffe0002c147812 */ /* 0x000fe200078ec0ff */
[----:B------:R-:W-:Y:S05]  /*7b70*/  WARPSYNC.ALL ;  /* 0x0000000000007948 */ /* 0x000fea0003800000 */
[----:B------:R-:W-:Y:S01]  /*7b80*/  R2UR UR4, R25 ;  /* 0x00000000190472ca */ /* 0x000fe200000e0000 */
[----:B------:R-:W-:Y:S01]  /*7b90*/  BSSY.RECONVERGENT B0, `(.L_x_122) ;  /* 0x000005c000007945 */ /* 0x000fe20003800200 */
[----:B------:R-:W-:Y:S11]  /*7ba0*/  ISETP.NE.AND P0, PT, R70, RZ, PT ;  /* 0x000000ff4600720c */ /* 0x000ff60003f05270 */
[----:B------:R-:W1:Y:S02]  /*7bb0*/  LDTM.x16 R4, tmem[UR4] ;  /* 0x00000004000479ee */ /* 0x000e640008240000 */
[C---:B-1--4-:R-:W-:Y:S01]  /*7bc0*/  FMUL R0, R24.reuse, R4 ;  /* 0x0000000418007220 */ /* 0x052fe20000400000 */
[C---:B------:R-:W-:Y:S01]  /*7bd0*/  FMUL R2, R24.reuse, R5 ;  /* 0x0000000518027220 */ /* 0x040fe20000400000 */
[C---:B------:R-:W-:Y:S01]  /*7be0*/  FMUL R4, R24.reuse, R8 ;  /* 0x0000000818047220 */ /* 0x040fe20000400000 */
[C---:B------:R-:W-:Y:S01]  /*7bf0*/  FMUL R5, R24.reuse, R9 ;  /* 0x0000000918057220 */ /* 0x040fe20000400000 */
[C---:B------:R-:W-:Y:S01]  /*7c00*/  FMUL R8, R24.reuse, R12 ;  /* 0x0000000c18087220 */ /* 0x040fe20000400000 */
[C---:B------:R-:W-:Y:S01]  /*7c10*/  FMUL R9, R24.reuse, R13 ;  /* 0x0000000d18097220 */ /* 0x040fe20000400000 */
[C---:B------:R-:W-:Y:S01]  /*7c20*/  FMUL R12, R24.reuse, R16 ;  /* 0x00000010180c7220 */ /* 0x040fe20000400000 */
[----:B------:R-:W-:Y:S01]  /*7c30*/  LOP3.LUT R16, R45, 0xffffe000, RZ, 0xc0, !PT ;  /* 0xffffe0002d107812 */ /* 0x000fe200078ec0ff */
[----:B------:R-:W-:Y:S01]  /*7c40*/  FMUL R13, R24, R17 ;  /* 0x00000011180d7220 */ /* 0x000fe20000400000 */
[----:B------:R-:W-:Y:S01]  /*7c50*/  LOP3.LUT R17, R46, 0xffffe000, RZ, 0xc0, !PT ;  /* 0xffffe0002e117812 */ /* 0x000fe200078ec0ff */
[----:B------:R-:W-:Y:S01]  /*7c60*/  FFMA R28, R27, R20, R0 ;  /* 0x000000141b1c7223 */ /* 0x000fe20000000000 */
[----:B------:R-:W-:Y:S01]  /*7c70*/  LOP3.LUT R0, R47, 0xffffe000, RZ, 0xc0, !PT ;  /* 0xffffe0002f007812 */ /* 0x000fe200078ec0ff */
[C---:B------:R-:W-:Y:S01]  /*7c80*/  FMUL R3, R24.reuse, R6 ;  /* 0x0000000618037220 */ /* 0x040fe20000400000 */
[C---:B------:R-:W-:Y:S01]  /*7c90*/  FMUL R6, R24.reuse, R10 ;  /* 0x0000000a18067220 */ /* 0x040fe20000400000 */
[C---:B------:R-:W-:Y:S01]  /*7ca0*/  FMUL R7, R24.reuse, R7 ;  /* 0x0000000718077220 */ /* 0x040fe20000400000 */
[----:B------:R-:W-:Y:S01]  /*7cb0*/  F2FP.TF32.F32.PACK_B R28, R28 ;  /* 0x0000001cff1c723e */ /* 0x000fe200024050ff */
[C---:B------:R-:W-:Y:S01]  /*7cc0*/  FMUL R10, R24.reuse, R14 ;  /* 0x0000000e180a7220 */ /* 0x040fe20000400000 */
[----:B------:R-:W-:Y:S01]  /*7cd0*/  FMUL R14, R24, R18 ;  /* 0x00000012180e7220 */ /* 0x000fe20000400000 */
[----:B------:R-:W-:Y:S01]  /*7ce0*/  LOP3.LUT R18, R40, 0xffffe000, RZ, 0xc0, !PT ;  /* 0xffffe00028127812 */ /* 0x000fe200078ec0ff */
[----:B------:R-:W-:Y:S01]  /*7cf0*/  FFMA R29, R27, R16, R2 ;  /* 0x000000101b1d7223 */ /* 0x000fe20000000002 */
[----:B------:R-:W-:Y:S01]  /*7d00*/  LOP3.LUT R2, R41, 0xffffe000, RZ, 0xc0, !PT ;  /* 0xffffe00029027812 */ /* 0x000fe200078ec0ff */
[----:B------:R-:W-:Y:S01]  /*7d10*/  FFMA R30, R27, R17, R3 ;  /* 0x000000111b1e7223 */ /* 0x000fe20000000003 */
[----:B------:R-:W-:Y:S01]  /*7d20*/  LOP3.LUT R3, R43, 0xffffe000, RZ, 0xc0, !PT ;  /* 0xffffe0002b037812 */ /* 0x000fe200078ec0ff */
[C---:B------:R-:W-:Y:S01]  /*7d30*/  FFMA R31, R27.reuse, R0, R7 ;  /* 0x000000001b1f7223 */ /* 0x040fe20000000007 */
[----:B------:R-:W-:Y:S01]  /*7d40*/  LOP3.LUT R0, R42, 0xffffe000, RZ, 0xc0, !PT ;  /* 0xffffe0002a007812 */ /* 0x000fe200078ec0ff */
[C---:B------:R-:W-:Y:S01]  /*7d50*/  FFMA R4, R27.reuse, R18, R4 ;  /* 0x000000121b047223 */ /* 0x040fe20000000004 */
[----:B------:R-:W-:Y:S01]  /*7d60*/  F2FP.TF32.F32.PACK_B R29, R29 ;  /* 0x0000001dff1d723e */ /* 0x000fe200024050ff */
[C---:B------:R-:W-:Y:S01]  /*7d70*/  FFMA R5, R27.reuse, R2, R5 ;  /* 0x000000021b057223 */ /* 0x040fe20000000005 */
[----:B------:R-:W-:Y:S01]  /*7d80*/  FMUL R11, R24, R11 ;  /* 0x0000000b180b7220 */ /* 0x000fe20000400000 */
[----:B------:R-:W-:Y:S01]  /*7d90*/  F2FP.TF32.F32.PACK_B R30, R30 ;  /* 0x0000001eff1e723e */ /* 0x000fe200024050ff */
[C---:B------:R-:W-:Y:S01]  /*7da0*/  FFMA R6, R27.reuse, R0, R6 ;  /* 0x000000001b067223 */ /* 0x040fe20000000006 */
[----:B------:R-:W-:Y:S01]  /*7db0*/  F2FP.TF32.F32.PACK_B R31, R31 ;  /* 0x0000001fff1f723e */ /* 0x000fe200024050ff */
[----:B------:R-:W-:Y:S01]  /*7dc0*/  FFMA R7, R27, R3, R11 ;  /* 0x000000031b077223 */ /* 0x000fe2000000000b */
[----:B------:R-:W-:Y:S01]  /*7dd0*/  LOP3.LUT R2, R32, 0xffffe000, RZ, 0xc0, !PT ;  /* 0xffffe00020027812 */ /* 0x000fe200078ec0ff */
[----:B------:R-:W-:Y:S01]  /*7de0*/  FMUL R15, R24, R15 ;  /* 0x0000000f180f7220 */ /* 0x000fe20000400000 */
[----:B------:R-:W-:Y:S01]  /*7df0*/  LOP3.LUT R16, R33, 0xffffe000, RZ, 0xc0, !PT ;  /* 0xffffe00021107812 */ /* 0x000fe200078ec0ff */
[----:B------:R1:W-:Y:S01]  /*7e00*/  STS.128 [R68], R28 ;  /* 0x0000001c44007388 */ /* 0x0003e20000000c00 */
[----:B------:R-:W-:Y:S01]  /*7e10*/  LOP3.LUT R0, R34, 0xffffe000, RZ, 0xc0, !PT ;  /* 0xffffe00022007812 */ /* 0x000fe200078ec0ff */
[----:B------:R-:W-:Y:S01]  /*7e20*/  FFMA R8, R27, R2, R8 ;  /* 0x000000021b087223 */ /* 0x000fe20000000008 */
[----:B------:R-:W-:Y:S01]  /*7e30*/  LOP3.LUT R2, R35, 0xffffe000, RZ, 0xc0, !PT ;  /* 0xffffe00023027812 */ /* 0x000fe200078ec0ff */
[C---:B------:R-:W-:Y:S01]  /*7e40*/  FFMA R9, R27.reuse, R16, R9 ;  /* 0x000000101b097223 */ /* 0x040fe20000000009 */
[----:B------:R-:W-:Y:S01]  /*7e50*/  F2FP.TF32.F32.PACK_B R4, R4 ;  /* 0x00000004ff04723e */ /* 0x000fe200024050ff */
[C---:B------:R-:W-:Y:S01]  /*7e60*/  FFMA R10, R27.reuse, R0, R10 ;  /* 0x000000001b0a7223 */ /* 0x040fe2000000000a */
[----:B------:R-:W-:Y:S01]  /*7e70*/  F2FP.TF32.F32.PACK_B R5, R5 ;  /* 0x00000005ff05723e */ /* 0x000fe200024050ff */
[----:B------:R-:W-:Y:S01]  /*7e80*/  FFMA R11, R27, R2, R15 ;  /* 0x000000021b0b7223 */ /* 0x000fe2000000000f */
[----:B------:R-:W-:Y:S01]  /*7e90*/  F2FP.TF32.F32.PACK_B R6, R6 ;  /* 0x00000006ff06723e */ /* 0x000fe200024050ff */
[----:B------:R-:W-:Y:S01]  /*7ea0*/  FMUL R19, R24, R19 ;  /* 0x0000001318137220 */ /* 0x000fe20000400000 */
[----:B------:R-:W-:Y:S02]  /*7eb0*/  F2FP.TF32.F32.PACK_B R7, R7 ;  /* 0x00000007ff07723e */ /* 0x000fe400024050ff */
[----:B------:R-:W-:Y:S02]  /*7ec0*/  LOP3.LUT R3, R36, 0xffffe000, RZ, 0xc0, !PT ;  /* 0xffffe00024037812 */ /* 0x000fe400078ec0ff */
[----:B------:R-:W-:Y:S01]  /*7ed0*/  LOP3.LUT R0, R37, 0xffffe000, RZ, 0xc0, !PT ;  /* 0xffffe00025007812 */ /* 0x000fe200078ec0ff */
[----:B------:R1:W-:Y:S01]  /*7ee0*/  STS.128 [R67+0x10], R4 ;  /* 0x0000100443007388 */ /* 0x0003e20000000c00 */
        /* <DEDUP_REMOVED lines=8> */
[----:B------:R-:W-:Y:S02]  /*7f70*/  F2FP.TF32.F32.PACK_B R10, R10 ;  /* 0x0000000aff0a723e */ /* 0x000fe400024050ff */
[----:B------:R-:W-:Y:S02]  /*7f80*/  F2FP.TF32.F32.PACK_B R11, R11 ;  /* 0x0000000bff0b723e */ /* 0x000fe400024050ff */
[----:B------:R-:W-:Y:S02]  /*7f90*/  F2FP.TF32.F32.PACK_B R12, R12 ;  /* 0x0000000cff0c723e */ /* 0x000fe400024050ff */
[----:B------:R-:W-:Y:S01]  /*7fa0*/  F2FP.TF32.F32.PACK_B R13, R13 ;  /* 0x0000000dff0d723e */ /* 0x000fe200024050ff */
[----:B------:R1:W-:Y:S01]  /*7fb0*/  STS.128 [R66+0x20], R8 ;  /* 0x0000200842007388 */ /* 0x0003e20000000c00 */
[----:B------:R-:W-:Y:S02]  /*7fc0*/  F2FP.TF32.F32.PACK_B R14, R14 ;  /* 0x0000000eff0e723e */ /* 0x000fe400024050ff */
[----:B------:R-:W-:Y:S05]  /*7fd0*/  F2FP.TF32.F32.PACK_B R15, R15 ;  /* 0x0000000fff0f723e */ /* 0x000fea00024050ff */
[----:B------:R1:W-:Y:S01]  /*7fe0*/  STS.128 [R63+0x30], R12 ;  /* 0x0000300c3f007388 */ /* 0x0003e20000000c00 */
[----:B------:R-:W-:Y:S01]  /*7ff0*/  @!PT LDS RZ, [RZ] ;  /* 0x00000000fffff984 */ /* 0x000fe20000000800 */
[----:B------:R-:W-:Y:S01]  /*8000*/  @!PT LDS RZ, [RZ] ;  /* 0x00000000fffff984 */ /* 0x000fe20000000800 */
[----:B------:R-:W-:Y:S01]  /*8010*/  @!PT LDS RZ, [RZ] ;  /* 0x00000000fffff984 */ /* 0x000fe20000000800 */
[----:B------:R-:W-:Y:S01]  /*8020*/  @!PT LDS RZ, [RZ] ;  /* 0x00000000fffff984 */ /* 0x000fe20000000800 */
[----:B------:R3:W-:Y:S07]  /*8030*/  MEMBAR.ALL.CTA ;  /* 0x0000000000007992 */ /* 0x0007ee0000008000 */
[----:B---3--:R-:W3:Y:S02]  /*8040*/  FENCE.VIEW.ASYNC.S ;  /* 0x00000000000073c6 */ /* 0x008ee40000000000 */
[----:B---3--:R-:W-:Y:S06]  /*8050*/  BAR.SYNC.DEFER_BLOCKING 0x1, 0x80 ;  /* 0x0042000000007b1d */ /* 0x008fec0000010000 */
[----:B------:R-:W-:Y:S05]  /*8060*/  @P0 BRA `(.L_x_123) ;  /* 0x0000000000380947 */ /* 0x000fea0003800000 */
[----:B------:R-:W-:Y:S01]  /*8070*/  UIADD3 UR4, UPT, UPT, UR43, 0x200, URZ ;  /* 0x000002002b047890 */ /* 0x000fe2000fffe0ff */
[----:B------:R-:W-:Y:S01]  /*8080*/  UMOV UR47, UR60 ;  /* 0x0000003c002f7c82 */ /* 0x000fe20008000000 */
[----:B------:R-:W-:Y:S02]  /*8090*/  UIADD3 UR9, UPT, UPT, UR45, 0x80, URZ ;  /* 0x000000802d097890 */ /* 0x000fe4000fffe0ff */
[----:B------:R-:W-:Y:S02]  /*80a0*/  UIADD3 UR8, UPT, UPT, UR43, 0x1200, URZ ;  /* 0x000012002b087890 */ /* 0x000fe4000fffe0ff */
[----:B------:R-:W-:Y:S01]  /*80b0*/  MOV R60, UR4 ;  /* 0x00000004003c7c02 */ /* 0x000fe20008000f00 */
[----:B------:R-:W-:Y:S01]  /*80c0*/  UIADD3 UR4, UP0, UPT, UR50, 0x680, URZ ;  /* 0x0000068032047890 */ /* 0x000fe2000ff1e0ff */
[----:B------:R-:W-:Y:S02]  /*80d0*/  UMOV UR10, UR46 ;  /* 0x0000002e000a7c82 */ /* 0x000fe40008000000 */
[----:B------:R-:W-:Y:S01]  /*80e0*/  R2UR UR44, R60 ;  /* 0x000000003c2c72ca */ /* 0x000fe200000e0000 */
[----:B------:R-:W-:Y:S01]  /*80f0*/  UIADD3.X UR5, UPT, UPT, URZ, UR51, URZ, UP0, !UPT ;  /* 0x00000033ff057290 */ /* 0x000fe200087fe4ff */
[----:B------:R-:W-:Y:S11]  /*8100*/  UMOV UR11, UR60 ;  /* 0x0000003c000b7c82 */ /* 0x000ff60008000000 */
[----:B------:R3:W-:Y:S01]  /*8110*/  UTMASTG.3D [UR44], [UR4] ;  /* 0x0000002c040073b5 */ /* 0x0007e20008010000 */
[----:B------:R3:W-:Y:S01]  /*8120*/  UTMASTG.3D [UR8], [UR4] ;  /* 0x00000008040073b5 */ /* 0x0007e20008010000 */
[----:B------:R0:W-:Y:S01]  /*8130*/  UTMACMDFLUSH ;  /* 0x00000000000079b7 */ /* 0x0001e20000000000 */
[----:B---3--:R-:W-:Y:S04]  /*8140*/  DEPBAR.LE SB0, 0x1 ;  /* 0x000080400000791a */ /* 0x008fe80000000000 */
.L_x_123:
[----:B------:R-:W-:Y:S05]  /*8150*/  BSYNC.RECONVERGENT B0 ;  /* 0x0000000000007941 */ /* 0x000fea0003800200 */
.L_x_122:
[----:B------:R-:W-:Y:S01]  /*8160*/  BAR.SYNC.DEFER_BLOCKING 0x1, 0x80 ;  /* 0x0042000000007b1d */ /* 0x000fe20000010000 */
[----:B------:R-:W-:Y:S01]  /*8170*/  ISETP.NE.AND P1, PT, R71, RZ, PT ;  /* 0x000000ff4700720c */ /* 0x000fe20003f25270 */
[----:B------:R-:W-:Y:S01]  /*8180*/  UISETP.NE.AND UP0, UPT, UR49, URZ, UPT ;  /* 0x000000ff3100728c */ /* 0x000fe2000bf05270 */
[----:B------:R-:W-:Y:S11]  /*8190*/  LEA R2, R26, UR43, 0x3 ;  /* 0x0000002b1a027c11 */ /* 0x000ff6000f8e18ff */
[----:B------:R-:W-:Y:S01]  /*81a0*/  @P1 SHF.L.U32 R3, RZ, 0x1f, RZ ;  /* 0x0000001fff031819 */ /* 0x000fe200000006ff */
[----:B------:R-:W-:Y:S06]  /*81b0*/  BRA.U !UP0, `(.L_x_124) ;  /* 0x0000000108247547 */ /* 0x000fec000b800000 */
[----:B-1----:R-:W-:Y:S01]  /*81c0*/  IMAD.U32 R4, RZ, RZ, UR48 ;  /* 0x00000030ff047e24 */ /* 0x002fe2000f8e00ff */
[----:B------:R-:W-:Y:S01]  /*81d0*/  MOV R0, UR61 ;  /* 0x0000003d00007c02 */ /* 0x000fe20008000f00 */
[----:B------:R-:W-:Y:S03]  /*81e0*/  UIADD3 UR4, UPT, UPT, UR48, 0x1, URZ ;  /* 0x0000000130047890 */ /* 0x000fe6000fffe0ff */
[----:B------:R-:W-:Y:S01]  /*81f0*/  @P1 LEA R4, R4, UR43, 0x3 ;  /* 0x0000002b04041c11 */ /* 0x000fe2000f8e18ff */
[----:B------:R-:W-:Y:S04]  /*8200*/  UISETP.NE.AND UP0, UPT, UR4, 0x4, UPT ;  /* 0x000000040400788c */ /* 0x000fe8000bf05270 */
[----:B------:R-:W-:Y:S01]  /*8210*/  @P1 VIADD R4, R4, 0x40 ;  /* 0x0000004004041836 */ /* 0x000fe20000000000 */
[----:B------:R-:W-:Y:S04]  /*8220*/  USEL UR48, UR4, URZ, UP0 ;  /* 0x000000ff04307287 */ /* 0x000fe80008000000 */
[----:B------:R-:W-:Y:S04]  /*8230*/  @P1 PRMT R0, R0, 0x654, R4 ;  /* 0x0000065400001816 */ /* 0x000fe80000000004 */
[----:B------:R3:W-:Y:S04]  /*8240*/  @P1 SYNCS.ARRIVE.TRANS64.RED.A1T0 RZ, [R0+URZ], RZ ;  /* 0x000000ff00ff19a7 */ /* 0x0007e800081004ff */
.L_x_124:
[----:B------:R-:W4:Y:S01]  /*8250*/  @P1 SYNCS.PHASECHK.TRANS64.TRYWAIT P0, [R2+URZ+0x20], R3 ;  /* 0x00002003020015a7 */ /* 0x000f2200080011ff */
[----:B------:R-:W-:Y:S01]  /*8260*/  BSSY B1, `(.L_x_125) ;  /* 0x0000016000017945 */ /* 0x000fe20003800000 */
[----:B----4-:R-:W-:Y:S03]  /*8270*/  @P1 SEL R73, RZ, 0x1, !P0 ;  /* 0x00000001ff491807 */ /* 0x010fe60004000000 */
[----:B------:R-:W-:Y:S05]  /*8280*/  @!P1 BRA `(.L_x_126) ;  /* 0x00000000004c9947 */ /* 0x000fea0003800000 */
[----:B------:R-:W-:Y:S01]  /*8290*/  ISETP.NE.AND P0, PT, R73, RZ, PT ;  /* 0x000000ff4900720c */ /* 0x000fe20003f05270 */
[----:B------:R-:W-:Y:S01]  /*82a0*/  BSSY B0, `(.L_x_127) ;  /* 0x000000b000007945 */ /* 0x000fe20003800000 */
[----:B------:R-:W-:Y:S11]  /*82b0*/  ISETP.NE.AND P1, PT, R74, RZ, PT ;  /* 0x000000ff4a00720c */ /* 0x000ff60003f25270 */
[----:B------:R-:W-:Y:S02]  /*82c0*/  @!UPT UIADD3 URZ, UPT, UPT, URZ, URZ, URZ ;  /* 0x000000fffffff290 */ /* 0x000fe4000fffe0ff */
[C---:B-1----:R-:W-:Y:S01]  /*82d0*/  @P1 IMAD R6, R26.reuse, 0x2000, R68 ;  /* 0x000020001a061824 */ /* 0x042fe200078e0244 */
[C---:B------:R-:W-:Y:S01]  /*82e0*/  @P1 LEA R4, R26.reuse, R66, 0xd ;  /* 0x000000421a041211 */ /* 0x040fe200078e68ff */
[C---:B------:R-:W-:Y:S02]  /*82f0*/  @P1 IMAD R5, R26.reuse, 0x2000, R67 ;  /* 0x000020001a051824 */ /* 0x040fe400078e0243 */
[----:B------:R-:W-:Y:S01]  /*8300*/  @P1 IMAD R3, R26, 0x2000, R63 ;  /* 0x000020001a031824 */ /* 0x000fe200078e023f */
[----:B------:R-:W-:Y:S06]  /*8310*/  @P0 BRA `(.L_x_128) ;  /* 0x00000000000c0947 */ /* 0x000fec0003800000 */
[----:B---3--:R-:W-:Y:S04]  /*8320*/  SHF.L.U32 R0, RZ, 0x1f, RZ ;  /* 0x0000001fff007819 */ /* 0x008fe800000006ff */
[----:B------:R-:W1:Y:S02]  /*8330*/  SYNCS.PHASECHK.TRANS64.TRYWAIT P0, [R2+URZ+0x20], R0 ;  /* 0x00002000020075a7 */ /* 0x000e6400080011ff */
[----:B-1----:R-:W-:Y:S05]  /*8340*/  @!P0 BRA `(.L_x_129) ;  /* 0x0000005000ec8947 */ /* 0x002fea0003800000 */
.L_x_128:
[----:B------:R-:W-:Y:S05]  /*8350*/  BSYNC B0 ;  /* 0x0000000000007941 */ /* 0x000fea0003800000 */
.L_x_127:
[----:B------:R-:W-:Y:S02]  /*8360*/  ISETP.NE.AND P0, PT, R74, RZ, PT ;  /* 0x000000ff4a00720c */ /* 0x000fe40003f05270 */
[----:B------:R-:W-:Y:S11]  /*8370*/  IADD3 R26, PT, PT, R26, 0x1, RZ ;  /* 0x000000011a1a7810 */ /* 0x000ff60007ffe0ff */
[----:B------:R4:W1:Y:S04]  /*8380*/  @P0 LDS.128 R44, [R6] ;  /* 0x00000000062c0984 */ /* 0x0008680000000c00 */
[----:B------:R4:W1:Y:S04]  /*8390*/  @P0 LDS.128 R40, [R5+0x10] ;  /* 0x0000100005280984 */ /* 0x0008680000000c00 */
[----:B------:R4:W1:Y:S04]  /*83a0*/  @P0 LDS.128 R32, [R4+0x20] ;  /* 0x0000200004200984 */ /* 0x0008680000000c00 */
[----:B------:R4:W1:Y:S02]  /*83b0*/  @P0 LDS.128 R36, [R3+0x30] ;  /* 0x0000300003240984 */ /* 0x0008640000000c00 */
.L_x_126:
[----:B------:R-:W-:Y:S05]  /*83c0*/  BSYNC B1 ;  /* 0x0000000000017941 */ /* 0x000fea0003800000 */
.L_x_125:
[----:B-1-3--:R-:W-:Y:S05]  /*83d0*/  VIADD R0, R25, 0x10 ;  /* 0x0000001019007836 */ /* 0x00afea0000000000 */
[----:B------:R-:W-:Y:S04]  /*83e0*/  SHF.R.U32.HI R0, RZ, 0x15, R0 ;  /* 0x00000015ff007819 */ /* 0x000fe80000011600 */
[----:B------:R-:W-:Y:S11]  /*83f0*/  LOP3.LUT P0, RZ, R0, 0x3, R57, 0x48, !PT ;  /* 0x0000000300ff7812 */ /* 0x000ff60007804839 */
[----:B------:R-:W-:Y:S02]  /*8400*/  @!UPT UIADD3 URZ, UPT, UPT, URZ, URZ, URZ ;  /* 0x000000fffffff290 */ /* 0x000fe4000fffe0ff */
[----:B------:R-:W-:Y:S05]  /*8410*/  @!P0 BRA `(.L_x_130) ;  /* 0x0000000000408947 */ /* 0x000fea0003800000 */
[----:B------:R-:W1:Y:S01]  /*8420*/  LDCU.64 UR8, c[0x4][0x70] ;  /* 0x01000e00ff0877ac */ /* 0x000e620008000a00 */
[----:B----4-:R-:W-:Y:S01]  /*8430*/  MOV R3, 0x0 ;  /* 0x0000000000037802 */ /* 0x010fe20000000f00 */
[----:B------:R-:W-:Y:S02]  /*8440*/  HFMA2 R12, -RZ, RZ, 0, 5.9604644775390625e-08 ;  /* 0x00000001ff0c7431 */ /* 0x000fe400000001ff */
[----:B------:R-:W-:Y:S02]  /*8450*/  IMAD.MOV.U32 R8, RZ, RZ, 0x192 ;  /* 0x00000192ff087424 */ /* 0x000fe400078e00ff */
[----:B------:R-:W-:Y:S01]  /*8460*/  IMAD.MOV.U32 R13, RZ, RZ, RZ ;  /* 0x000000ffff0d7224 */ /* 0x000fe200078e00ff */
[----:B------:R-:W3:Y:S01]  /*8470*/  LDCU.64 UR6, c[0x4][0x78] ;  /* 0x01000f00ff0677ac */ /* 0x000ee20008000a00 */
[----:B------:R-:W4:Y:S01]  /*8480*/  LDC.64 R2, c[0x4][R3] ;  /* 0x0100000003027b82 */ /* 0x000f220000000a00 */
[----:B------:R-:W5:Y:S01]  /*8490*/  LDCU.64 UR4, c[0x4][0x10] ;  /* 0x01000200ff0477ac */ /* 0x000f620008000a00 */
[----:B-1----:R-:W-:Y:S01]  /*84a0*/  MOV R5, UR9 ;  /* 0x0000000900057c02 */ /* 0x002fe20008000f00 */
[----:B------:R-:W-:Y:S01]  /*84b0*/  IMAD.U32 R4, RZ, RZ, UR8 ;  /* 0x00000008ff047e24 */ /* 0x000fe2000f8e00ff */
[----:B---3--:R-:W-:Y:S01]  /*84c0*/  MOV R7, UR7 ;  /* 0x0000000700077c02 */ /* 0x008fe20008000f00 */
[----:B------:R-:W-:Y:S01]  /*84d0*/  IMAD.U32 R6, RZ, RZ, UR6 ;  /* 0x00000006ff067e24 */ /* 0x000fe2000f8e00ff */
[----:B-----5:R-:W-:Y:S01]  /*84e0*/  MOV R11, UR5 ;  /* 0x00000005000b7c02 */ /* 0x020fe20008000f00 */
[----:B------:R-:W-:Y:S02]  /*84f0*/  IMAD.U32 R10, RZ, RZ, UR4 ;  /* 0x00000004ff0a7e24 */ /* 0x000fe4000f8e00ff */
[----:B------:R-:W-:Y:S07]  /*8500*/  LEPC R20, `(.L_x_130) ;  /* 0x000000001014794e */ /* 0x000fee0000000000 */
[----:B--2-4-:R-:W-:Y:S05]  /*8510*/  CALL.ABS.NOINC R2 ;  /* 0x0000000002007343 */ /* 0x014fea0003c00000 */
.L_x_130:
[----:B------:R-:W-:Y:S01]  /*8520*/  ISETP.NE.AND P6, PT, R71, RZ, PT ;  /* 0x000000ff4700720c */ /* 0x000fe20003fc5270 */
[----:B------:R-:W-:Y:S05]  /*8530*/  WARPSYNC.ALL ;  /* 0x0000000000007948 */ /* 0x000fea0003800000 */
[----:B------:R-:W-:Y:S01]  /*8540*/  R2UR UR4, R25 ;  /* 0x00000000190472ca */ /* 0x000fe200000e0000 */
[----:B------:R-:W-:Y:S01]  /*8550*/  IMAD.U32 R0, RZ, RZ, UR48 ;  /* 0x00000030ff007e24 */ /* 0x000fe2000f8e00ff */
[----:B------:R-:W-:Y:S01]  /*8560*/  LOP3.LUT R20, R44, 0xffffe000, RZ, 0xc0, !PT ;  /* 0xffffe0002c147812 */ /* 0x000fe200078ec0ff */
[----:B------:R-:W-:Y:S01]  /*8570*/  IMAD.U32 R21, RZ, RZ, UR61 ;  /* 0x0000003dff157e24 */ /* 0x000fe2000f8e00ff */
[----:B------:R-:W-:Y:S01]  /*8580*/  ISETP.NE.AND P0, PT, R70, RZ, PT ;  /* 0x000000ff4600720c */ /* 0x000fe20003f05270 */
[----:B------:R-:W-:Y:S02]  /*8590*/  BSSY.RECONVERGENT B0, `(.L_x_131) ;  /* 0x0000060000007945 */ /* 0x000fe40003800200 */
[----:B------:R-:W-:Y:S05]  /*85a0*/  @P6 LEA R0, R0, UR43, 0x3 ;  /* 0x0000002b00006c11 */ /* 0x000fea000f8e18ff */
[----:B------:R-:W-:Y:S01]  /*85b0*/  @P6 VIADD R0, R0, 0x40 ;  /* 0x0000004000006836 */ /* 0x000fe20000000000 */
[----:B----4-:R-:W1:Y:S04]  /*85c0*/  LDTM.x16 R4, tmem[UR4+0x10] ;  /* 0x00001004000479ee */ /* 0x010e680008240000 */
[----:B------:R-:W-:Y:S01]  /*85d0*/  @P6 PRMT R21, R21, 0x654, R0 ;  /* 0x0000065415156816 */ /* 0x000fe20000000000 */
[C---:B-1----:R-:W-:Y:S01]  /*85e0*/  FMUL R0, R24.reuse, R4 ;  /* 0x0000000418007220 */ /* 0x042fe20000400000 */
[C---:B------:R-:W-:Y:S01]  /*85f0*/  FMUL R4, R24.reuse, R8 ;  /* 0x0000000818047220 */ /* 0x040fe20000400000 */
[C---:B------:R-:W-:Y:S01]  /*8600*/  FMUL R8, R24.reuse, R12 ;  /* 0x0000000c18087220 */ /* 0x040fe20000400000 */
[C---:B------:R-:W-:Y:S01]  /*8610*/  FMUL R12, R24.reuse, R16 ;  /* 0x00000010180c7220 */ /* 0x040fe20000400000 */
[----:B------:R-:W-:Y:S01]  /*8620*/  LOP3.LUT R16, R45, 0xffffe000, RZ, 0xc0, !PT ;  /* 0xffffe0002d107812 */ /* 0x000fe200078ec0ff */
[C---:B------:R-:W-:Y:S01]  /*8630*/  FMUL R2, R24.reuse, R5 ;  /* 0x0000000518027220 */ /* 0x040fe20000400000 */
[C---:B------:R-:W-:Y:S01]  /*8640*/  FMUL R3, R24.reuse, R6 ;  /* 0x0000000618037220 */ /* 0x040fe20000400000 */
[----:B------:R-:W-:Y:S01]  /*8650*/  FMUL R5, R24, R9 ;  /* 0x0000000918057220 */ /* 0x000fe20000400000 */
[----:B------:R-:W-:Y:S01]  /*8660*/  FFMA R28, R27, R20, R0 ;  /* 0x000000141b1c7223 */ /* 0x000fe20000000000 */
[----:B------:R-:W-:Y:S01]  /*8670*/  LOP3.LUT R0, R46, 0xffffe000, RZ, 0xc0, !PT ;  /* 0xffffe0002e007812 */ /* 0x000fe200078ec0ff */
[C---:B------:R-:W-:Y:S01]  /*8680*/  FMUL R6, R24.reuse, R10 ;  /* 0x0000000a18067220 */ /* 0x040fe20000400000 */
[C---:B------:R-:W-:Y:S01]  /*8690*/  FMUL R9, R24.reuse, R13 ;  /* 0x0000000d18097220 */ /* 0x040fe20000400000 */
[C---:B------:R-:W-:Y:S01]  /*86a0*/  FMUL R10, R24.reuse, R14 ;  /* 0x0000000e180a7220 */ /* 0x040fe20000400000 */
[----:B------:R-:W-:Y:S01]  /*86b0*/  F2FP.TF32.F32.PACK_B R28, R28 ;  /* 0x0000001cff1c723e */ /* 0x000fe200024050ff */
[C---:B------:R-:W-:Y:S01]  /*86c0*/  FMUL R13, R24.reuse, R17 ;  /* 0x00000011180d7220 */ /* 0x040fe20000400000 */
[----:B------:R-:W-:Y:S01]  /*86d0*/  LOP3.LUT R17, R47, 0xffffe000, RZ, 0xc0, !PT ;  /* 0xffffe0002f117812 */ /* 0x000fe200078ec0ff */
[----:B------:R-:W-:Y:S01]  /*86e0*/  FMUL R14, R24, R18 ;  /* 0x00000012180e7220 */ /* 0x000fe20000400000 */
[----:B------:R-:W-:Y:S01]  /*86f0*/  LOP3.LUT R18, R40, 0xffffe000, RZ, 0xc0, !PT ;  /* 0xffffe00028127812 */ /* 0x000fe200078ec0ff */
[----:B------:R-:W-:Y:S01]  /*8700*/  FFMA R29, R27, R16, R2 ;  /* 0x000000101b1d7223 */ /* 0x000fe20000000002 */
[----:B------:R-:W-:Y:S01]  /*8710*/  LOP3.LUT R2, R41, 0xffffe000, RZ, 0xc0, !PT ;  /* 0xffffe00029027812 */ /* 0x000fe200078ec0ff */
[----:B------:R-:W-:Y:S01]  /*8720*/  FMUL R7, R24, R7 ;  /* 0x0000000718077220 */ /* 0x000fe20000400000 */
[----:B------:R-:W-:Y:S01]  /*8730*/  LOP3.LUT R16, R33, 0xffffe000, RZ, 0xc0, !PT ;  /* 0xffffe00021107812 */ /* 0x000fe200078ec0ff */
[C---:B------:R-:W-:Y:S01]  /*8740*/  FFMA R30, R27.reuse, R0, R3 ;  /* 0x000000001b1e7223 */ /* 0x040fe20000000003 */
[----:B------:R-:W-:Y:S01]  /*8750*/  LOP3.LUT R0, R42, 0xffffe000, RZ, 0xc0, !PT ;  /* 0xffffe0002a007812 */ /* 0x000fe200078ec0ff */
[C---:B------:R-:W-:Y:S01]  /*8760*/  FFMA R31, R27.reuse, R17, R7 ;  /* 0x000000111b1f7223 */ /* 0x040fe20000000007 */
[----:B------:R-:W-:Y:S01]  /*8770*/  F2FP.TF32.F32.PACK_B R29, R29 ;  /* 0x0000001dff1d723e */ /* 0x000fe200024050ff */
[C---:B------:R-:W-:Y:S01]  /*8780*/  FFMA R4, R27.reuse, R18, R4 ;  /* 0x000000121b047223 */ /* 0x040fe20000000004 */
[----:B------:R-:W-:Y:S01]  /*8790*/  F2FP.TF32.F32.PACK_B R30, R30 ;  /* 0x0000001eff1e723e */ /* 0x000fe200024050ff */
[----:B------:R-:W-:Y:S01]  /*87a0*/  FFMA R5, R27, R2, R5 ;  /* 0x000000021b057223 */ /* 0x000fe20000000005 */
[----:B------:R-:W-:Y:S01]  /*87b0*/  LOP3.LUT R2, R43, 0xffffe000, RZ, 0xc0, !PT ;  /* 0xffffe0002b027812 */ /* 0x000fe200078ec0ff */
[----:B------:R-:W-:Y:S01]  /*87c0*/  FMUL R11, R24, R11 ;  /* 0x0000000b180b7220 */ /* 0x000fe20000400000 */
[----:B------:R-:W-:Y:S01]  /*87d0*/  F2FP.TF32.F32.PACK_B R31, R31 ;  /* 0x0000001fff1f723e */ /* 0x000fe200024050ff */
[C---:B------:R-:W-:Y:S01]  /*87e0*/  FFMA R6, R27.reuse, R0, R6 ;  /* 0x000000001b067223 */ /* 0x040fe20000000006 */
[----:B------:R-:W-:Y:S01]  /*87f0*/  LOP3.LUT R3, R32, 0xffffe000, RZ, 0xc0, !PT ;  /* 0xffffe00020037812 */ /* 0x000fe200078ec0ff */
[----:B------:R-:W-:Y:S01]  /*8800*/  FFMA R7, R27, R2, R11 ;  /* 0x000000021b077223 */ /* 0x000fe2000000000b */
[----:B------:R-:W-:Y:S01]  /*8810*/  F2FP.TF32.F32.PACK_B R4, R4 ;  /* 0x00000004ff04723e */ /* 0x000fe200024050ff */
[----:B------:R1:W-:Y:S01]  /*8820*/  STS.128 [R68+0x2000], R28 ;  /* 0x0020001c44007388 */ /* 0x0003e20000000c00 */
[----:B------:R-:W-:Y:S01]  /*8830*/  LOP3.LUT R0, R34, 0xffffe000, RZ, 0xc0, !PT ;  /* 0xffffe00022007812 */ /* 0x000fe200078ec0ff */
[----:B------:R-:W-:Y:S01]  /*8840*/  FMUL R15, R24, R15 ;  /* 0x0000000f180f7220 */ /* 0x000fe20000400000 */
[----:B------:R-:W-:Y:S01]  /*8850*/  LOP3.LUT R2, R35, 0xffffe000, RZ, 0xc0, !PT ;  /* 0xffffe00023027812 */ /* 0x000fe200078ec0ff */
[C---:B------:R-:W-:Y:S01]  /*8860*/  FFMA R8, R27.reuse, R3, R8 ;  /* 0x000000031b087223 */ /* 0x040fe20000000008 */
[----:B------:R-:W-:Y:S01]  /*8870*/  F2FP.TF32.F32.PACK_B R5, R5 ;  /* 0x00000005ff05723e */ /* 0x000fe200024050ff */
[C---:B------:R-:W-:Y:S01]  /*8880*/  FFMA R9, R27.reuse, R16, R9 ;  /* 0x000000101b097223 */ /* 0x040fe20000000009 */
[----:B------:R-:W-:Y:S01]  /*8890*/  F2FP.TF32.F32.PACK_B R6, R6 ;  /* 0x00000006ff06723e */ /* 0x000fe200024050ff */
[C---:B------:R-:W-:Y:S01]  /*88a0*/  FFMA R10, R27.reuse, R0, R10 ;  /* 0x000000001b0a7223 */ /* 0x040fe2000000000a */
[----:B------:R-:W-:Y:S01]  /*88b0*/  F2FP.TF32.F32.PACK_B R7, R7 ;  /* 0x00000007ff07723e */ /* 0x000fe200024050ff */
[----:B------:R-:W-:Y:S01]  /*88c0*/  FFMA R11, R27, R2, R15 ;  /* 0x000000021b0b7223 */ /* 0x000fe2000000000f */
[----:B------:R-:W-:Y:S01]  /*88d0*/  LOP3.LUT R0, R36, 0xffffe000, RZ, 0xc0, !PT ;  /* 0xffffe00024007812 */ /* 0x000fe200078ec0ff */
[----:B------:R-:W-:Y:S01]  /*88e0*/  FMUL R19, R24, R19 ;  /* 0x0000001318137220 */ /* 0x000fe20000400000 */
        /* <DEDUP_REMOVED lines=16> */
[----:B------:R-:W-:Y:S02]  /*89f0*/  F2FP.TF32.F32.PACK_B R15, R15 ;  /* 0x0000000fff0f723e */ /* 0x000fe400024050ff */
[----:B------:R-:W-:Y:S02]  /*8a00*/  LEA R0, R26, UR43, 0x3 ;  /* 0x0000002b1a007c11 */ /* 0x000fe4000f8e18ff */
[----:B------:R-:W-:Y:S01]  /*8a10*/  @P6 SHF.L.U32 R2, RZ, 0x1f, RZ ;  /* 0x0000001fff026819 */ /* 0x000fe200000006ff */
        /* <DEDUP_REMOVED lines=9> */
[----:B------:R-:W-:Y:S02]  /*8ab0*/  UIADD3 UR4, UP0, UPT, UR50, 0x680, URZ ;  /* 0x0000068032047890 */ /* 0x000fe4000ff1e0ff */
[----:B------:R-:W-:Y:S02]  /*8ac0*/  UIADD3 UR13, UPT, UPT, UR45, 0x10, URZ ;  /* 0x000000102d0d7890 */ /* 0x000fe4000fffe0ff */
[----:B------:R-:W-:Y:S02]  /*8ad0*/  UIADD3 UR12, UPT, UPT, UR43, 0x2200, URZ ;  /* 0x000022002b0c7890 */ /* 0x000fe4000fffe0ff */
[----:B------:R-:W-:Y:S01]  /*8ae0*/  UIADD3.X UR5, UPT, UPT, URZ, UR51, URZ, UP0, !UPT ;  /* 0x00000033ff057290 */ /* 0x000fe200087fe4ff */
[----:B------:R-:W-:Y:S01]  /*8af0*/  UMOV UR14, UR46 ;  /* 0x0000002e000e7c82 */ /* 0x000fe20008000000 */
[----:B------:R-:W-:Y:S01]  /*8b00*/  UMOV UR15, UR60 ;  /* 0x0000003c000f7c82 */ /* 0x000fe20008000000 */
[----:B------:R-:W-:Y:S02]  /*8b10*/  UIADD3 UR9, UPT, UPT, UR45, 0x90, URZ ;  /* 0x000000902d097890 */ /* 0x000fe4000fffe0ff */
[----:B------:R-:W-:Y:S01]  /*8b20*/  UIADD3 UR8, UPT, UPT, UR43, 0x3200, URZ ;  /* 0x000032002b087890 */ /* 0x000fe2000fffe0ff */
[----:B------:R-:W-:Y:S03]  /*8b30*/  UMOV UR10, UR46 ;  /* 0x0000002e000a7c82 */ /* 0x000fe60008000000 */
[----:B------:R3:W-:Y:S01]  /*8b40*/  UTMASTG.3D [UR12], [UR4] ;  /* 0x0000000c040073b5 */ /* 0x0007e20008010000 */
[----:B------:R-:W-:Y:S04]  /*8b50*/  UMOV UR11, UR60 ;  /* 0x0000003c000b7c82 */ /* 0x000fe80008000000 */
[----:B------:R3:W-:Y:S01]  /*8b60*/  UTMASTG.3D [UR8], [UR4] ;  /* 0x00000008040073b5 */ /* 0x0007e20008010000 */
[----:B------:R0:W-:Y:S01]  /*8b70*/  UTMACMDFLUSH ;  /* 0x00000000000079b7 */ /* 0x0001e20000000000 */
[----:B---3--:R-:W-:Y:S04]  /*8b80*/  DEPBAR.LE SB0, 0x1 ;  /* 0x000080400000791a */ /* 0x008fe80000000000 */
.L_x_132:
[----:B------:R-:W-:Y:S05]  /*8b90*/  BSYNC.RECONVERGENT B0 ;  /* 0x0000000000007941 */ /* 0x000fea0003800200 */
.L_x_131:
[----:B------:R-:W-:Y:S01]  /*8ba0*/  BAR.SYNC.DEFER_BLOCKING 0x1, 0x80 ;  /* 0x0042000000007b1d */ /* 0x000fe20000010000 */
[----:B------:R-:W-:Y:S04]  /*8bb0*/  UIADD3 UR4, UPT, UPT, UR48, 0x1, URZ ;  /* 0x0000000130047890 */ /* 0x000fe8000fffe0ff */
[----:B------:R-:W-:Y:S04]  /*8bc0*/  UISETP.NE.AND UP0, UPT, UR4, 0x4, UPT ;  /* 0x000000040400788c */ /* 0x000fe8000bf05270 */
[----:B------:R-:W-:Y:S01]  /*8bd0*/  USEL UR47, UR4, URZ, UP0 ;  /* 0x000000ff042f7287 */ /* 0x000fe20008000000 */
[----:B------:R3:W-:Y:S01]  /*8be0*/  @P6 SYNCS.ARRIVE.TRANS64.RED.A1T0 RZ, [R21+URZ], RZ ;  /* 0x000000ff15ff69a7 */ /* 0x0007e200081004ff */
[----:B------:R-:W-:Y:S01]  /*8bf0*/  BSSY B1, `(.L_x_133) ;  /* 0x0000017000017945 */ /* 0x000fe20003800000 */
[----:B------:R-:W4:Y:S02]  /*8c00*/  @P6 SYNCS.PHASECHK.TRANS64.TRYWAIT P0, [R0+URZ+0x20], R2 ;  /* 0x00002002000065a7 */ /* 0x000f2400080011ff */
[----:B----4-:R-:W-:Y:S01]  /*8c10*/  @P6 SEL R73, RZ, 0x1, !P0 ;  /* 0x00000001ff496807 */ /* 0x010fe20004000000 */
[----:B---3--:R-:W-:Y:S06]  /*8c20*/  @!P6 BRA `(.L_x_134) ;  /* 0x00000000004ce947 */ /* 0x008fec0003800000 */
        /* <DEDUP_REMOVED lines=9> */
[----:B------:R-:W-:Y:S04]  /*8cc0*/  SHF.L.U32 R6, RZ, 0x1f, RZ ;  /* 0x0000001fff067819 */ /* 0x000fe800000006ff */
[----:B------:R-:W1:Y:S02]  /*8cd0*/  SYNCS.PHASECHK.TRANS64.TRYWAIT P0, [R0+URZ+0x20], R6 ;  /* 0x00002006000075a7 */ /* 0x000e6400080011ff */
[----:B-1----:R-:W-:Y:S05]  /*8ce0*/  @!P0 BRA `(.L_x_137) ;  /* 0x0000004800988947 */ /* 0x002fea0003800000 */
.L_x_136:
[----:B------:R-:W-:Y:S05]  /*8cf0*/  BSYNC B0 ;  /* 0x0000000000007941 */ /* 0x000fea0003800000 */
.L_x_135:
[----:B------:R-:W-:Y:S02]  /*8d00*/  ISETP.NE.AND P0, PT, R74, RZ, PT ;  /* 0x000000ff4a00720c */ /* 0x000fe40003f05270 */
[----:B------:R-:W-:Y:S11]  /*8d10*/  IADD3 R26, PT, PT, R26, 0x1, RZ ;  /* 0x000000011a1a7810 */ /* 0x000ff60007ffe0ff */
[----:B------:R3:W4:Y:S04]  /*8d20*/  @P0 LDS.128 R44, [R5] ;  /* 0x00000000052c0984 */ /* 0x0007280000000c00 */
[----:B------:R3:W1:Y:S04]  /*8d30*/  @P0 LDS.128 R40, [R4+0x10] ;  /* 0x0000100004280984 */ /* 0x0006680000000c00 */
[----:B------:R3:W1:Y:S04]  /*8d40*/  @P0 LDS.128 R32, [R3+0x20] ;  /* 0x0000200003200984 */ /* 0x0006680000000c00 */
[----:B------:R3:W1:Y:S02]  /*8d50*/  @P0 LDS.128 R36, [R2+0x30] ;  /* 0x0000300002240984 */ /* 0x0006640000000c00 */
.L_x_134:
[----:B------:R-:W-:Y:S05]  /*8d60*/  BSYNC B1 ;  /* 0x0000000000017941 */ /* 0x000fea0003800000 */
.L_x_133:
[----:B-1----:R-:W-:Y:S05]  /*8d70*/  VIADD R0, R25, 0x20 ;  /* 0x0000002019007836 */ /* 0x002fea0000000000 */
[----:B------:R-:W-:Y:S04]  /*8d80*/  SHF.R.U32.HI R0, RZ, 0x15, R0 ;  /* 0x00000015ff007819 */ /* 0x000fe80000011600 */
[----:B------:R-:W-:Y:S11]  /*8d90*/  LOP3.LUT P0, RZ, R0, 0x3, R57, 0x48, !PT ;  /* 0x0000000300ff7812 */ /* 0x000ff60007804839 */
[----:B------:R-:W-:Y:S02]  /*8da0*/  @!UPT UIADD3 URZ, UPT, UPT, URZ, URZ, URZ ;  /* 0x000000fffffff290 */ /* 0x000fe4000fffe0ff */
[----:B------:R-:W-:Y:S05]  /*8db0*/  @!P0 BRA `(.L_x_138) ;  /* 0x0000000000408947 */ /* 0x000fea0003800000 */
[----:B------:R-:W1:Y:S01]  /*8dc0*/  LDCU.64 UR8, c[0x4][0x70] ;  /* 0x01000e00ff0877ac */ /* 0x000e620008000a00 */
[----:B---3--:R-:W-:Y:S01]  /*8dd0*/  MOV R3, 0x0 ;  /* 0x0000000000037802 */ /* 0x008fe20000000f00 */
[----:B------:R-:W-:Y:S02]  /*8de0*/  HFMA2 R12, -RZ, RZ, 0, 5.9604644775390625e-08 ;  /* 0x00000001ff0c7431 */ /* 0x000fe400000001ff */
[----:B------:R-:W-:Y:S02]  /*8df0*/  IMAD.MOV.U32 R8, RZ, RZ, 0x192 ;  /* 0x00000192ff087424 */ /* 0x000fe400078e00ff */
[----:B------:R-:W-:Y:S01]  /*8e00*/  IMAD.MOV.U32 R13, RZ, RZ, RZ ;  /* 0x000000ffff0d7224 */ /* 0x000fe200078e00ff */
[----:B------:R-:W3:Y:S01]  /*8e10*/  LDCU.64 UR6, c[0x4][0x78] ;  /* 0x01000f00ff0677ac */ /* 0x000ee20008000a00 */
[----:B------:R-:W2:Y:S01]  /*8e20*/  LDC.64 R2, c[0x4][R3] ;  /* 0x0100000003027b82 */ /* 0x000ea20000000a00 */
        /* <DEDUP_REMOVED lines=9> */
.L_x_138:
[----:B------:R-:W-:Y:S01]  /*8ec0*/  ISETP.NE.AND P6, PT, R71, RZ, PT ;  /* 0x000000ff4700720c */ /* 0x000fe20003fc5270 */
[----:B------:R-:W-:Y:S05]  /*8ed0*/  WARPSYNC.ALL ;  /* 0x0000000000007948 */ /* 0x000fea0003800000 */
[----:B------:R-:W-:Y:S01]  /*8ee0*/  R2UR UR4, R25 ;  /* 0x00000000190472ca */ /* 0x000fe200000e0000 */
[----:B------:R-:W-:Y:S01]  /*8ef0*/  IMAD.U32 R0, RZ, RZ, UR47 ;  /* 0x0000002fff007e24 */ /* 0x000fe2000f8e00ff */
[----:B----4-:R-:W-:Y:S01]  /*8f00*/  LOP3.LUT R20, R44, 0xffffe000, RZ, 0xc0, !PT ;  /* 0xffffe0002c147812 */ /* 0x010fe200078ec0ff */
[----:B------:R-:W-:Y:S01]  /*8f10*/  IMAD.U32 R21, RZ, RZ, UR61 ;  /* 0x0000003dff157e24 */ /* 0x000fe2000f8e00ff */
[----:B------:R-:W-:Y:S01]  /*8f20*/  ISETP.NE.AND P0, PT, R70, RZ, PT ;  /* 0x000000ff4600720c */ /* 0x000fe20003f05270 */
[----:B------:R-:W-:Y:S02]  /*8f30*/  BSSY.RECONVERGENT B0, `(.L_x_139) ;  /* 0x0000060000007945 */ /* 0x000fe40003800200 */
[----:B------:R-:W-:Y:S05]  /*8f40*/  @P6 LEA R0, R0, UR43, 0x3 ;  /* 0x0000002b00006c11 */ /* 0x000fea000f8e18ff */
[----:B------:R-:W-:Y:S01]  /*8f50*/  @P6 VIADD R0, R0, 0x40 ;  /* 0x0000004000006836 */ /* 0x000fe20000000000 */
[----:B---3--:R-:W1:Y:S04]  /*8f60*/  LDTM.x16 R4, tmem[UR4+0x20] ;  /* 0x00002004000479ee */ /* 0x008e680008240000 */
        /* <DEDUP_REMOVED lines=92> */
.L_x_140:
[----:B------:R-:W-:Y:S05]  /*9530*/  BSYNC.RECONVERGENT B0 ;  /* 0x0000000000007941 */ /* 0x000fea0003800200 */
.L_x_139:
[----:B------:R-:W-:Y:S01]  /*9540*/  BAR.SYNC.DEFER_BLOCKING 0x1, 0x80 ;  /* 0x0042000000007b1d */ /* 0x000fe20000010000 */
[----:B------:R-:W-:Y:S01]  /*9550*/  UIADD3 UR4, UPT, UPT, UR47, 0x1, URZ ;  /* 0x000000012f047890 */ /* 0x000fe2000fffe0ff */
[----:B------:R-:W-:Y:S03]  /*9560*/  HFMA2 R75, -RZ, RZ, 0, 0 ;  /* 0x00000000ff4b7431 */ /* 0x000fe600000001ff */
        /* <DEDUP_REMOVED lines=19> */
.L_x_144:
[----:B------:R-:W-:Y:S05]  /*96a0*/  BSYNC B0 ;  /* 0x0000000000007941 */ /* 0x000fea0003800000 */
.L_x_143:
[----:B------:R-:W-:Y:S01]  /*96b0*/  ISETP.NE.AND P0, PT, R74, RZ, PT ;  /* 0x000000ff4a00720c */ /* 0x000fe20003f05270 */
[----:B------:R-:W-:Y:S11]  /*96c0*/  VIADD R26, R26, 0x1 ;  /* 0x000000011a1a7836 */ /* 0x000ff60000000000 */
[----:B------:R-:W-:Y:S01]  /*96d0*/  @!UPT UIADD3 URZ, UPT, UPT, URZ, URZ, URZ ;  /* 0x000000fffffff290 */ /* 0x000fe2000fffe0ff */
[----:B------:R3:W4:Y:S04]  /*96e0*/  @P0 LDS.128 R44, [R5] ;  /* 0x00000000052c0984 */ /* 0x0007280000000c00 */
[----:B------:R3:W1:Y:S04]  /*96f0*/  @P0 LDS.128 R40, [R4+0x10] ;  /* 0x0000100004280984 */ /* 0x0006680000000c00 */
[----:B------:R3:W1:Y:S04]  /*9700*/  @P0 LDS.128 R32, [R3+0x20] ;  /* 0x0000200003200984 */ /* 0x0006680000000c00 */
[----:B------:R3:W1:Y:S01]  /*9710*/  @P0 LDS.128 R36, [R2+0x30] ;  /* 0x0000300002240984 */ /* 0x0006620000000c00 */
[C---:B------:R-:W-:Y:S04]  /*9720*/  ISETP.NE.AND P0, PT, R26.reuse, 0x4, PT ;  /* 0x000000041a00780c */ /* 0x040fe80003f05270 */
[----:B------:R-:W-:Y:S02]  /*9730*/  SEL R26, R26, RZ, P0 ;  /* 0x000000ff1a1a7207 */ /* 0x000fe40000000000 */
[----:B------:R-:W-:Y:S02]  /*9740*/  SEL R75, RZ, 0x1, P0 ;  /* 0x00000001ff4b7807 */ /* 0x000fe40000000000 */
.L_x_142:
[----:B------:R-:W-:Y:S05]  /*9750*/  BSYNC B1 ;  /* 0x0000000000017941 */ /* 0x000fea0003800000 */
.L_x_141:
        /* <DEDUP_REMOVED lines=21> */
.L_x_146:
        /* <DEDUP_REMOVED lines=79> */
[----:B------:R-:W-:Y:S01]  /*9da0*/  @P6 SHF.L.U32 R2, R75, 0x1f, RZ ;  /* 0x0000001f4b026819 */ /* 0x000fe200000006ff */
        /* <DEDUP_REMOVED lines=23> */
.L_x_148:
[----:B------:R-:W-:Y:S05]  /*9f20*/  BSYNC.RECONVERGENT B0 ;  /* 0x0000000000007941 */ /* 0x000fea0003800200 */
.L_x_147:
        /* <DEDUP_REMOVED lines=18> */
[----:B------:R-:W-:Y:S04]  /*a050*/  SHF.L.U32 R6, R75, 0x1f, RZ ;  /* 0x0000001f4b067819 */ /* 0x000fe800000006ff */
[----:B------:R-:W1:Y:S02]  /*a060*/  SYNCS.PHASECHK.TRANS64.TRYWAIT P0, [R0+URZ+0x20], R6 ;  /* 0x00002006000075a7 */ /* 0x000e6400080011ff */
[----:B-1----:R-:W-:Y:S05]  /*a070*/  @!P0 BRA `(.L_x_153) ;  /* 0x0000003400dc8947 */ /* 0x002fea0003800000 */
.L_x_152:
[----:B------:R-:W-:Y:S05]  /*a080*/  BSYNC B0 ;  /* 0x0000000000007941 */ /* 0x000fea0003800000 */
.L_x_151:
[----:B------:R-:W-:Y:S01]  /*a090*/  ISETP.NE.AND P0, PT, R74, RZ, PT ;  /* 0x000000ff4a00720c */ /* 0x000fe20003f05270 */
[----:B------:R-:W-:Y:S11]  /*a0a0*/  VIADD R26, R26, 0x1 ;  /* 0x000000011a1a7836 */ /* 0x000ff60000000000 */
[----:B------:R-:W-:Y:S01]  /*a0b0*/  @!UPT UIADD3 URZ, UPT, UPT, URZ, URZ, URZ ;  /* 0x000000fffffff290 */ /* 0x000fe2000fffe0ff */
[----:B------:R3:W4:Y:S04]  /*a0c0*/  @P0 LDS.128 R44, [R5] ;  /* 0x00000000052c0984 */ /* 0x0007280000000c00 */
[----:B------:R3:W2:Y:S04]  /*a0d0*/  @P0 LDS.128 R40, [R4+0x10] ;  /* 0x0000100004280984 */ /* 0x0006a80000000c00 */
[----:B------:R3:W2:Y:S04]  /*a0e0*/  @P0 LDS.128 R32, [R3+0x20] ;  /* 0x0000200003200984 */ /* 0x0006a80000000c00 */
[----:B------:R3:W2:Y:S01]  /*a0f0*/  @P0 LDS.128 R36, [R2+0x30] ;  /* 0x0000300002240984 */ /* 0x0006a20000000c00 */
[C---:B------:R-:W-:Y:S04]  /*a100*/  ISETP.NE.AND P0, PT, R26.reuse, 0x4, PT ;  /* 0x000000041a00780c */ /* 0x040fe80003f05270 */
[----:B-1----:R-:W-:Y:S02]  /*a110*/  SEL R0, RZ, 0x1, P0 ;  /* 0x00000001ff007807 */ /* 0x002fe40000000000 */
[----:B------:R-:W-:Y:S02]  /*a120*/  SEL R26, R26, RZ, P0 ;  /* 0x000000ff1a1a7207 */ /* 0x000fe40000000000 */
[----:B------:R-:W-:Y:S02]  /*a130*/  LOP3.LUT R75, R75, R0, RZ, 0x3c, !PT ;  /* 0x000000004b4b7212 */ /* 0x000fe400078e3cff */
.L_x_150:
[----:B------:R-:W-:Y:S05]  /*a140*/  BSYNC B1 ;  /* 0x0000000000017941 */ /* 0x000fea0003800000 */
.L_x_149:
[----:B------:R-:W-:Y:S05]  /*a150*/  VIADD R0, R25, 0x40 ;  /* 0x0000004019007836 */ /* 0x000fea0000000000 */
[----:B------:R-:W-:Y:S04]  /*a160*/  SHF.R.U32.HI R0, RZ, 0x15, R0 ;  /* 0x00000015ff007819 */ /* 0x000fe80000011600 */
[----:B------:R-:W-:Y:S11]  /*a170*/  LOP3.LUT P0, RZ, R0, 0x3, R57, 0x48, !PT ;  /* 0x0000000300ff7812 */ /* 0x000ff60007804839 */
[----:B------:R-:W-:Y:S02]  /*a180*/  @!UPT UIADD3 URZ, UPT, UPT, URZ, URZ, URZ ;  /* 0x000000fffffff290 */ /* 0x000fe4000fffe0ff */
[----:B------:R-:W-:Y:S05]  /*a190*/  @!P0 BRA `(.L_x_154) ;  /* 0x0000000000408947 */ /* 0x000fea0003800000 */
[----:B------:R-:W5:Y:S01]  /*a1a0*/  LDCU.64 UR8, c[0x4][0x70] ;  /* 0x01000e00ff0877ac */ /* 0x000f620008000a00 */
[----:B---3--:R-:W-:Y:S01]  /*a1b0*/  MOV R3, 0x0 ;  /* 0x0000000000037802 */ /* 0x008fe20000000f00 */
[----:B-1----:R-:W-:Y:S02]  /*a1c0*/  HFMA2 R12, -RZ, RZ, 0, 5.9604644775390625e-08 ;  /* 0x00000001ff0c7431 */ /* 0x002fe400000001ff */
[----:B------:R-:W-:Y:S02]  /*a1d0*/  IMAD.MOV.U32 R8, RZ, RZ, 0x192 ;  /* 0x00000192ff087424 */ /* 0x000fe400078e00ff */
[----:B------:R-:W-:Y:S01]  /*a1e0*/  IMAD.MOV.U32 R13, RZ, RZ, RZ ;  /* 0x000000ffff0d7224 */ /* 0x000fe200078e00ff */
[----:B------:R-:W1:Y:S01]  /*a1f0*/  LDCU.64 UR6, c[0x4][0x78] ;  /* 0x01000f00ff0677ac */ /* 0x000e620008000a00 */
[----:B------:R-:W3:Y:S01]  /*a200*/  LDC.64 R2, c[0x4][R3] ;  /* 0x0100000003027b82 */ /* 0x000ee20000000a00 */
[----:B------:R-:W2:Y:S01]  /*a210*/  LDCU.64 UR4, c[0x4][0x10] ;  /* 0x01000200ff0477ac */ /* 0x000ea20008000a00 */
[----:B-----5:R-:W-:Y:S01]  /*a220*/  MOV R5, UR9 ;  /* 0x0000000900057c02 */ /* 0x020fe20008000f00 */
[----:B------:R-:W-:Y:S01]  /*a230*/  IMAD.U32 R4, RZ, RZ, UR8 ;  /* 0x00000008ff047e24 */ /* 0x000fe2000f8e00ff */
[----:B-1----:R-:W-:Y:S01]  /*a240*/  MOV R7, UR7 ;  /* 0x0000000700077c02 */ /* 0x002fe20008000f00 */
[----:B------:R-:W-:Y:S01]  /*a250*/  IMAD.U32 R6, RZ, RZ, UR6 ;  /* 0x00000006ff067e24 */ /* 0x000fe2000f8e00ff */
[----:B--2---:R-:W-:Y:S01]  /*a260*/  MOV R11, UR5 ;  /* 0x00000005000b7c02 */ /* 0x004fe20008000f00 */
[----:B------:R-:W-:Y:S02]  /*a270*/  IMAD.U32 R10, RZ, RZ, UR4 ;  /* 0x00000004ff0a7e24 */ /* 0x000fe4000f8e00ff */
[----:B------:R-:W-:Y:S07]  /*a280*/  LEPC R20, `(.L_x_154) ;  /* 0x000000001014794e */ /* 0x000fee0000000000 */
[----:B---34-:R-:W-:Y:S05]  /*a290*/  CALL.ABS.NOINC R2 ;  /* 0x0000000002007343 */ /* 0x018fea0003c00000 */
.L_x_154:
        /* <DEDUP_REMOVED lines=10> */
[----:B-1-3--:R-:W1:Y:S04]  /*a340*/  LDTM.x16 R4, tmem[UR4+0x40] ;  /* 0x00004004000479ee */ /* 0x00ae680008240000 */
        /* <DEDUP_REMOVED lines=18> */
[----:B--2---:R-:W-:Y:S01]  /*a470*/  LOP3.LUT R18, R40, 0xffffe000, RZ, 0xc0, !PT ;  /* 0xffffe00028127812 */ /* 0x004fe200078ec0ff */
        /* <DEDUP_REMOVED lines=18> */
[----:B------:R1:W-:Y:S01]  /*a5a0*/  STS.128 [R68], R28 ;  /* 0x0000001c44007388 */ /* 0x0003e20000000c00 */
        /* <DEDUP_REMOVED lines=37> */
[----:B--2---:R-:W2:Y:S02]  /*a800*/  FENCE.VIEW.ASYNC.S ;  /* 0x00000000000073c6 */ /* 0x004ea40000000000 */
[----:B--2---:R-:W-:Y:S06]  /*a810*/  BAR.SYNC.DEFER_BLOCKING 0x1, 0x80 ;  /* 0x0042000000007b1d */ /* 0x004fec0000010000 */
[----:B------:R-:W-:Y:S05]  /*a820*/  @P0 BRA `(.L_x_156) ;  /* 0x0000000000400947 */ /* 0x000fea0003800000 */
[----:B------:R-:W-:Y:S02]  /*a830*/  UIADD3 UR4, UPT, UPT, UR43, 0x200, URZ ;  /* 0x000002002b047890 */ /* 0x000fe4000fffe0ff */
[----:B------:R-:W-:Y:S01]  /*a840*/  UIADD3 UR9, UPT, UPT, UR45, 0x40, URZ ;  /* 0x000000402d097890 */ /* 0x000fe2000fffe0ff */
[----:B------:R-:W-:Y:S01]  /*a850*/  UMOV UR10, UR46 ;  /* 0x0000002e000a7c82 */ /* 0x000fe20008000000 */
[----:B------:R-:W-:Y:S02]  /*a860*/  UMOV UR11, UR60 ;  /* 0x0000003c000b7c82 */ /* 0x000fe40008000000 */
[----:B------:R-:W-:Y:S01]  /*a870*/  MOV R60, UR4 ;  /* 0x00000004003c7c02 */ /* 0x000fe20008000f00 */
[----:B------:R-:W-:Y:S02]  /*a880*/  UIADD3 UR4, UP0, UPT, UR50, 0x680, URZ ;  /* 0x0000068032047890 */ /* 0x000fe4000ff1e0ff */
[----:B------:R-:W-:Y:S01]  /*a890*/  UIADD3 UR13, UPT, UPT, UR45, 0xc0, URZ ;  /* 0x000000c02d0d7890 */ /* 0x000fe2000fffe0ff */
[----:B------:R-:W-:Y:S01]  /*a8a0*/  R2UR UR8, R60 ;  /* 0x000000003c0872ca */ /* 0x000fe200000e0000 */
[----:B------:R-:W-:Y:S02]  /*a8b0*/  UIADD3.X UR5, UPT, UPT, URZ, UR51, URZ, UP0, !UPT ;  /* 0x00000033ff057290 */ /* 0x000fe400087fe4ff */
[----:B------:R-:W-:Y:S01]  /*a8c0*/  UIADD3 UR12, UPT, UPT, UR43, 0x1200, URZ ;  /* 0x000012002b0c7890 */ /* 0x000fe2000fffe0ff */
[----:B------:R-:W-:Y:S01]  /*a8d0*/  UMOV UR14, UR46 ;  /* 0x0000002e000e7c82 */ /* 0x000fe20008000000 */
[----:B------:R-:W-:Y:S08]  /*a8e0*/  UMOV UR15, UR60 ;  /* 0x0000003c000f7c82 */ /* 0x000ff00008000000 */
[----:B------:R2:W-:Y:S01]  /*a8f0*/  UTMASTG.3D [UR8], [UR4] ;  /* 0x00000008040073b5 */ /* 0x0005e20008010000 */
[----:B------:R2:W-:Y:S01]  /*a900*/  UTMASTG.3D [UR12], [UR4] ;  /* 0x0000000c040073b5 */ /* 0x0005e20008010000 */
[----:B------:R0:W-:Y:S01]  /*a910*/  UTMACMDFLUSH ;  /* 0x00000000000079b7 */ /* 0x0001e20000000000 */
[----:B--2---:R-:W-:Y:S04]  /*a920*/  DEPBAR.LE SB0, 0x1 ;  /* 0x000080400000791a */ /* 0x004fe80000000000 */
.L_x_156:
[----:B------:R-:W-:Y:S05]  /*a930*/  BSYNC.RECONVERGENT B0 ;  /* 0x0000000000007941 */ /* 0x000fea0003800200 */
.L_x_155:
[----:B------:R-:W-:Y:S01]  /*a940*/  BAR.SYNC.DEFER_BLOCKING 0x1, 0x80 ;  /* 0x0042000000007b1d */ /* 0x000fe20000010000 */
[----:B------:R-:W-:Y:S04]  /*a950*/  UIADD3 UR4, UPT, UPT, UR48, 0x1, URZ ;  /* 0x0000000130047890 */ /* 0x000fe8000fffe0ff */
[----:B------:R-:W-:Y:S04]  /*a960*/  UISETP.NE.AND UP0, UPT, UR4, 0x4, UPT ;  /* 0x000000040400788c */ /* 0x000fe8000bf05270 */
[----:B------:R-:W-:Y:S01]  /*a970*/  USEL UR47, UR4, URZ, UP0 ;  /* 0x000000ff042f7287 */ /* 0x000fe20008000000 */
[----:B------:R2:W-:Y:S01]  /*a980*/  @P6 SYNCS.ARRIVE.TRANS64.RED.A1T0 RZ, [R21+URZ], RZ ;  /* 0x000000ff15ff69a7 */ /* 0x0005e200081004ff */
[----:B------:R-:W-:Y:S01]  /*a990*/  BSSY B1, `(.L_x_157) ;  /* 0x000001c000017945 */ /* 0x000fe20003800000 */
[----:B------:R-:W3:Y:S02]  /*a9a0*/  @P6 SYNCS.PHASECHK.TRANS64.TRYWAIT P0, [R0+URZ+0x20], R2 ;  /* 0x00002002000065a7 */ /* 0x000ee400080011ff */
[----:B---3--:R-:W-:Y:S01]  /*a9b0*/  @P6 SEL R73, RZ, 0x1, !P0 ;  /* 0x00000001ff496807 */ /* 0x008fe20004000000 */
[----:B--2---:R-:W-:Y:S06]  /*a9c0*/  @!P6 BRA `(.L_x_158) ;  /* 0x000000000060e947 */ /* 0x004fec0003800000 */
        /* <DEDUP_REMOVED lines=12> */
.L_x_160:
[----:B------:R-:W-:Y:S05]  /*aa90*/  BSYNC B0 ;  /* 0x0000000000007941 */ /* 0x000fea0003800000 */
.L_x_159:
[----:B------:R-:W-:Y:S01]  /*aaa0*/  ISETP.NE.AND P0, PT, R74, RZ, PT ;  /* 0x000000ff4a00720c */ /* 0x000fe20003f05270 */
[----:B------:R-:W-:Y:S11]  /*aab0*/  VIADD R26, R26, 0x1 ;  /* 0x000000011a1a7836 */ /* 0x000ff60000000000 */
[----:B------:R-:W-:Y:S01]  /*aac0*/  @!UPT UIADD3 URZ, UPT, UPT, URZ, URZ, URZ ;  /* 0x000000fffffff290 */ /* 0x000fe2000fffe0ff */
[----:B------:R2:W3:Y:S04]  /*aad0*/  @P0 LDS.128 R44, [R5] ;  /* 0x00000000052c0984 */ /* 0x0004e80000000c00 */
[----:B------:R2:W4:Y:S04]  /*aae0*/  @P0 LDS.128 R40, [R4+0x10] ;  /* 0x0000100004280984 */ /* 0x0005280000000c00 */
[----:B------:R2:W2:Y:S04]  /*aaf0*/  @P0 LDS.128 R32, [R3+0x20] ;  /* 0x0000200003200984 */ /* 0x0004a80000000c00 */
[----:B------:R2:W2:Y:S01]  /*ab00*/  @P0 LDS.128 R36, [R2+0x30] ;  /* 0x0000300002240984 */ /* 0x0004a20000000c00 */
[C---:B------:R-:W-:Y:S04]  /*ab10*/  ISETP.NE.AND P0, PT, R26.reuse, 0x4, PT ;  /* 0x000000041a00780c */ /* 0x040fe80003f05270 */
[----:B-1----:R-:W-:Y:S02]  /*ab20*/  SEL R0, RZ, 0x1, P0 ;  /* 0x00000001ff007807 */ /* 0x002fe40000000000 */
[----:B------:R-:W-:Y:S02]  /*ab30*/  SEL R26, R26, RZ, P0 ;  /* 0x000000ff1a1a7207 */ /* 0x000fe40000000000 */
[----:B------:R-:W-:Y:S02]  /*ab40*/  LOP3.LUT R75, R75, R0, RZ, 0x3c, !PT ;  /* 0x000000004b4b7212 */ /* 0x000fe400078e3cff */
.L_x_158:
[----:B------:R-:W-:Y:S05]  /*ab50*/  BSYNC B1 ;  /* 0x0000000000017941 */ /* 0x000fea0003800000 */
.L_x_157:
[----:B------:R-:W-:Y:S05]  /*ab60*/  VIADD R0, R25, 0x50 ;  /* 0x0000005019007836 */ /* 0x000fea0000000000 */
[----:B------:R-:W-:Y:S04]  /*ab70*/  SHF.R.U32.HI R0, RZ, 0x15, R0 ;  /* 0x00000015ff007819 */ /* 0x000fe80000011600 */
[----:B------:R-:W-:Y:S11]  /*ab80*/  LOP3.LUT P0, RZ, R0, 0x3, R57, 0x48, !PT ;  /* 0x0000000300ff7812 */ /* 0x000ff60007804839 */
[----:B------:R-:W-:Y:S02]  /*ab90*/  @!UPT UIADD3 URZ, UPT, UPT, URZ, URZ, URZ ;  /* 0x000000fffffff290 */ /* 0x000fe4000fffe0ff */
[----:B------:R-:W-:Y:S05]  /*aba0*/  @!P0 BRA `(.L_x_162) ;  /* 0x0000000000408947 */ /* 0x000fea0003800000 */
[----:B------:R-:W5:Y:S01]  /*abb0*/  LDCU.64 UR8, c[0x4][0x70] ;  /* 0x01000e00ff0877ac */ /* 0x000f620008000a00 */
[----:B--2---:R-:W-:Y:S01]  /*abc0*/  MOV R3, 0x0 ;  /* 0x0000000000037802 */ /* 0x004fe20000000f00 */
[----:B-1----:R-:W-:Y:S02]  /*abd0*/  HFMA2 R12, -RZ, RZ, 0, 5.9604644775390625e-08 ;  /* 0x00000001ff0c7431 */ /* 0x002fe400000001ff */
[----:B------:R-:W-:Y:S02]  /*abe0*/  IMAD.MOV.U32 R8, RZ, RZ, 0x192 ;  /* 0x00000192ff087424 */ /* 0x000fe400078e00ff */
[----:B------:R-:W-:Y:S01]  /*abf0*/  IMAD.MOV.U32 R13, RZ, RZ, RZ ;  /* 0x000000ffff0d7224 */ /* 0x000fe200078e00ff */
[----:B------:R-:W1:Y:S01]  /*ac00*/  LDCU.64 UR6, c[0x4][0x78] ;  /* 0x01000f00ff0677ac */ /* 0x000e620008000a00 */
[----:B------:R-:W2:Y:S01]  /*ac10*/  LDC.64 R2, c[0x4][R3] ;  /* 0x0100000003027b82 */ /* 0x000ea20000000a00 */
[----:B------:R-:W3:Y:S01]  /*ac20*/  LDCU.64 UR4, c[0x4][0x10] ;  /* 0x01000200ff0477ac */ /* 0x000ee20008000a00 */
[----:B-----5:R-:W-:Y:S01]  /*ac30*/  MOV R5, UR9 ;  /* 0x0000000900057c02 */ /* 0x020fe20008000f00 */
[----:B------:R-:W-:Y:S01]  /*ac40*/  IMAD.U32 R4, RZ, RZ, UR8 ;  /* 0x00000008ff047e24 */ /* 0x000fe2000f8e00ff */
[----:B-1----:R-:W-:Y:S01]  /*ac50*/  MOV R7, UR7 ;  /* 0x0000000700077c02 */ /* 0x002fe20008000f00 */
[----:B------:R-:W-:Y:S01]  /*ac60*/  IMAD.U32 R6, RZ, RZ, UR6 ;  /* 0x00000006ff067e24 */ /* 0x000fe2000f8e00ff */
[----:B---3--:R-:W-:Y:S01]  /*ac70*/  MOV R11, UR5 ;  /* 0x00000005000b7c02 */ /* 0x008fe20008000f00 */
[----:B------:R-:W-:Y:S02]  /*ac80*/  IMAD.U32 R10, RZ, RZ, UR4 ;  /* 0x00000004ff0a7e24 */ /* 0x000fe4000f8e00ff */
[----:B------:R-:W-:Y:S07]  /*ac90*/  LEPC R20, `(.L_x_162) ;  /* 0x000000001014794e */ /* 0x000fee0000000000 */
[----:B--2-4-:R-:W-:Y:S05]  /*aca0*/  CALL.ABS.NOINC R2 ;  /* 0x0000000002007343 */ /* 0x014fea0003c00000 */
.L_x_162:
[----:B------:R-:W-:Y:S01]  /*acb0*/  ISETP.NE.AND P6, PT, R71, RZ, PT ;  /* 0x000000ff4700720c */ /* 0x000fe20003fc5270 */
[----:B------:R-:W-:Y:S05]  /*acc0*/  WARPSYNC.ALL ;  /* 0x0000000000007948 */ /* 0x000fea0003800000 */
[----:B------:R-:W-:Y:S01]  /*acd0*/  R2UR UR4, R25 ;  /* 0x00000000190472ca */ /* 0x000fe200000e0000 */
[----:B------:R-:W-:Y:S01]  /*ace0*/  IMAD.U32 R0, RZ, RZ, UR47 ;  /* 0x0000002fff007e24 */ /* 0x000fe2000f8e00ff */
[----:B---3--:R-:W-:Y:S01]  /*acf0*/  LOP3.LUT R20, R44, 0xffffe000, RZ, 0xc0, !PT ;  /* 0xffffe0002c147812 */ /* 0x008fe200078ec0ff */
[----:B------:R-:W-:Y:S01]  /*ad00*/  IMAD.U32 R21, RZ, RZ, UR61 ;  /* 0x0000003dff157e24 */ /* 0x000fe2000f8e00ff */
[----:B------:R-:W-:Y:S01]  /*ad10*/  ISETP.NE.AND P0, PT, R70, RZ, PT ;  /* 0x000000ff4600720c */ /* 0x000fe20003f05270 */
[----:B------:R-:W-:Y:S02]  /*ad20*/  BSSY.RECONVERGENT B0, `(.L_x_163) ;  /* 0x0000060000007945 */ /* 0x000fe40003800200 */
[----:B------:R-:W-:Y:S05]  /*ad30*/  @P6 LEA R0, R0, UR43, 0x3 ;  /* 0x0000002b00006c11 */ /* 0x000fea000f8e18ff */
[----:B------:R-:W-:Y:S01]  /*ad40*/  @P6 VIADD R0, R0, 0x40 ;  /* 0x0000004000006836 */ /* 0x000fe20000000000 */
[----:B-12---:R-:W1:Y:S04]  /*ad50*/  LDTM.x16 R4, tmem[UR4+0x50] ;  /* 0x00005004000479ee */ /* 0x006e680008240000 */
        /* <DEDUP_REMOVED lines=18> */
[----:B----4-:R-:W-:Y:S01]  /*ae80*/  LOP3.LUT R18, R40, 0xffffe000, RZ, 0xc0, !PT ;  /* 0xffffe00028127812 */ /* 0x010fe200078ec0ff */
        /* <DEDUP_REMOVED lines=72> */
[----:B--2---:R-:W-:Y:S04]  /*b310*/  DEPBAR.LE SB0, 0x1 ;  /* 0x000080400000791a */ /* 0x004fe80000000000 */
.L_x_164:
[----:B------:R-:W-:Y:S05]  /*b320*/  BSYNC.RECONVERGENT B0 ;  /* 0x0000000000007941 */ /* 0x000fea0003800200 */
.L_x_163:
        /* <DEDUP_REMOVED lines=21> */
.L_x_168:
[----:B------:R-:W-:Y:S05]  /*b480*/  BSYNC B0 ;  /* 0x0000000000007941 */ /* 0x000fea0003800000 */
.L_x_167:
        /* <DEDUP_REMOVED lines=11> */
.L_x_166:
[----:B------:R-:W-:Y:S05]  /*b540*/  BSYNC B1 ;  /* 0x0000000000017941 */ /* 0x000fea0003800000 */
.L_x_165:
        /* <DEDUP_REMOVED lines=21> */
.L_x_170:
        /* <DEDUP_REMOVED lines=103> */
.L_x_172:
[----:B------:R-:W-:Y:S05]  /*bd10*/  BSYNC.RECONVERGENT B0 ;  /* 0x0000000000007941 */ /* 0x000fea0003800200 */
.L_x_171:
        /* <DEDUP_REMOVED lines=21> */
.L_x_176:
[----:B------:R-:W-:Y:S05]  /*be70*/  BSYNC B0 ;  /* 0x0000000000007941 */ /* 0x000fea0003800000 */
.L_x_175:
[----:B------:R-:W-:Y:S11]  /*be80*/  ISETP.NE.AND P0, PT, R74, RZ, PT ;  /* 0x000000ff4a00720c */ /* 0x000ff60003f05270 */
[----:B------:R-:W-:Y:S02]  /*be90*/  @!UPT UIADD3 URZ, UPT, UPT, URZ, URZ, URZ ;  /* 0x000000fffffff290 */ /* 0x000fe4000fffe0ff */
[----:B------:R2:W3:Y:S04]  /*bea0*/  @P0 LDS.128 R44, [R4] ;  /* 0x00000000042c0984 */ /* 0x0004e80000000c00 */
[----:B------:R2:W4:Y:S04]  /*beb0*/  @P0 LDS.128 R40, [R3+0x10] ;  /* 0x0000100003280984 */ /* 0x0005280000000c00 */
[----:B------:R2:W1:Y:S04]  /*bec0*/  @P0 LDS.128 R32, [R2+0x20] ;  /* 0x0000200002200984 */ /* 0x0004680000000c00 */
[----:B------:R2:W1:Y:S02]  /*bed0*/  @P0 LDS.128 R36, [R26+0x30] ;  /* 0x000030001a240984 */ /* 0x0004640000000c00 */
.L_x_174:
[----:B------:R-:W-:Y:S05]  /*bee0*/  BSYNC B1 ;  /* 0x0000000000017941 */ /* 0x000fea0003800000 */
.L_x_173:
[----:B-1----:R-:W-:Y:S05]  /*bef0*/  VIADD R0, R25, 0x70 ;  /* 0x0000007019007836 */ /* 0x002fea0000000000 */
[----:B------:R-:W-:Y:S04]  /*bf00*/  SHF.R.U32.HI R0, RZ, 0x15, R0 ;  /* 0x00000015ff007819 */ /* 0x000fe80000011600 */
[----:B------:R-:W-:Y:S11]  /*bf10*/  LOP3.LUT P0, RZ, R0, 0x3, R57, 0x48, !PT ;  /* 0x0000000300ff7812 */ /* 0x000ff60007804839 */
[----:B------:R-:W-:Y:S02]  /*bf20*/  @!UPT UIADD3 URZ, UPT, UPT, URZ, URZ, URZ ;  /* 0x000000fffffff290 */ /* 0x000fe4000fffe0ff */
[----:B------:R-:W-:Y:S05]  /*bf30*/  @!P0 BRA `(.L_x_178) ;  /* 0x0000000000408947 */ /* 0x000fea0003800000 */
[----:B------:R-:W1:Y:S01]  /*bf40*/  LDCU.64 UR8, c[0x4][0x70] ;  /* 0x01000e00ff0877ac */ /* 0x000e620008000a00 */
[----:B--2---:R-:W-:Y:S01]  /*bf50*/  MOV R3, 0x0 ;  /* 0x0000000000037802 */ /* 0x004fe20000000f00 */
[----:B------:R-:W-:Y:S02]  /*bf60*/  HFMA2 R12, -RZ, RZ, 0, 5.9604644775390625e-08 ;  /* 0x00000001ff0c7431 */ /* 0x000fe400000001ff */
[----:B------:R-:W-:Y:S02]  /*bf70*/  IMAD.MOV.U32 R8, RZ, RZ, 0x192 ;  /* 0x00000192ff087424 */ /* 0x000fe400078e00ff */
[----:B------:R-:W-:Y:S01]  /*bf80*/  IMAD.MOV.U32 R13, RZ, RZ, RZ ;  /* 0x000000ffff0d7224 */ /* 0x000fe200078e00ff */
[----:B------:R-:W2:Y:S01]  /*bf90*/  LDCU.64 UR6, c[0x4][0x78] ;  /* 0x01000f00ff0677ac */ /* 0x000ea20008000a00 */
[----:B------:R-:W3:Y:S01]  /*bfa0*/  LDC.64 R2, c[0x4][R3] ;  /* 0x0100000003027b82 */ /* 0x000ee20000000a00 */
[----:B------:R-:W5:Y:S01]  /*bfb0*/  LDCU.64 UR4, c[0x4][0x10] ;  /* 0x01000200ff0477ac */ /* 0x000f620008000a00 */
[----:B-1----:R-:W-:Y:S01]  /*bfc0*/  MOV R5, UR9 ;  /* 0x0000000900057c02 */ /* 0x002fe20008000f00 */
[----:B------:R-:W-:Y:S01]  /*bfd0*/  IMAD.U32 R4, RZ, RZ, UR8 ;  /* 0x00000008ff047e24 */ /* 0x000fe2000f8e00ff */
[----:B--2---:R-:W-:Y:S01]  /*bfe0*/  MOV R7, UR7 ;  /* 0x0000000700077c02 */ /* 0x004fe20008000f00 */
[----:B------:R-:W-:Y:S01]  /*bff0*/  IMAD.U32 R6, RZ, RZ, UR6 ;  /* 0x00000006ff067e24 */ /* 0x000fe2000f8e00ff */
[----:B-----5:R-:W-:Y:S01]  /*c000*/  MOV R11, UR5 ;  /* 0x00000005000b7c02 */ /* 0x020fe20008000f00 */
[----:B------:R-:W-:Y:S02]  /*c010*/  IMAD.U32 R10, RZ, RZ, UR4 ;  /* 0x00000004ff0a7e24 */ /* 0x000fe4000f8e00ff */
[----:B------:R-:W-:Y:S07]  /*c020*/  LEPC R20, `(.L_x_178) ;  /* 0x000000001014794e */ /* 0x000fee0000000000 */
[----:B---34-:R-:W-:Y:S05]  /*c030*/  CALL.ABS.NOINC R2 ;  /* 0x0000000002007343 */ /* 0x018fea0003c00000 */
.L_x_178:
[----:B------:R-:W-:Y:S01]  /*c040*/  ISETP.NE.AND P0, PT, R70, RZ, PT ;  /* 0x000000ff4600720c */ /* 0x000fe20003f05270 */
[----:B------:R-:W-:Y:S05]  /*c050*/  WARPSYNC.ALL ;  /* 0x0000000000007948 */ /* 0x000fea0003800000 */
[----:B------:R-:W-:Y:S01]  /*c060*/  R2UR UR4, R25 ;  /* 0x00000000190472ca */ /* 0x000fe200000e0000 */
[----:B------:R-:W-:Y:S01]  /*c070*/  VIADD R72, R72, 0xb0 ;  /* 0x000000b048487836 */ /* 0x000fe20000000000 */
[----:B---3--:R-:W-:Y:S01]  /*c080*/  LOP3.LUT R0, R44, 0xffffe000, RZ, 0xc0, !PT ;  /* 0xffffe0002c007812 */ /* 0x008fe200078ec0ff */
[----:B------:R-:W-:Y:S01]  /*c090*/  BSSY.RECONVERGENT B0, `(.L_x_179) ;  /* 0x000005e000007945 */ /* 0x000fe20003800200 */
[----:B--2---:R-:W-:Y:S02]  /*c0a0*/  LOP3.LUT R2, R45, 0xffffe000, RZ, 0xc0, !PT ;  /* 0xffffe0002d027812 */ /* 0x004fe400078ec0ff */
[----:B------:R-:W-:Y:S02]  /*c0b0*/  LOP3.LUT R3, R46, 0xffffe000, RZ, 0xc0, !PT ;  /* 0xffffe0002e037812 */ /* 0x000fe400078ec0ff */
[----:B------:R-:W-:Y:S02]  /*c0c0*/  LOP3.LUT R20, R47, 0xffffe000, RZ, 0xc0, !PT ;  /* 0xffffe0002f147812 */ /* 0x000fe400078ec0ff */
[----:B----4-:R-:W-:Y:S02]  /*c0d0*/  LOP3.LUT R21, R40, 0xffffe000, RZ, 0xc0, !PT ;  /* 0xffffe00028157812 */ /* 0x010fe400078ec0ff */
[----:B------:R-:W-:Y:S01]  /*c0e0*/  LOP3.LUT R25, R41, 0xffffe000, RZ, 0xc0, !PT ;  /* 0xffffe00029197812 */ /* 0x000fe200078ec0ff */
[----:B------:R-:W1:Y:S01]  /*c0f0*/  LDTM.x16 R4, tmem[UR4+0x70] ;  /* 0x00007004000479ee */ /* 0x000e620008240000 */
[----:B------:R-:W-:Y:S01]  /*c100*/  LOP3.LUT R26, R42, 0xffffe000, RZ, 0xc0, !PT ;  /* 0xffffe0002a1a7812 */ /* 0x000fe200078ec0ff */
[----:B------:R-:W-:Y:S01]  /*c110*/  NOP ;  /* 0x0000000000007918 */ /* 0x000fe20000000000 */
[----:B------:R-:W-:Y:S02]  /*c120*/  LOP3.LUT R28, R43, 0xffffe000, RZ, 0xc0, !PT ;  /* 0xffffe0002b1c7812 */ /* 0x000fe400078ec0ff */
[----:B------:R-:W-:Y:S02]  /*c130*/  LOP3.LUT R72, R72, 0xfefffff8, RZ, 0xc0, !PT ;  /* 0xfefffff848487812 */ /* 0x000fe400078ec0ff */
[----:B------:R-:W-:Y:S02]  /*c140*/  LOP3.LUT R29, R32, 0xffffe000, RZ, 0xc0, !PT ;  /* 0xffffe000201d7812 */ /* 0x000fe400078ec0ff */
[----:B------:R-:W-:Y:S01]  /*c150*/  LOP3.LUT R30, R33, 0xffffe000, RZ, 0xc0, !PT ;  /* 0xffffe000211e7812 */ /* 0x000fe200078ec0ff */
[----:B-1----:R1:W-:Y:S01]  /*c160*/  SYNCS.ARRIVE.TRANS64.RED.A1T0 RZ, [R72+URZ], RZ ;  /* 0x000000ff48ff79a7 */ /* 0x0023e200081004ff */
[----:B------:R-:W-:Y:S02]  /*c170*/  LOP3.LUT R31, R34, 0xffffe000, RZ, 0xc0, !PT ;  /* 0xffffe000221f7812 */ /* 0x000fe400078ec0ff */
[----:B------:R-:W-:Y:S02]  /*c180*/  LOP3.LUT R32, R35, 0xffffe000, RZ, 0xc0, !PT ;  /* 0xffffe00023207812 */ /* 0x000fe400078ec0ff */
[----:B------:R-:W-:Y:S02]  /*c190*/  LOP3.LUT R33, R36, 0xffffe000, RZ, 0xc0, !PT ;  /* 0xffffe00024217812 */ /* 0x000fe400078ec0ff */
[----:B------:R-:W-:Y:S02]  /*c1a0*/  LOP3.LUT R34, R37, 0xffffe000, RZ, 0xc0, !PT ;  /* 0xffffe00025227812 */ /* 0x000fe400078ec0ff */
[----:B------:R-:W-:Y:S02]  /*c1b0*/  LOP3.LUT R35, R38, 0xffffe000, RZ, 0xc0, !PT ;  /* 0xffffe00026237812 */ /* 0x000fe400078ec0ff */
[----:B------:R-:W-:Y:S01]  /*c1c0*/  LOP3.LUT R36, R39, 0xffffe000, RZ, 0xc0, !PT ;  /* 0xffffe00027247812 */ /* 0x000fe200078ec0ff */
[C---:B------:R-:W-:Y:S01]  /*c1d0*/  FMUL R4, R24.reuse, R4 ;  /* 0x0000000418047220 */ /* 0x040fe20000400000 */
[C---:B------:R-:W-:Y:S01]  /*c1e0*/  FMUL R5, R24.reuse, R5 ;  /* 0x0000000518057220 */ /* 0x040fe20000400000 */
[C---:B------:R-:W-:Y:S01]  /*c1f0*/  FMUL R6, R24.reuse, R6 ;  /* 0x0000000618067220 */ /* 0x040fe20000400000 */
[C---:B------:R-:W-:Y:S01]  /*c200*/  FMUL R7, R24.reuse, R7 ;  /* 0x0000000718077220 */ /* 0x040fe20000400000 */
[C---:B------:R-:W-:Y:S01]  /*c210*/  FFMA R4, R27.reuse, R0, R4 ;  /* 0x000000001b047223 */ /* 0x040fe20000000004 */
[C---:B------:R-:W-:Y:S01]  /*c220*/  FFMA R5, R27.reuse, R2, R5 ;  /* 0x000000021b057223 */ /* 0x040fe20000000005 */
[C---:B------:R-:W-:Y:S01]  /*c230*/  FFMA R6, R27.reuse, R3, R6 ;  /* 0x000000031b067223 */ /* 0x040fe20000000006 */
[C---:B------:R-:W-:Y:S01]  /*c240*/  FFMA R7, R27.reuse, R20, R7 ;  /* 0x000000141b077223 */ /* 0x040fe20000000007 */
[C---:B------:R-:W-:Y:S01]  /*c250*/  FMUL R8, R24.reuse, R8 ;  /* 0x0000000818087220 */ /* 0x040fe20000400000 */
[C---:B------:R-:W-:Y:S01]  /*c260*/  FMUL R9, R24.reuse, R9 ;  /* 0x0000000918097220 */ /* 0x040fe20000400000 */
[C---:B------:R-:W-:Y:S01]  /*c270*/  FMUL R10, R24.reuse, R10 ;  /* 0x0000000a180a7220 */ /* 0x040fe20000400000 */
[C---:B------:R-:W-:Y:S01]  /*c280*/  FMUL R11, R24.reuse, R11 ;  /* 0x0000000b180b7220 */ /* 0x040fe20000400000 */
[----:B------:R-:W-:Y:S01]  /*c290*/  F2FP.TF32.F32.PACK_B R4, R4 ;  /* 0x00000004ff04723e */ /* 0x000fe200024050ff */
[C---:B------:R-:W-:Y:S01]  /*c2a0*/  FFMA R8, R27.reuse, R21, R8 ;  /* 0x000000151b087223 */ /* 0x040fe20000000008 */
[----:B------:R-:W-:Y:S01]  /*c2b0*/  F2FP.TF32.F32.PACK_B R5, R5 ;  /* 0x00000005ff05723e */ /* 0x000fe200024050ff */
[C---:B------:R-:W-:Y:S01]  /*c2c0*/  FFMA R9, R27.reuse, R25, R9 ;  /* 0x000000191b097223 */ /* 0x040fe20000000009 */
[----:B------:R-:W-:Y:S01]  /*c2d0*/  F2FP.TF32.F32.PACK_B R6, R6 ;  /* 0x00000006ff06723e */ /* 0x000fe200024050ff */
[C---:B------:R-:W-:Y:S01]  /*c2e0*/  FFMA R10, R27.reuse, R26, R10 ;  /* 0x0000001a1b0a7223 */ /* 0x040fe2000000000a */
[----:B------:R-:W-:Y:S01]  /*c2f0*/  F2FP.TF32.F32.PACK_B R7, R7 ;  /* 0x00000007ff07723e */ /* 0x000fe200024050ff */
[C---:B------:R-:W-:Y:S01]  /*c300*/  FFMA R11, R27.reuse, R28, R11 ;  /* 0x0000001c1b0b7223 */ /* 0x040fe2000000000b */
[C---:B------:R-:W-:Y:S01]  /*c310*/  FMUL R12, R24.reuse, R12 ;  /* 0x0000000c180c7220 */ /* 0x040fe20000400000 */
[----:B------:R-:W-:Y:S01]  /*c320*/  F2FP.TF32.F32.PACK_B R8, R8 ;  /* 0x00000008ff08723e */ /* 0x000fe200024050ff */
[C---:B------:R-:W-:Y:S01]  /*c330*/  FMUL R13, R24.reuse, R13 ;  /* 0x0000000d180d7220 */ /* 0x040fe20000400000 */
[----:B------:R1:W-:Y:S01]  /*c340*/  STS.128 [R68+0x6000], R4 ;  /* 0x0060000444007388 */ /* 0x0003e20000000c00 */
        /* <DEDUP_REMOVED lines=8> */
[C---:B------:R-:W-:Y:S01]  /*c3d0*/  FFMA R15, R27.reuse, R32, R15 ;  /* 0x000000201b0f7223 */ /* 0x040fe2000000000f */
[C---:B------:R-:W-:Y:S01]  /*c3e0*/  FMUL R16, R24.reuse, R16 ;  /* 0x0000001018107220 */ /* 0x040fe20000400000 */
[----:B------:R-:W-:Y:S01]  /*c3f0*/  F2FP.TF32.F32.PACK_B R12, R12 ;  /* 0x0000000cff0c723e */ /* 0x000fe200024050ff */
[----:B------:R1:W-:Y:S01]  /*c400*/  STS.128 [R67+0x6010], R8 ;  /* 0x0060100843007388 */ /* 0x0003e20000000c00 */
[C---:B------:R-:W-:Y:S01]  /*c410*/  FMUL R17, R24.reuse, R17 ;  /* 0x0000001118117220 */ /* 0x040fe20000400000 */
[C---:B------:R-:W-:Y:S01]  /*c420*/  FMUL R18, R24.reuse, R18 ;  /* 0x0000001218127220 */ /* 0x040fe20000400000 */
[----:B------:R-:W-:Y:S01]  /*c430*/  FMUL R19, R24, R19 ;  /* 0x0000001318137220 */ /* 0x000fe20000400000 */
[----:B------:R-:W-:Y:S01]  /*c440*/  F2FP.TF32.F32.PACK_B R13, R13 ;  /* 0x0000000dff0d723e */ /* 0x000fe200024050ff */
[C---:B------:R-:W-:Y:S01]  /*c450*/  FFMA R16, R27.reuse, R33, R16 ;  /* 0x000000211b107223 */ /* 0x040fe20000000010 */
[----:B------:R-:W-:Y:S01]  /*c460*/  F2FP.TF32.F32.PACK_B R14, R14 ;  /* 0x0000000eff0e723e */ /* 0x000fe200024050ff */
[C---:B------:R-:W-:Y:S01]  /*c470*/  FFMA R17, R27.reuse, R34, R17 ;  /* 0x000000221b117223 */ /* 0x040fe20000000011 */
[----:B------:R-:W-:Y:S01]  /*c480*/  F2FP.TF32.F32.PACK_B R15, R15 ;  /* 0x0000000fff0f723e */ /* 0x000fe200024050ff */
[C---:B------:R-:W-:Y:S01]  /*c490*/  FFMA R18, R27.reuse, R35, R18 ;  /* 0x000000231b127223 */ /* 0x040fe20000000012 */
[----:B------:R-:W-:Y:S01]  /*c4a0*/  FFMA R19, R27, R36, R19 ;  /* 0x000000241b137223 */ /* 0x000fe20000000013 */
[----:B------:R-:W-:Y:S02]  /*c4b0*/  F2FP.TF32.F32.PACK_B R16, R16 ;  /* 0x00000010ff10723e */ /* 0x000fe400024050ff */
[----:B------:R1:W-:Y:S01]  /*c4c0*/  STS.128 [R66+0x6020], R12 ;  /* 0x0060200c42007388 */ /* 0x0003e20000000c00 */
[----:B------:R-:W-:Y:S02]  /*c4d0*/  F2FP.TF32.F32.PACK_B R17, R17 ;  /* 0x00000011ff11723e */ /* 0x000fe400024050ff */
        /* <DEDUP_REMOVED lines=25> */
.L_x_180:
[----:B------:R-:W-:Y:S05]  /*c670*/  BSYNC.RECONVERGENT B0 ;  /* 0x0000000000007941 */ /* 0x000fea0003800200 */
.L_x_179:
[----:B------:R-:W-:Y:S01]  /*c680*/  BAR.SYNC.DEFER_BLOCKING 0x1, 0x80 ;  /* 0x0042000000007b1d */ /* 0x000fe20000010000 */
[----:B------:R-:W-:Y:S01]  /*c690*/  UISETP.NE.AND UP0, UPT, UR49, -0x8, UPT ;  /* 0xfffffff83100788c */ /* 0x000fe2000bf05270 */
[----:B------:R-:W-:Y:S08]  /*c6a0*/  IADD3 R22, PT, PT, R22, 0x1, RZ ;  /* 0x0000000116167810 */ /* 0x000ff00007ffe0ff */
[----:B------:R-:W-:Y:S05]  /*c6b0*/  BRA.U !UP0, `(.L_x_181) ;  /* 0x0000000108287547 */ /* 0x000fea000b800000 */
[----:B------:R-:W-:Y:S01]  /*c6c0*/  ISETP.NE.AND P0, PT, R71, RZ, PT ;  /* 0x000000ff4700720c */ /* 0x000fe20003f05270 */
[----:B------:R-:W-:Y:S01]  /*c6d0*/  IMAD.U32 R2, RZ, RZ, UR48 ;  /* 0x00000030ff027e24 */ /* 0x000fe2000f8e00ff */
[----:B------:R-:W-:Y:S01]  /*c6e0*/  UIADD3 UR4, UPT, UPT, UR48, 0x1, URZ ;  /* 0x0000000130047890 */ /* 0x000fe2000fffe0ff */
[----:B------:R-:W-:Y:S03]  /*c6f0*/  IMAD.U32 R0, RZ, RZ, UR61 ;  /* 0x0000003dff007e24 */ /* 0x000fe6000f8e00ff */
[----:B------:R-:W-:Y:S04]  /*c700*/  UISETP.NE.AND UP0, UPT, UR4, 0x4, UPT ;  /* 0x000000040400788c */ /* 0x000fe8000bf05270 */
[----:B------:R-:W-:Y:S03]  /*c710*/  USEL UR48, UR4, URZ, UP0 ;  /* 0x000000ff04307287 */ /* 0x000fe60008000000 */
[----:B------:R-:W-:Y:S05]  /*c720*/  @P0 LEA R2, R2, UR43, 0x3 ;  /* 0x0000002b02020c11 */ /* 0x000fea000f8e18ff */
[----:B------:R-:W-:Y:S05]  /*c730*/  @P0 VIADD R2, R2, 0x40 ;  /* 0x0000004002020836 */ /* 0x000fea0000000000 */
[----:B------:R-:W-:Y:S04]  /*c740*/  @P0 PRMT R0, R0, 0x654, R2 ;  /* 0x0000065400000816 */ /* 0x000fe80000000002 */
[----:B------:R2:W-:Y:S03]  /*c750*/  @P0 SYNCS.ARRIVE.TRANS64.RED.A1T0 RZ, [R0+URZ], RZ ;  /* 0x000000ff00ff09a7 */ /* 0x0005e600081004ff */
.L_x_181:
[----:B------:R-:W-:Y:S01]  /*c760*/  R2UR UR5, R58 ;  /* 0x000000003a0572ca */ /* 0x000fe200000e0000 */
[----:B------:R-:W-:Y:S01]  /*c770*/  UISETP.NE.AND UP0, UPT, UR63, URZ, UPT ;  /* 0x000000ff3f00728c */ /* 0x000fe2000bf05270 */
[----:B------:R-:W-:Y:S01]  /*c780*/  R2UR UR4, R59 ;  /* 0x000000003b0472ca */ /* 0x000fe200000e0000 */
[----:B------:R-:W-:Y:S01]  /*c790*/  UIADD3 UR49, UPT, UPT, UR49, 0x8, URZ ;  /* 0x0000000831317890 */ /* 0x000fe2000fffe0ff */
[----:B------:R-:W-:Y:S01]  /*c7a0*/  ISETP.NE.AND P0, PT, R62, 0x2, PT ;  /* 0x000000023e00780c */ /* 0x000fe20003f05270 */
[----:B------:R-:W-:Y:S01]  /*c7b0*/  UMOV UR60, UR62 ;  /* 0x0000003e003c7c82 */ /* 0x000fe20008000000 */
[----:B------:R-:W-:Y:S02]  /*c7c0*/  ISETP.NE.AND P1, PT, R22, 0x4, PT ;  /* 0x000000041600780c */ /* 0x000fe40003f25270 */
[----:B------:R-:W-:Y:S02]  /*c7d0*/  SEL R2, RZ, 0x1, P0 ;  /* 0x00000001ff027807 */ /* 0x000fe40000000000 */
[----:B--2---:R-:W-:Y:S02]  /*c7e0*/  SEL R0, RZ, 0x1, P1 ;  /* 0x00000001ff007807 */ /* 0x004fe40000800000 */
[----:B------:R-:W-:Y:S01]  /*c7f0*/  LOP3.LUT R64, R64, R2, RZ, 0x3c, !PT ;  /* 0x0000000240407212 */ /* 0x000fe200078e3cff */
[----:B------:R-:W-:Y:S01]  /*c800*/  UIADD3 UR27, UPT, UPT, UR36, UR5, URZ ;  /* 0x00000005241b7290 */ /* 0x000fe2000fffe0ff */
[----:B------:R-:W-:Y:S01]  /*c810*/  LOP3.LUT R65, R65, R0, RZ, 0x3c, !PT ;  /* 0x0000000041417212 */ /* 0x000fe200078e3cff */
[----:B------:R-:W-:Y:S01]  /*c820*/  UIADD3 UR20, UPT, UPT, UR37, UR4, URZ ;  /* 0x0000000425147290 */ /* 0x000fe2000fffe0ff */
[----:B------:R-:W-:Y:S02]  /*c830*/  SEL R62, R62, RZ, P0 ;  /* 0x000000ff3e3e7207 */ /* 0x000fe40000000000 */
[----:B------:R-:W-:Y:S01]  /*c840*/  SEL R22, R22, RZ, P1 ;  /* 0x000000ff16167207 */ /* 0x000fe20000800000 */
[----:B------:R-:W-:Y:S08]  /*c850*/  BRA.U UP0, `(.L_x_182) ;  /* 0xffffffa100c47547 */ /* 0x000ff0000b83ffff */
[----:B------:R-:W2:Y:S01]  /*c860*/  LDCU.64 UR4, c[0x0][0x888] ;  /* 0x00011100ff0477ac */ /* 0x000ea20008000a00 */
[----:B------:R-:W3:Y:S01]  /*c870*/  LDCU.64 UR6, c[0x0][0x890] ;  /* 0x00011200ff0677ac */ /* 0x000ee20008000a00 */
[----:B--2---:R-:W-:Y:S02]  /*c880*/  ISETP.NE.U32.AND P2, PT, RZ, UR4, PT ;  /* 0x00000004ff007c0c */ /* 0x004fe4000bf45070 */
[----:B---3--:R-:W-:Y:S02]  /*c890*/  ISETP.NE.U32.AND P1, PT, RZ, UR6, PT ;  /* 0x00000006ff007c0c */ /* 0x008fe4000bf25070 */
[----:B------:R-:W-:Y:S02]  /*c8a0*/  ISETP.NE.AND.EX P2, PT, RZ, UR5, PT, P2 ;  /* 0x00000005ff007c0c */ /* 0x000fe4000bf45320 */
[----:B------:R-:W-:-:S13]  /*c8b0*/  ISETP.NE.AND.EX P0, PT, RZ, UR7, PT, P1 ;  /* 0x00000007ff007c0c */ /* 0x000fda000bf05310 */
[----:B------:R-:W-:Y:S05]  /*c8c0*/  @P2 BRA P0, `(.L_x_183) ;  /* 0x00000000003c2947 */ /* 0x000fea0000000000 */
[----:B------:R-:W-:-:S13]  /*c8d0*/  ISETP.NE.AND.EX P1, PT, RZ, UR7, PT, P1 ;  /* 0x00000007ff007c0c */ /* 0x000fda000bf25310 */
[----:B------:R-:W-:Y:S05]  /*c8e0*/  @P1 BRA `(.L_x_184) ;  /* 0x00000000000c1947 */ /* 0x000fea0003800000 */
[----:B------:R-:W-:-:S13]  /*c8f0*/  FSETP.NEU.AND P0, PT, R27, RZ, PT ;  /* 0x000000ff1b00720b */ /* 0x000fda0003f0d000 */
[----:B------:R-:W-:Y:S05]  /*c900*/  @!P0 EXIT ;  /* 0x000000000000894d */ /* 0x000fea0003800000 */
[----:B------:R-:W-:Y:S05]  /*c910*/  BRA `(.L_x_183) ;  /* 0x0000000000287947 */ /* 0x000fea0003800000 */
.L_x_184:
[----:B------:R-:W-:Y:S01]  /*c920*/  ISETP.NE.AND P0, PT, R61, RZ, PT ;  /* 0x000000ff3d00720c */ /* 0x000fe20003f05270 */
[----:B------:R-:W-:-:S12]  /*c930*/  BSSY.RECONVERGENT B0, `(.L_x_183) ;  /* 0x0000008000007945 */ /* 0x000fd80003800200 */
[----:B------:R-:W-:Y:S05]  /*c940*/  @P0 BRA `(.L_x_185) ;  /* 0x0000000000100947 */ /* 0x000fea0003800000 */
[----:B------:R-:W-:-:S04]  /*c950*/  ISETP.NE.U32.AND P0, PT, RZ, UR4, PT ;  /* 0x00000004ff007c0c */ /* 0x000fc8000bf05070 */
[----:B------:R-:W-:-:S13]  /*c960*/  ISETP.NE.AND.EX P0, PT, RZ, UR5, PT, P0 ;  /* 0x00000005ff007c0c */ /* 0x000fda000bf05300 */
[----:B------:R-:W-:Y:S05]  /*c970*/  @!P0 EXIT ;  /* 0x000000000000894d */ /* 0x000fea0003800000 */
[----:B------:R-:W-:Y:S05]  /*c980*/  BRA `(.L_x_186) ;  /* 0x0000000000087947 */ /* 0x000fea0003800000 */
.L_x_185:
[----:B------:R-:W-:-:S13]  /*c990*/  FSETP.NEU.AND P0, PT, R27, RZ, PT ;  /* 0x000000ff1b00720b */ /* 0x000fda0003f0d000 */
[----:B------:R-:W-:Y:S05]  /*c9a0*/  @!P0 EXIT ;  /* 0x000000000000894d */ /* 0x000fea0003800000 */
.L_x_186:
[----:B------:R-:W-:Y:S05]  /*c9b0*/  BSYNC.RECONVERGENT B0 ;  /* 0x0000000000007941 */ /* 0x000fea0003800200 */
.L_x_183:
[----:B------:R-:W-:Y:S01]  /*c9c0*/  ULEA UR6, UR48, UR43, 0x3 ;  /* 0x0000002b30067291 */ /* 0x000fe2000f8e18ff */
[----:B------:R-:W-:-:S04]  /*c9d0*/  DEPBAR.LE SB0, 0x0 ;  /* 0x000080000000791a */ /* 0x000fc80000000000 */
[----:B------:R-:W-:-:S04]  /*c9e0*/  UIADD3 UR6, UPT, UPT, UR6, 0x40, URZ ;  /* 0x0000004006067890 */ /* 0x000fc8000fffe0ff */
[----:B------:R-:W-:-:S09]  /*c9f0*/  UPRMT UR6, UR61, 0x654, UR6 ;  /* 0x000006543d067896 */ /* 0x000fd20008000006 */
[----:B------:R-:W-:Y:S01]  /*ca00*/  SYNCS.ARRIVE.TRANS64.RED.A1T0 RZ, [UR6], RZ ;  /* 0x000000ffffff79a7 */ /* 0x000fe20008100406 */
[----:B------:R-:W-:Y:S05]  /*ca10*/  EXIT ;  /* 0x000000000000794d */ /* 0x000fea0003800000 */
.L_x_24:
[----:B---3--:R3:W4:Y:S02]  /*ca20*/  SYNCS.PHASECHK.TRANS64.TRYWAIT P0, [R0+URZ+0xe0], R2 ;  /* 0x0000e002000075a7 */ /* 0x00872400080011ff */
[----:B----4-:R-:W-:Y:S05]  /*ca30*/  @!P0 NANOSLEEP.SYNCS 0x989680 ;  /* 0x009896800000895d */ /* 0x010fea0003900000 */
[----:B------:R-:W4:Y:S02]  /*ca40*/  @!P0 SYNCS.PHASECHK.TRANS64 P0, [R0+URZ+0xe0], R2 ;  /* 0x0000e002000085a7 */ /* 0x000f2400080010ff */
[----:B----4-:R-:W-:Y:S05]  /*ca50*/  @!P0 BRA `(.L_x_24) ;  /* 0xfffffffc00f08947 */ /* 0x010fea000383ffff */
[----:B------:R-:W-:Y:S05]  /*ca60*/  BRA `(.L_x_187) ;  /* 0xffffff5000187947 */ /* 0x000fea000383ffff */
.L_x_27:
[----:B--2---:R-:W-:-:S07]  /*ca70*/  MOV R0, UR7 ;  /* 0x0000000700007c02 */ /* 0x004fce0008000f00 */
.L_x_188:
[----:B--2---:R2:W3:Y:S02]  /*ca80*/  SYNCS.PHASECHK.TRANS64.TRYWAIT P0, [R0+URZ+0x10], R3 ;  /* 0x00001003000075a7 */ /* 0x0044e400080011ff */
[----:B---3--:R-:W-:Y:S05]  /*ca90*/  @!P0 NANOSLEEP.SYNCS 0x989680 ;  /* 0x009896800000895d */ /* 0x008fea0003900000 */
[----:B------:R-:W3:Y:S02]  /*caa0*/  @!P0 SYNCS.PHASECHK.TRANS64 P0, [R0+URZ+0x10], R3 ;  /* 0x00001003000085a7 */ /* 0x000ee400080010ff */
[----:B---3--:R-:W-:Y:S05]  /*cab0*/  @!P0 BRA `(.L_x_188) ;  /* 0xfffffffc00f08947 */ /* 0x008fea000383ffff */
[----:B------:R-:W-:Y:S05]  /*cac0*/  BRA `(.L_x_26) ;  /* 0xffffff5000707947 */ /* 0x000fea000383ffff */
.L_x_36:
[----:B-1----:R-:W-:-:S07]  /*cad0*/  MOV R0, UR7 ;  /* 0x0000000700007c02 */ /* 0x002fce0008000f00 */
.L_x_189:
[----:B-1----:R1:W2:Y:S02]  /*cae0*/  SYNCS.PHASECHK.TRANS64.TRYWAIT P0, [R0+URZ+0x10], R3 ;  /* 0x00001003000075a7 */ /* 0x0022a400080011ff */
[----:B--2---:R-:W-:Y:S05]  /*caf0*/  @!P0 NANOSLEEP.SYNCS 0x989680 ;  /* 0x009896800000895d */ /* 0x004fea0003900000 */
[----:B------:R-:W2:Y:S02]  /*cb00*/  @!P0 SYNCS.PHASECHK.TRANS64 P0, [R0+URZ+0x10], R3 ;  /* 0x00001003000085a7 */ /* 0x000ea400080010ff */
[----:B--2---:R-:W-:Y:S05]  /*cb10*/  @!P0 BRA `(.L_x_189) ;  /* 0xfffffffc00f08947 */ /* 0x004fea000383ffff */
[----:B------:R-:W-:Y:S05]  /*cb20*/  BRA `(.L_x_35) ;  /* 0xffffff5400cc7947 */ /* 0x000fea000383ffff */
.L_x_43:
[----:B-1----:R1:W4:Y:S02]  /*cb30*/  SYNCS.PHASECHK.TRANS64.TRYWAIT P0, [R3+URZ+0x70], R0 ;  /* 0x00007000030075a7 */ /* 0x00232400080011ff */
[----:B----4-:R-:W-:Y:S05]  /*cb40*/  @!P0 NANOSLEEP.SYNCS 0x989680 ;  /* 0x009896800000895d */ /* 0x010fea0003900000 */
[----:B------:R-:W4:Y:S02]  /*cb50*/  @!P0 SYNCS.PHASECHK.TRANS64 P0, [R3+URZ+0x70], R0 ;  /* 0x00007000030085a7 */ /* 0x000f2400080010ff */
[----:B----4-:R-:W-:Y:S05]  /*cb60*/  @!P0 BRA `(.L_x_43) ;  /* 0xfffffffc00f08947 */ /* 0x010fea000383ffff */
[----:B------:R-:W-:Y:S05]  /*cb70*/  BRA `(.L_x_190) ;  /* 0xffffff5c00087947 */ /* 0x000fea000383ffff */
.L_x_47:
[----:B------:R-:W-:-:S07]  /*cb80*/  MOV R0, UR4 ;  /* 0x0000000400007c02 */ /* 0x000fce0008000f00 */
.L_x_191:
[----:B-1----:R1:W2:Y:S02]  /*cb90*/  SYNCS.PHASECHK.TRANS64.TRYWAIT P0, [R0+URZ], R2 ;  /* 0x00000002000075a7 */ /* 0x0022a400080011ff */
[----:B--2---:R-:W-:Y:S05]  /*cba0*/  @!P0 NANOSLEEP.SYNCS 0x989680 ;  /* 0x009896800000895d */ /* 0x004fea0003900000 */
[----:B------:R-:W2:Y:S02]  /*cbb0*/  @!P0 SYNCS.PHASECHK.TRANS64 P0, [R0+URZ], R2 ;  /* 0x00000002000085a7 */ /* 0x000ea400080010ff */
[----:B--2---:R-:W-:Y:S05]  /*cbc0*/  @!P0 BRA `(.L_x_191) ;  /* 0xfffffffc00f08947 */ /* 0x004fea000383ffff */
[----:B------:R-:W-:Y:S05]  /*cbd0*/  BRA `(.L_x_192) ;  /* 0xffffff6000b47947 */ /* 0x000fea000383ffff */
.L_x_50:
[----:B--2---:R2:W3:Y:S02]  /*cbe0*/  SYNCS.PHASECHK.TRANS64.TRYWAIT P0, [R0+URZ+0xd0], R8 ;  /* 0x0000d008000075a7 */ /* 0x0044e400080011ff */
[----:B---3--:R-:W-:Y:S05]  /*cbf0*/  @!P0 NANOSLEEP.SYNCS 0x989680 ;  /* 0x009896800000895d */ /* 0x008fea0003900000 */
[----:B------:R-:W3:Y:S02]  /*cc00*/  @!P0 SYNCS.PHASECHK.TRANS64 P0, [R0+URZ+0xd0], R8 ;  /* 0x0000d008000085a7 */ /* 0x000ee400080010ff */
[----:B---3--:R-:W-:Y:S05]  /*cc10*/  @!P0 BRA `(.L_x_50) ;  /* 0xfffffffc00f08947 */ /* 0x008fea000383ffff */
[----:B------:R-:W-:Y:S05]  /*cc20*/  BRA `(.L_x_193) ;  /* 0xffffff6400147947 */ /* 0x000fea000383ffff */
.L_x_51:
[----:B------:R-:W-:-:S07]  /*cc30*/  MOV R0, UR4 ;  /* 0x0000000400007c02 */ /* 0x000fce0008000f00 */
.L_x_194:
[----:B--2---:R2:W3:Y:S02]  /*cc40*/  SYNCS.PHASECHK.TRANS64.TRYWAIT P0, [R0+URZ+0x80], R9 ;  /* 0x00008009000075a7 */ /* 0x0044e400080011ff */
[----:B---3--:R-:W-:Y:S05]  /*cc50*/  @!P0 NANOSLEEP.SYNCS 0x989680 ;  /* 0x009896800000895d */ /* 0x008fea0003900000 */
[----:B------:R-:W3:Y:S02]  /*cc60*/  @!P0 SYNCS.PHASECHK.TRANS64 P0, [R0+URZ+0x80], R9 ;  /* 0x00008009000085a7 */ /* 0x000ee400080010ff */
[----:B---3--:R-:W-:Y:S05]  /*cc70*/  @!P0 BRA `(.L_x_194) ;  /* 0xfffffffc00f08947 */ /* 0x008fea000383ffff */
[----:B------:R-:W-:Y:S05]  /*cc80*/  BRA `(.L_x_195) ;  /* 0xffffff6400247947 */ /* 0x000fea000383ffff */
.L_x_52:
[----:B--2---:R2:W3:Y:S02]  /*cc90*/  SYNCS.PHASECHK.TRANS64.TRYWAIT P1, [R0+URZ+0x70], R8 ;  /* 0x00007008000075a7 */ /* 0x0044e400080211ff */
[----:B---3--:R-:W-:Y:S05]  /*cca0*/  @!P1 NANOSLEEP.SYNCS 0x989680 ;  /* 0x009896800000995d */ /* 0x008fea0003900000 */
[----:B------:R-:W3:Y:S02]  /*ccb0*/  @!P1 SYNCS.PHASECHK.TRANS64 P1, [R0+URZ+0x70], R8 ;  /* 0x00007008000095a7 */ /* 0x000ee400080210ff */
[----:B---3--:R-:W-:Y:S05]  /*ccc0*/  @!P1 BRA `(.L_x_52) ;  /* 0xfffffffc00f09947 */ /* 0x008fea000383ffff */
[----:B------:R-:W-:Y:S05]  /*ccd0*/  BRA `(.L_x_196) ;  /* 0xffffff6400547947 */ /* 0x000fea000383ffff */
.L_x_55:
[----:B------:R-:W-:-:S07]  /*cce0*/  MOV R0, UR4 ;  /* 0x0000000400007c02 */ /* 0x000fce0008000f00 */
.L_x_197:
[----:B--2---:R2:W3:Y:S02]  /*ccf0*/  SYNCS.PHASECHK.TRANS64.TRYWAIT P0, [R0+URZ+0x80], R2 ;  /* 0x00008002000075a7 */ /* 0x0044e400080011ff */
[----:B---3--:R-:W-:Y:S05]  /*cd00*/  @!P0 NANOSLEEP.SYNCS 0x989680 ;  /* 0x009896800000895d */ /* 0x008fea0003900000 */
[----:B------:R-:W3:Y:S02]  /*cd10*/  @!P0 SYNCS.PHASECHK.TRANS64 P0, [R0+URZ+0x80], R2 ;  /* 0x00008002000085a7 */ /* 0x000ee400080010ff */
[----:B---3--:R-:W-:Y:S05]  /*cd20*/  @!P0 BRA `(.L_x_197) ;  /* 0xfffffffc00f08947 */ /* 0x008fea000383ffff */
[----:B------:R-:W-:Y:S05]  /*cd30*/  BRA `(.L_x_54) ;  /* 0xffffff6400a87947 */ /* 0x000fea000383ffff */
.L_x_64:
[----:B--2---:R-:W-:-:S04]  /*cd40*/  MOV R7, UR5 ;  /* 0x0000000500077c02 */ /* 0x004fc80008000f00 */
[----:B------:R2:W3:Y:S03]  /*cd50*/  SYNCS.PHASECHK.TRANS64.TRYWAIT P0, [R7+URZ+0x8], R8 ;  /* 0x00000808070075a7 */ /* 0x0004e600080011ff */
[----:B---3--:R-:W-:Y:S05]  /*cd60*/  @!P0 NANOSLEEP.SYNCS 0x989680 ;  /* 0x009896800000895d */ /* 0x008fea0003900000 */
[----:B------:R-:W3:Y:S02]  /*cd70*/  @!P0 SYNCS.PHASECHK.TRANS64 P0, [R7+URZ+0x8], R8 ;  /* 0x00000808070085a7 */ /* 0x000ee400080010ff */
[----:B---3--:R-:W-:Y:S05]  /*cd80*/  @!P0 BRA `(.L_x_64) ;  /* 0xfffffffc00ec8947 */ /* 0x008fea000383ffff */
[----:B------:R-:W-:Y:S05]  /*cd90*/  BRA `(.L_x_63) ;  /* 0xffffff6800647947 */ /* 0x000fea000383ffff */
.L_x_66:
[----:B------:R-:W-:Y:S01]  /*cda0*/  BSSY B0, `(.L_x_198) ;  /* 0x0000006000007945 */ /* 0x000fe20003800000 */
[----:B------:R-:W-:-:S07]  /*cdb0*/  MOV R15, 0xffffffff ;  /* 0xffffffff000f7802 */ /* 0x000fce0000000f00 */
[----:B-12--5:R-:W-:Y:S05]  /*cdc0*/  WARPSYNC.COLLECTIVE R15, `(.L_x_199) ;  /* 0x000000000f0c7348 */ /* 0x026fea0003c00000 */
[----:B------:R-:W-:Y:S02]  /*cdd0*/  ELECT P6, UR79, PT ;  /* 0x00000000004f782f */ /* 0x000fe400038c0000 */
[----:B------:R-:W-:Y:S01]  /*cde0*/  MOV R14, UR79 ;  /* 0x0000004f000e7c02 */ /* 0x000fe20008000f00 */
[----:B-12--5:R-:W-:Y:S10]  /*cdf0*/  ENDCOLLECTIVE ;  /* 0x000000000000791b */ /* 0x026ff40003800000 */
.L_x_199:
[----:B------:R-:W-:Y:S05]  /*ce00*/  BSYNC B0 ;  /* 0x0000000000007941 */ /* 0x000fea0003800000 */
.L_x_198:
[----:B------:R-:W-:Y:S01]  /*ce10*/  PLOP3.LUT P0, PT, P6, PT, PT, 0x80, 0x8 ;  /* 0x000000000008781c */ /* 0x000fe2000370f070 */
[----:B------:R-:W-:-:S12]  /*ce20*/  BRA `(.L_x_200) ;  /* 0xffffff6800947947 */ /* 0x000fd8000383ffff */
.L_x_68:
[----:B--2---:R-:W-:-:S04]  /*ce30*/  MOV R5, UR5 ;  /* 0x0000000500057c02 */ /* 0x004fc80008000f00 */
[----:B------:R2:W3:Y:S03]  /*ce40*/  SYNCS.PHASECHK.TRANS64.TRYWAIT P0, [R5+URZ+0x8], R6 ;  /* 0x00000806050075a7 */ /* 0x0004e600080011ff */
[----:B---3--:R-:W-:Y:S05]  /*ce50*/  @!P0 NANOSLEEP.SYNCS 0x989680 ;  /* 0x009896800000895d */ /* 0x008fea0003900000 */
[----:B------:R-:W3:Y:S02]  /*ce60*/  @!P0 SYNCS.PHASECHK.TRANS64 P0, [R5+URZ+0x8], R6 ;  /* 0x00000806050085a7 */ /* 0x000ee400080010ff */
[----:B---3--:R-:W-:Y:S05]  /*ce70*/  @!P0 BRA `(.L_x_68) ;  /* 0xfffffffc00ec8947 */ /* 0x008fea000383ffff */
[----:B------:R-:W-:Y:S05]  /*ce80*/  BRA `(.L_x_67) ;  /* 0xffffff6800987947 */ /* 0x000fea000383ffff */
.L_x_69:
[----:B-1----:R1:W2:Y:S02]  /*ce90*/  SYNCS.PHASECHK.TRANS64.TRYWAIT P0, [R3+URZ+0x70], R4 ;  /* 0x00007004030075a7 */ /* 0x0022a400080011ff */
[----:B--2---:R-:W-:Y:S05]  /*cea0*/  @!P0 NANOSLEEP.SYNCS 0x989680 ;  /* 0x009896800000895d */ /* 0x004fea0003900000 */
[----:B------:R-:W2:Y:S02]  /*ceb0*/  @!P0 SYNCS.PHASECHK.TRANS64 P0, [R3+URZ+0x70], R4 ;  /* 0x00007004030085a7 */ /* 0x000ea400080010ff */
[----:B--2---:R-:W-:Y:S05]  /*cec0*/  @!P0 BRA `(.L_x_69) ;  /* 0xfffffffc00f08947 */ /* 0x004fea000383ffff */
[----:B------:R-:W-:Y:S05]  /*ced0*/  BRA `(.L_x_201) ;  /* 0xffffff6c00a87947 */ /* 0x000fea000383ffff */
.L_x_71:
[----:B------:R-:W-:-:S13]  /*cee0*/  R2UR UR4, R4 ;  /* 0x00000000040472ca */ /* 0x000fda00000e0000 */
[----:B------:R-:W-:-:S07]  /*cef0*/  MOV R3, UR4 ;  /* 0x0000000400037c02 */ /* 0x000fce0008000f00 */
.L_x_202:
[----:B-1----:R1:W2:Y:S02]  /*cf00*/  SYNCS.PHASECHK.TRANS64.TRYWAIT P0, [R3+URZ+0xb0], R5 ;  /* 0x0000b005030075a7 */ /* 0x0022a400080011ff */
[----:B--2---:R-:W-:Y:S05]  /*cf10*/  @!P0 NANOSLEEP.SYNCS 0x989680 ;  /* 0x009896800000895d */ /* 0x004fea0003900000 */
[----:B------:R-:W2:Y:S02]  /*cf20*/  @!P0 SYNCS.PHASECHK.TRANS64 P0, [R3+URZ+0xb0], R5 ;  /* 0x0000b005030085a7 */ /* 0x000ea400080010ff */
[----:B--2---:R-:W-:Y:S05]  /*cf30*/  @!P0 BRA `(.L_x_202) ;  /* 0xfffffffc00f08947 */ /* 0x004fea000383ffff */
[----:B------:R-:W-:Y:S05]  /*cf40*/  BRA `(.L_x_203) ;  /* 0xffffff6c00fc7947 */ /* 0x000fea000383ffff */
.L_x_74:
[----:B------:R-:W-:Y:S07]  /*cf50*/  MOV R3, UR5 ;  /* 0x0000000500037c02 */ /* 0x000fee0008000f00 */
.L_x_204:
[----:B-1----:R1:W2:Y:S02]  /*cf60*/  SYNCS.PHASECHK.TRANS64.TRYWAIT P0, [R3+URZ], R5 ;  /* 0x00000005030075a7 */ /* 0x0022a400080011ff */
[----:B--2---:R-:W-:Y:S05]  /*cf70*/  @!P0 NANOSLEEP.SYNCS 0x989680 ;  /* 0x009896800000895d */ /* 0x004fea0003900000 */
[----:B------:R-:W2:Y:S02]  /*cf80*/  @!P0 SYNCS.PHASECHK.TRANS64 P0, [R3+URZ], R5 ;  /* 0x00000005030085a7 */ /* 0x000ea400080010ff */
[----:B--2---:R-:W-:Y:S05]  /*cf90*/  @!P0 BRA `(.L_x_204) ;  /* 0xfffffffc00f08947 */ /* 0x004fea000383ffff */
[----:B------:R-:W-:Y:S05]  /*cfa0*/  BRA `(.L_x_73) ;  /* 0xffffff7000147947 */ /* 0x000fea000383ffff */
.L_x_78:
[----:B-1----:R-:W-:-:S07]  /*cfb0*/  MOV R2, UR4 ;  /* 0x0000000400027c02 */ /* 0x002fce0008000f00 */
.L_x_205:
[----:B-1----:R1:W2:Y:S02]  /*cfc0*/  SYNCS.PHASECHK.TRANS64.TRYWAIT P0, [R2+URZ], R3 ;  /* 0x00000003020075a7 */ /* 0x0022a400080011ff */
[----:B--2---:R-:W-:Y:S05]  /*cfd0*/  @!P0 NANOSLEEP.SYNCS 0x989680 ;  /* 0x009896800000895d */ /* 0x004fea0003900000 */
[----:B------:R-:W2:Y:S02]  /*cfe0*/  @!P0 SYNCS.PHASECHK.TRANS64 P0, [R2+URZ], R3 ;  /* 0x00000003020085a7 */ /* 0x000ea400080010ff */
[----:B--2---:R-:W-:Y:S05]  /*cff0*/  @!P0 BRA `(.L_x_205) ;  /* 0xfffffffc00f08947 */ /* 0x004fea000383ffff */
[----:B------:R-:W-:Y:S05]  /*d000*/  BRA `(.L_x_206) ;  /* 0xffffff78002c7947 */ /* 0x000fea000383ffff */
.L_x_79:
[----:B------:R-:W-:-:S07]  /*d010*/  MOV R2, UR5 ;  /* 0x0000000500027c02 */ /* 0x000fce0008000f00 */
.L_x_207:
[----:B-1----:R1:W2:Y:S02]  /*d020*/  SYNCS.PHASECHK.TRANS64.TRYWAIT P0, [R2+URZ], R4 ;  /* 0x00000004020075a7 */ /* 0x0022a400080011ff */
[----:B--2---:R-:W-:Y:S05]  /*d030*/  @!P0 NANOSLEEP.SYNCS 0x989680 ;  /* 0x009896800000895d */ /* 0x004fea0003900000 */
[----:B------:R-:W2:Y:S02]  /*d040*/  @!P0 SYNCS.PHASECHK.TRANS64 P0, [R2+URZ], R4 ;  /* 0x00000004020085a7 */ /* 0x000ea400080010ff */
[----:B--2---:R-:W-:Y:S05]  /*d050*/  @!P0 BRA `(.L_x_207) ;  /* 0xfffffffc00f08947 */ /* 0x004fea000383ffff */
[----:B------:R-:W-:Y:S05]  /*d060*/  BRA `(.L_x_208) ;  /* 0xffffff78003c7947 */ /* 0x000fea000383ffff */
.L_x_80:
[----:B------:R-:W-:-:S07]  /*d070*/  MOV R2, UR5 ;  /* 0x0000000500027c02 */ /* 0x000fce0008000f00 */
.L_x_209:
[----:B-1----:R1:W2:Y:S02]  /*d080*/  SYNCS.PHASECHK.TRANS64.TRYWAIT P0, [R2+URZ], R4 ;  /* 0x00000004020075a7 */ /* 0x0022a400080011ff */
[----:B--2---:R-:W-:Y:S05]  /*d090*/  @!P0 NANOSLEEP.SYNCS 0x989680 ;  /* 0x009896800000895d */ /* 0x004fea0003900000 */
[----:B------:R-:W2:Y:S02]  /*d0a0*/  @!P0 SYNCS.PHASECHK.TRANS64 P0, [R2+URZ], R4 ;  /* 0x00000004020085a7 */ /* 0x000ea400080010ff */
[----:B--2---:R-:W-:Y:S05]  /*d0b0*/  @!P0 BRA `(.L_x_209) ;  /* 0xfffffffc00f08947 */ /* 0x004fea000383ffff */
[----:B------:R-:W-:Y:S05]  /*d0c0*/  BRA `(.L_x_210) ;  /* 0xffffff7800487947 */ /* 0x000fea000383ffff */
.L_x_83:
[----:B------:R-:W-:-:S07]  /*d0d0*/  MOV R2, UR62 ;  /* 0x0000003e00027c02 */ /* 0x000fce0008000f00 */
.L_x_211:
[----:B-1----:R1:W2:Y:S02]  /*d0e0*/  SYNCS.PHASECHK.TRANS64.TRYWAIT P1, [R2+URZ+0xf0], R3 ;  /* 0x0000f003020075a7 */ /* 0x0022a400080211ff */
[----:B--2---:R-:W-:Y:S05]  /*d0f0*/  @!P1 NANOSLEEP.SYNCS 0x989680 ;  /* 0x009896800000995d */ /* 0x004fea0003900000 */
[----:B------:R-:W2:Y:S02]  /*d100*/  @!P1 SYNCS.PHASECHK.TRANS64 P1, [R2+URZ+0xf0], R3 ;  /* 0x0000f003020095a7 */ /* 0x000ea400080210ff */
[----:B--2---:R-:W-:Y:S05]  /*d110*/  @!P1 BRA `(.L_x_211) ;  /* 0xfffffffc00f09947 */ /* 0x004fea000383ffff */
[----:B------:R-:W-:Y:S05]  /*d120*/  BRA `(.L_x_212) ;  /* 0xffffff7800987947 */ /* 0x000fea000383ffff */
.L_x_88:
[----:B---3--:R3:W4:Y:S02]  /*d130*/  SYNCS.PHASECHK.TRANS64.TRYWAIT P0, [R12+URZ+0x70], R0 ;  /* 0x000070000c0075a7 */ /* 0x00872400080011ff */
[----:B----4-:R-:W-:Y:S05]  /*d140*/  @!P0 NANOSLEEP.SYNCS 0x989680 ;  /* 0x009896800000895d */ /* 0x010fea0003900000 */
[----:B------:R-:W4:Y:S02]  /*d150*/  @!P0 SYNCS.PHASECHK.TRANS64 P0, [R12+URZ+0x70], R0 ;  /* 0x000070000c0085a7 */ /* 0x000f2400080010ff */
[----:B----4-:R-:W-:Y:S05]  /*d160*/  @!P0 BRA `(.L_x_88) ;  /* 0xfffffffc00f08947 */ /* 0x010fea000383ffff */
[----:B------:R-:W-:Y:S05]  /*d170*/  BRA `(.L_x_213) ;  /* 0xffffff7c00c07947 */ /* 0x000fea000383ffff */
.L_x_91:
[----:B-1----:R-:W-:Y:S07]  /*d180*/  MOV R0, UR21 ;  /* 0x0000001500007c02 */ /* 0x002fee0008000f00 */
.L_x_214:
[----:B-1----:R1:W3:Y:S02]  /*d190*/  SYNCS.PHASECHK.TRANS64.TRYWAIT P2, [R0+URZ+0x68], R6 ;  /* 0x00006806000075a7 */ /* 0x0022e400080411ff */
[----:B---3--:R-:W-:Y:S05]  /*d1a0*/  @!P2 NANOSLEEP.SYNCS 0x989680 ;  /* 0x009896800000a95d */ /* 0x008fea0003900000 */
[----:B------:R-:W3:Y:S02]  /*d1b0*/  @!P2 SYNCS.PHASECHK.TRANS64 P2, [R0+URZ+0x68], R6 ;  /* 0x000068060000a5a7 */ /* 0x000ee400080410ff */
[----:B---3--:R-:W-:Y:S05]  /*d1c0*/  @!P2 BRA `(.L_x_214) ;  /* 0xfffffffc00f0a947 */ /* 0x008fea000383ffff */
[----:B------:R-:W-:Y:S05]  /*d1d0*/  BRA `(.L_x_90) ;  /* 0xffffff84002c7947 */ /* 0x000fea000383ffff */
.L_x_94:
[----:B------:R-:W-:Y:S07]  /*d1e0*/  MOV R0, UR21 ;  /* 0x0000001500007c02 */ /* 0x000fee0008000f00 */
.L_x_215:
[----:B-1----:R1:W3:Y:S02]  /*d1f0*/  SYNCS.PHASECHK.TRANS64.TRYWAIT P0, [R0+URZ+0x40], R10 ;  /* 0x0000400a000075a7 */ /* 0x0022e400080011ff */
[----:B---3--:R-:W-:Y:S05]  /*d200*/  @!P0 NANOSLEEP.SYNCS 0x989680 ;  /* 0x009896800000895d */ /* 0x008fea0003900000 */
[----:B------:R-:W3:Y:S02]  /*d210*/  @!P0 SYNCS.PHASECHK.TRANS64 P0, [R0+URZ+0x40], R10 ;  /* 0x0000400a000085a7 */ /* 0x000ee400080010ff */
[----:B---3--:R-:W-:Y:S05]  /*d220*/  @!P0 BRA `(.L_x_215) ;  /* 0xfffffffc00f08947 */ /* 0x008fea000383ffff */
[----:B------:R-:W-:Y:S05]  /*d230*/  BRA `(.L_x_216) ;  /* 0xffffff8400887947 */ /* 0x000fea000383ffff */
.L_x_95:
[----:B------:R-:W-:Y:S07]  /*d240*/  MOV R0, UR21 ;  /* 0x0000001500007c02 */ /* 0x000fee0008000f00 */
.L_x_217:
[----:B-1----:R1:W3:Y:S02]  /*d250*/  SYNCS.PHASECHK.TRANS64.TRYWAIT P0, [R0+URZ+0x48], R10 ;  /* 0x0000480a000075a7 */ /* 0x0022e400080011ff */
[----:B---3--:R-:W-:Y:S05]  /*d260*/  @!P0 NANOSLEEP.SYNCS 0x989680 ;  /* 0x009896800000895d */ /* 0x008fea0003900000 */
[----:B------:R-:W3:Y:S02]  /*d270*/  @!P0 SYNCS.PHASECHK.TRANS64 P0, [R0+URZ+0x48], R10 ;  /* 0x0000480a000085a7 */ /* 0x000ee400080010ff */
[----:B---3--:R-:W-:Y:S05]  /*d280*/  @!P0 BRA `(.L_x_217) ;  /* 0xfffffffc00f08947 */ /* 0x008fea000383ffff */
[----:B------:R-:W-:Y:S05]  /*d290*/  BRA `(.L_x_218) ;  /* 0xffffff8400e07947 */ /* 0x000fea000383ffff */
.L_x_96:
[----:B------:R-:W-:Y:S07]  /*d2a0*/  MOV R0, UR21 ;  /* 0x0000001500007c02 */ /* 0x000fee0008000f00 */
.L_x_219:
[----:B-1----:R1:W3:Y:S02]  /*d2b0*/  SYNCS.PHASECHK.TRANS64.TRYWAIT P0, [R0+URZ+0x50], R10 ;  /* 0x0000500a000075a7 */ /* 0x0022e400080011ff */
[----:B---3--:R-:W-:Y:S05]  /*d2c0*/  @!P0 NANOSLEEP.SYNCS 0x989680 ;  /* 0x009896800000895d */ /* 0x008fea0003900000 */
[----:B------:R-:W3:Y:S02]  /*d2d0*/  @!P0 SYNCS.PHASECHK.TRANS64 P0, [R0+URZ+0x50], R10 ;  /* 0x0000500a000085a7 */ /* 0x000ee400080010ff */
[----:B---3--:R-:W-:Y:S05]  /*d2e0*/  @!P0 BRA `(.L_x_219) ;  /* 0xfffffffc00f08947 */ /* 0x008fea000383ffff */
[----:B------:R-:W-:Y:S05]  /*d2f0*/  BRA `(.L_x_220) ;  /* 0xffffff8800407947 */ /* 0x000fea000383ffff */
.L_x_97:
[----:B------:R-:W-:Y:S07]  /*d300*/  MOV R0, UR21 ;  /* 0x0000001500007c02 */ /* 0x000fee0008000f00 */
.L_x_221:
[----:B-1----:R1:W3:Y:S02]  /*d310*/  SYNCS.PHASECHK.TRANS64.TRYWAIT P0, [R0+URZ+0x58], R10 ;  /* 0x0000580a000075a7 */ /* 0x0022e400080011ff */
[----:B---3--:R-:W-:Y:S05]  /*d320*/  @!P0 NANOSLEEP.SYNCS 0x989680 ;  /* 0x009896800000895d */ /* 0x008fea0003900000 */
[----:B------:R-:W3:Y:S02]  /*d330*/  @!P0 SYNCS.PHASECHK.TRANS64 P0, [R0+URZ+0x58], R10 ;  /* 0x0000580a000085a7 */ /* 0x000ee400080010ff */
[----:B---3--:R-:W-:Y:S05]  /*d340*/  @!P0 BRA `(.L_x_221) ;  /* 0xfffffffc00f08947 */ /* 0x008fea000383ffff */
[----:B------:R-:W-:Y:S05]  /*d350*/  BRA `(.L_x_222) ;  /* 0xffffff8800a07947 */ /* 0x000fea000383ffff */
.L_x_98:
[----:B------:R-:W-:Y:S07]  /*d360*/  MOV R0, UR21 ;  /* 0x0000001500007c02 */ /* 0x000fee0008000f00 */
.L_x_223:
[----:B-1----:R1:W3:Y:S02]  /*d370*/  SYNCS.PHASECHK.TRANS64.TRYWAIT P0, [R0+URZ+0x40], R9 ;  /* 0x00004009000075a7 */ /* 0x0022e400080011ff */
[----:B---3--:R-:W-:Y:S05]  /*d380*/  @!P0 NANOSLEEP.SYNCS 0x989680 ;  /* 0x009896800000895d */ /* 0x008fea0003900000 */
[----:B------:R-:W3:Y:S02]  /*d390*/  @!P0 SYNCS.PHASECHK.TRANS64 P0, [R0+URZ+0x40], R9 ;  /* 0x00004009000085a7 */ /* 0x000ee400080010ff */
[----:B---3--:R-:W-:Y:S05]  /*d3a0*/  @!P0 BRA `(.L_x_223) ;  /* 0xfffffffc00f08947 */ /* 0x008fea000383ffff */
[----:B------:R-:W-:Y:S05]  /*d3b0*/  BRA `(.L_x_224) ;  /* 0xffffff8c00047947 */ /* 0x000fea000383ffff */
.L_x_99:
[----:B------:R-:W-:Y:S07]  /*d3c0*/  MOV R0, UR21 ;  /* 0x0000001500007c02 */ /* 0x000fee0008000f00 */
.L_x_225:
[----:B-1----:R1:W3:Y:S02]  /*d3d0*/  SYNCS.PHASECHK.TRANS64.TRYWAIT P0, [R0+URZ+0x48], R9 ;  /* 0x00004809000075a7 */ /* 0x0022e400080011ff */
[----:B---3--:R-:W-:Y:S05]  /*d3e0*/  @!P0 NANOSLEEP.SYNCS 0x989680 ;  /* 0x009896800000895d */ /* 0x008fea0003900000 */
[----:B------:R-:W3:Y:S02]  /*d3f0*/  @!P0 SYNCS.PHASECHK.TRANS64 P0, [R0+URZ+0x48], R9 ;  /* 0x00004809000085a7 */ /* 0x000ee400080010ff */
[----:B---3--:R-:W-:Y:S05]  /*d400*/  @!P0 BRA `(.L_x_225) ;  /* 0xfffffffc00f08947 */ /* 0x008fea000383ffff */
[----:B------:R-:W-:Y:S05]  /*d410*/  BRA `(.L_x_226) ;  /* 0xffffff8c00647947 */ /* 0x000fea000383ffff */
.L_x_100:
[----:B------:R-:W-:Y:S07]  /*d420*/  MOV R0, UR21 ;  /* 0x0000001500007c02 */ /* 0x000fee0008000f00 */
.L_x_227:
[----:B-1----:R1:W3:Y:S02]  /*d430*/  SYNCS.PHASECHK.TRANS64.TRYWAIT P0, [R0+URZ+0x50], R9 ;  /* 0x00005009000075a7 */ /* 0x0022e400080011ff */
[----:B---3--:R-:W-:Y:S05]  /*d440*/  @!P0 NANOSLEEP.SYNCS 0x989680 ;  /* 0x009896800000895d */ /* 0x008fea0003900000 */
[----:B------:R-:W3:Y:S02]  /*d450*/  @!P0 SYNCS.PHASECHK.TRANS64 P0, [R0+URZ+0x50], R9 ;  /* 0x00005009000085a7 */ /* 0x000ee400080010ff */
[----:B---3--:R-:W-:Y:S05]  /*d460*/  @!P0 BRA `(.L_x_227) ;  /* 0xfffffffc00f08947 */ /* 0x008fea000383ffff */
[----:B------:R-:W-:Y:S05]  /*d470*/  BRA `(.L_x_228) ;  /* 0xffffff8c00c47947 */ /* 0x000fea000383ffff */
.L_x_101:
[----:B------:R-:W-:Y:S07]  /*d480*/  MOV R0, UR21 ;  /* 0x0000001500007c02 */ /* 0x000fee0008000f00 */
.L_x_229:
[----:B-1----:R1:W3:Y:S02]  /*d490*/  SYNCS.PHASECHK.TRANS64.TRYWAIT P0, [R0+URZ+0x58], R9 ;  /* 0x00005809000075a7 */ /* 0x0022e400080011ff */
[----:B---3--:R-:W-:Y:S05]  /*d4a0*/  @!P0 NANOSLEEP.SYNCS 0x989680 ;  /* 0x009896800000895d */ /* 0x008fea0003900000 */
[----:B------:R-:W3:Y:S02]  /*d4b0*/  @!P0 SYNCS.PHASECHK.TRANS64 P0, [R0+URZ+0x58], R9 ;  /* 0x00005809000085a7 */ /* 0x000ee400080010ff */
[----:B---3--:R-:W-:Y:S05]  /*d4c0*/  @!P0 BRA `(.L_x_229) ;  /* 0xfffffffc00f08947 */ /* 0x008fea000383ffff */
[----:B------:R-:W-:Y:S05]  /*d4d0*/  BRA `(.L_x_230) ;  /* 0xffffff9000207947 */ /* 0x000fea000383ffff */
.L_x_103:
[----:B------:R-:W-:-:S07]  /*d4e0*/  MOV R0, UR21 ;  /* 0x0000001500007c02 */ /* 0x000fce0008000f00 */
.L_x_231:
[----:B-1----:R1:W4:Y:S02]  /*d4f0*/  SYNCS.PHASECHK.TRANS64.TRYWAIT P0, [R0+URZ+0x40], R10 ;  /* 0x0000400a000075a7 */ /* 0x00232400080011ff */
[----:B----4-:R-:W-:Y:S05]  /*d500*/  @!P0 NANOSLEEP.SYNCS 0x989680 ;  /* 0x009896800000895d */ /* 0x010fea0003900000 */
[----:B------:R-:W4:Y:S02]  /*d510*/  @!P0 SYNCS.PHASECHK.TRANS64 P0, [R0+URZ+0x40], R10 ;  /* 0x0000400a000085a7 */ /* 0x000f2400080010ff */
[----:B----4-:R-:W-:Y:S05]  /*d520*/  @!P0 BRA `(.L_x_231) ;  /* 0xfffffffc00f08947 */ /* 0x010fea000383ffff */
[----:B------:R-:W-:Y:S05]  /*d530*/  BRA `(.L_x_232) ;  /* 0xffffff9000a87947 */ /* 0x000fea000383ffff */
.L_x_104:
[----:B-1----:R-:W-:-:S07]  /*d540*/  MOV R0, UR21 ;  /* 0x0000001500007c02 */ /* 0x002fce0008000f00 */
.L_x_233:
[----:B-1----:R1:W4:Y:S02]  /*d550*/  SYNCS.PHASECHK.TRANS64.TRYWAIT P0, [R0+URZ+0x48], R10 ;  /* 0x0000480a000075a7 */ /* 0x00232400080011ff */
[----:B----4-:R-:W-:Y:S05]  /*d560*/  @!P0 NANOSLEEP.SYNCS 0x989680 ;  /* 0x009896800000895d */ /* 0x010fea0003900000 */
[----:B------:R-:W4:Y:S02]  /*d570*/  @!P0 SYNCS.PHASECHK.TRANS64 P0, [R0+URZ+0x48], R10 ;  /* 0x0000480a000085a7 */ /* 0x000f2400080010ff */
[----:B----4-:R-:W-:Y:S05]  /*d580*/  @!P0 BRA `(.L_x_233) ;  /* 0xfffffffc00f08947 */ /* 0x010fea000383ffff */
[----:B------:R-:W-:Y:S05]  /*d590*/  BRA `(.L_x_234) ;  /* 0xffffff9000987947 */ /* 0x000fea000383ffff */
.L_x_105:
[----:B------:R-:W-:-:S07]  /*d5a0*/  MOV R2, UR21 ;  /* 0x0000001500027c02 */ /* 0x000fce0008000f00 */
.L_x_235:
[----:B-1----:R1:W4:Y:S02]  /*d5b0*/  SYNCS.PHASECHK.TRANS64.TRYWAIT P0, [R2+URZ+0x50], R10 ;  /* 0x0000500a020075a7 */ /* 0x00232400080011ff */
[----:B----4-:R-:W-:Y:S05]  /*d5c0*/  @!P0 NANOSLEEP.SYNCS 0x989680 ;  /* 0x009896800000895d */ /* 0x010fea0003900000 */
[----:B------:R-:W4:Y:S02]  /*d5d0*/  @!P0 SYNCS.PHASECHK.TRANS64 P0, [R2+URZ+0x50], R10 ;  /* 0x0000500a020085a7 */ /* 0x000f2400080010ff */
[----:B----4-:R-:W-:Y:S05]  /*d5e0*/  @!P0 BRA `(.L_x_235) ;  /* 0xfffffffc00f08947 */ /* 0x010fea000383ffff */
[----:B------:R-:W-:Y:S05]  /*d5f0*/  BRA `(.L_x_236) ;  /* 0xffffff90008c7947 */ /* 0x000fea000383ffff */
.L_x_107:
[----:B---3--:R3:W4:Y:S02]  /*d600*/  SYNCS.PHASECHK.TRANS64.TRYWAIT P0, [R3+URZ+0x70], R0 ;  /* 0x00007000030075a7 */ /* 0x00872400080011ff */
[----:B----4-:R-:W-:Y:S05]  /*d610*/  @!P0 NANOSLEEP.SYNCS 0x989680 ;  /* 0x009896800000895d */ /* 0x010fea0003900000 */
[----:B------:R-:W4:Y:S02]  /*d620*/  @!P0 SYNCS.PHASECHK.TRANS64 P0, [R3+URZ+0x70], R0 ;  /* 0x00007000030085a7 */ /* 0x000f2400080010ff */
[----:B----4-:R-:W-:Y:S05]  /*d630*/  @!P0 BRA `(.L_x_107) ;  /* 0xfffffffc00f08947 */ /* 0x010fea000383ffff */
[----:B------:R-:W-:Y:S05]  /*d640*/  BRA `(.L_x_237) ;  /* 0xffffff94005c7947 */ /* 0x000fea000383ffff */
.L_x_118:
[----:B-1----:R-:W-:Y:S04]  /*d650*/  MOV R2, UR43 ;  /* 0x0000002b00027c02 */ /* 0x002fe80008000f00 */
[----:B------:R1:W2:Y:S03]  /*d660*/  SYNCS.PHASECHK.TRANS64.TRYWAIT P0, [R2+URZ+0x20], R3 ;  /* 0x00002003020075a7 */ /* 0x0002a600080011ff */
[----:B--2---:R-:W-:Y:S05]  /*d670*/  @!P0 NANOSLEEP.SYNCS 0x989680 ;  /* 0x009896800000895d */ /* 0x004fea0003900000 */
[----:B------:R-:W2:Y:S02]  /*d680*/  @!P0 SYNCS.PHASECHK.TRANS64 P0, [R2+URZ+0x20], R3 ;  /* 0x00002003020085a7 */ /* 0x000ea400080010ff */
[----:B--2---:R-:W-:Y:S05]  /*d690*/  @!P0 BRA `(.L_x_118) ;  /* 0xfffffffc00ec8947 */ /* 0x004fea000383ffff */
[----:B------:R-:W-:Y:S05]  /*d6a0*/  BRA `(.L_x_117) ;  /* 0xffffffa000ac7947 */ /* 0x000fea000383ffff */
.L_x_120:
[----:B-1----:R1:W3:Y:S02]  /*d6b0*/  SYNCS.PHASECHK.TRANS64.TRYWAIT P1, [R72+URZ+0x90], R0 ;  /* 0x00009000480075a7 */ /* 0x0022e400080211ff */
[----:B---3--:R-:W-:Y:S05]  /*d6c0*/  @!P1 NANOSLEEP.SYNCS 0x989680 ;  /* 0x009896800000995d */ /* 0x008fea0003900000 */
[----:B------:R-:W3:Y:S02]  /*d6d0*/  @!P1 SYNCS.PHASECHK.TRANS64 P1, [R72+URZ+0x90], R0 ;  /* 0x00009000480095a7 */ /* 0x000ee400080210ff */
[----:B---3--:R-:W-:Y:S05]  /*d6e0*/  @!P1 BRA `(.L_x_120) ;  /* 0xfffffffc00f09947 */ /* 0x008fea000383ffff */
[----:B------:R-:W-:Y:S05]  /*d6f0*/  BRA `(.L_x_119) ;  /* 0xffffffa000d47947 */ /* 0x000fea000383ffff */
.L_x_129:
[----:B-1----:R1:W3:Y:S02]  /*d700*/  SYNCS.PHASECHK.TRANS64.TRYWAIT P0, [R2+URZ+0x20], R0 ;  /* 0x00002000020075a7 */ /* 0x0022e400080011ff */
[----:B---3--:R-:W-:Y:S05]  /*d710*/  @!P0 NANOSLEEP.SYNCS 0x989680 ;  /* 0x009896800000895d */ /* 0x008fea0003900000 */
[----:B------:R-:W3:Y:S02]  /*d720*/  @!P0 SYNCS.PHASECHK.TRANS64 P0, [R2+URZ+0x20], R0 ;  /* 0x00002000020085a7 */ /* 0x000ee400080010ff */
[----:B---3--:R-:W-:Y:S05]  /*d730*/  @!P0 BRA `(.L_x_129) ;  /* 0xfffffffc00f08947 */ /* 0x008fea000383ffff */
[----:B------:R-:W-:Y:S05]  /*d740*/  BRA `(.L_x_128) ;  /* 0xffffffac00007947 */ /* 0x000fea000383ffff */
.L_x_137:
[----:B-1----:R1:W3:Y:S02]  /*d750*/  SYNCS.PHASECHK.TRANS64.TRYWAIT P0, [R0+URZ+0x20], R6 ;  /* 0x00002006000075a7 */ /* 0x0022e400080011ff */
[----:B---3--:R-:W-:Y:S05]  /*d760*/  @!P0 NANOSLEEP.SYNCS 0x989680 ;  /* 0x009896800000895d */ /* 0x008fea0003900000 */
[----:B------:R-:W3:Y:S02]  /*d770*/  @!P0 SYNCS.PHASECHK.TRANS64 P0, [R0+URZ+0x20], R6 ;  /* 0x00002006000085a7 */ /* 0x000ee400080010ff */
[----:B---3--:R-:W-:Y:S05]  /*d780*/  @!P0 BRA `(.L_x_137) ;  /* 0xfffffffc00f08947 */ /* 0x008fea000383ffff */
[----:B------:R-:W-:Y:S05]  /*d790*/  BRA `(.L_x_136) ;  /* 0xffffffb400547947 */ /* 0x000fea000383ffff */
.L_x_145:
[----:B-1----:R1:W3:Y:S02]  /*d7a0*/  SYNCS.PHASECHK.TRANS64.TRYWAIT P0, [R0+URZ+0x20], R6 ;  /* 0x00002006000075a7 */ /* 0x0022e400080011ff */
[----:B---3--:R-:W-:Y:S05]  /*d7b0*/  @!P0 NANOSLEEP.SYNCS 0x989680 ;  /* 0x009896800000895d */ /* 0x008fea0003900000 */
[----:B------:R-:W3:Y:S02]  /*d7c0*/  @!P0 SYNCS.PHASECHK.TRANS64 P0, [R0+URZ+0x20], R6 ;  /* 0x00002006000085a7 */ /* 0x000ee400080010ff */
[----:B---3--:R-:W-:Y:S05]  /*d7d0*/  @!P0 BRA `(.L_x_145) ;  /* 0xfffffffc00f08947 */ /* 0x008fea000383ffff */
[----:B------:R-:W-:Y:S05]  /*d7e0*/  BRA `(.L_x_144) ;  /* 0xffffffbc00ac7947 */ /* 0x000fea000383ffff */
.L_x_153:
[----:B-1----:R1:W3:Y:S02]  /*d7f0*/  SYNCS.PHASECHK.TRANS64.TRYWAIT P0, [R0+URZ+0x20], R6 ;  /* 0x00002006000075a7 */ /* 0x0022e400080011ff */
[----:B---3--:R-:W-:Y:S05]  /*d800*/  @!P0 NANOSLEEP.SYNCS 0x989680 ;  /* 0x009896800000895d */ /* 0x008fea0003900000 */
[----:B------:R-:W3:Y:S02]  /*d810*/  @!P0 SYNCS.PHASECHK.TRANS64 P0, [R0+URZ+0x20], R6 ;  /* 0x00002006000085a7 */ /* 0x000ee400080010ff */
[----:B---3--:R-:W-:Y:S05]  /*d820*/  @!P0 BRA `(.L_x_153) ;  /* 0xfffffffc00f08947 */ /* 0x008fea000383ffff */
[----:B------:R-:W-:Y:S05]  /*d830*/  BRA `(.L_x_152) ;  /* 0xffffffc800107947 */ /* 0x000fea000383ffff */
.L_x_161:
[----:B-1----:R1:W2:Y:S02]  /*d840*/  SYNCS.PHASECHK.TRANS64.TRYWAIT P0, [R0+URZ+0x20], R6 ;  /* 0x00002006000075a7 */ /* 0x0022a400080011ff */
[----:B--2---:R-:W-:Y:S05]  /*d850*/  @!P0 NANOSLEEP.SYNCS 0x989680 ;  /* 0x009896800000895d */ /* 0x004fea0003900000 */
[----:B------:R-:W2:Y:S02]  /*d860*/  @!P0 SYNCS.PHASECHK.TRANS64 P0, [R0+URZ+0x20], R6 ;  /* 0x00002006000085a7 */ /* 0x000ea400080010ff */
[----:B--2---:R-:W-:Y:S05]  /*d870*/  @!P0 BRA `(.L_x_161) ;  /* 0xfffffffc00f08947 */ /* 0x004fea000383ffff */
[----:B------:R-:W-:Y:S05]  /*d880*/  BRA `(.L_x_160) ;  /* 0xffffffd000807947 */ /* 0x000fea000383ffff */
.L_x_169:
[----:B-1----:R1:W2:Y:S02]  /*d890*/  SYNCS.PHASECHK.TRANS64.TRYWAIT P0, [R0+URZ+0x20], R6 ;  /* 0x00002006000075a7 */ /* 0x0022a400080011ff */
[----:B--2---:R-:W-:Y:S05]  /*d8a0*/  @!P0 NANOSLEEP.SYNCS 0x989680 ;  /* 0x009896800000895d */ /* 0x004fea0003900000 */
[----:B------:R-:W2:Y:S02]  /*d8b0*/  @!P0 SYNCS.PHASECHK.TRANS64 P0, [R0+URZ+0x20], R6 ;  /* 0x00002006000085a7 */ /* 0x000ea400080010ff */
[----:B--2---:R-:W-:Y:S05]  /*d8c0*/  @!P0 BRA `(.L_x_169) ;  /* 0xfffffffc00f08947 */ /* 0x004fea000383ffff */
[----:B------:R-:W-:Y:S05]  /*d8d0*/  BRA `(.L_x_168) ;  /* 0xffffffd800e87947 */ /* 0x000fea000383ffff */
.L_x_177:
[----:B-1----:R1:W2:Y:S02]  /*d8e0*/  SYNCS.PHASECHK.TRANS64.TRYWAIT P0, [R0+URZ+0x20], R75 ;  /* 0x0000204b000075a7 */ /* 0x0022a400080011ff */
[----:B--2---:R-:W-:Y:S05]  /*d8f0*/  @!P0 NANOSLEEP.SYNCS 0x989680 ;  /* 0x009896800000895d */ /* 0x004fea0003900000 */
[----:B------:R-:W2:Y:S02]  /*d900*/  @!P0 SYNCS.PHASECHK.TRANS64 P0, [R0+URZ+0x20], R75 ;  /* 0x0000204b000085a7 */ /* 0x000ea400080010ff */
[----:B--2---:R-:W-:Y:S05]  /*d910*/  @!P0 BRA `(.L_x_177) ;  /* 0xfffffffc00f08947 */ /* 0x004fea000383ffff */
[----:B------:R-:W-:Y:S05]  /*d920*/  BRA `(.L_x_176) ;  /* 0xffffffe400507947 */ /* 0x000fea000383ffff */
        .weak           $__internal_0_$__cuda_sm10x_tcgen05_guardrail_trap_col_being_dealloced_not_returned_by_alloc
        .type           $__internal_0_$__cuda_sm10x_tcgen05_guardrail_trap_col_being_dealloced_not_returned_by_alloc,@function
        .size           $__internal_0_$__cuda_sm10x_tcgen05_guardrail_trap_col_being_dealloced_not_returned_by_alloc,($__internal_1_$__cuda_sm10x_tcgen05_guardrail_trap_phase_invalid_during_alloc - $__internal_0_$__cuda_sm10x_tcgen05_guardrail_trap_col_being_dealloced_not_returned_by_alloc)
$__internal_0_$__cuda_sm10x_tcgen05_guardrail_trap_col_being_dealloced_not_returned_by_alloc:
[----:B------:R-:W-:Y:S05]  /*d930*/  BPT.TRAP 0x1 ;  /* 0x000000040000795c */ /* 0x000fea0000300000 */
[----:B------:R-:W-:-:S04]  /*d940*/  HFMA2 R3, -RZ, RZ, 0, 0 ;  /* 0x00000000ff037431 */ /* 0x000fc800000001ff */
[----:B------:R-:W-:Y:S05]  /*d950*/  RET.REL.NODEC R2 `(_ZN7cutlass13device_kernelINS_4gemm6kernel13GemmUniversalIN4cute5tupleIJiiiiEEENS1_10collective13CollectiveMmaINS1_35MainloopSm100TmaUmmaWarpSpecializedILi2ELi2ELi4ENS5_IJNS4_1CILi2EEENSA_ILi4EEENSA_ILi1EEEEEEEENS5_IJNSA_ILi128EEENSA_ILi256EEESG_EEENS_10tfloat32_tENS5_IJlSD_lEEESJ_SK_NS4_8TiledMMAINS4_8MMA_AtomIJNS4_23SM100_MMA_TF32_2x1SM_SSISJ_SJ_fLi128ELi256ELNS4_4UMMA5MajorE0ELSP_0ELNSO_7ScaleInE0ELSQ_0EEEEEENS4_6LayoutINS5_IJSD_SD_SD_EEENS5_IJNSA_ILi0EEESV_SV_EEEEENS5_IJNS4_10UnderscoreESY_SY_EEEEENS4_28SM100_TMA_2SM_LOAD_MULTICASTENS4_14ComposedLayoutINS4_7SwizzleILi3ELi4ELi3EEENS4_18smem_ptr_flag_bitsILi32EEENST_INS5_IJNSA_ILi8EEENSA_ILi32EEEEEENS5_IJS18_SD_EEEEEEEvNS4_8identityENS4_18SM100_TMA_2SM_LOADES1C_vS1D_EENS_8epilogue10collective18CollectiveEpilogueINS1G_23Sm100TmaWarpSpecializedILi4ELi2ELi16ELb1ELb0EEEJNS5_IJNSA_ILi64EEESH_SG_EEENS5_IJNST_IS1L_SD_EENST_INS5_IJNSA_ILi16EEESB_EEENS5_IJSD_SG_EEEEEEEESJ_SK_SJ_SK_NS1G_6fusion15FusionCallbacksIS1K_NS1T_17LinearCombinationISJ_fSJ_fLNS_15FloatRoundStyleE2EEES1M_S1S_JEEENS4_5SM1004TMEM4LOAD26SM100_TMEM_LOAD_32dp32b16xENS4_13SM90_TMA_LOADENS12_INS13_ILi2ELi4ELi3EEES16_NST_INS5_IJS17_S1O_EEENS5_IJS1O_SD_EEEEEEENS4_39AutoVectorizingCopyWithAssumedAlignmentILi128EEENS4_14SM90_TMA_STOREES28_S2A_S2A_EEEvvEEEEvNT_6ParamsE) ;  /* 0xffffff2402a87950 */ /* 0x000fea0003c3ffff */
        .weak           $__internal_1_$__cuda_sm10x_tcgen05_guardrail_trap_phase_invalid_during_alloc
        .type           $__internal_1_$__cuda_sm10x_tcgen05_guardrail_trap_phase_invalid_during_alloc,@function
        .size           $__internal_1_$__cuda_sm10x_tcgen05_guardrail_trap_phase_invalid_during_alloc,($__internal_2_$__cuda_sm10x_tcgen05_guardrail_trap_unallocated_columns_being_dealloced - $__internal_1_$__cuda_sm10x_tcgen05_guardrail_trap_phase_invalid_during_alloc)
$__internal_1_$__cuda_sm10x_tcgen05_guardrail_trap_phase_invalid_during_alloc:
[----:B------:R-:W-:Y:S05]  /*d960*/  BPT.TRAP 0x1 ;  /* 0x000000040000795c */ /* 0x000fea0000300000 */
[----:B------:R-:W-:-:S04]  /*d970*/  MOV R7, 0x0 ;  /* 0x0000000000077802 */ /* 0x000fc80000000f00 */
[----:B------:R-:W-:Y:S05]  /*d980*/  RET.REL.NODEC R6 `(_ZN7cutlass13device_kernelINS_4gemm6kernel13GemmUniversalIN4cute5tupleIJiiiiEEENS1_10collective13CollectiveMmaINS1_35MainloopSm100TmaUmmaWarpSpecializedILi2ELi2ELi4ENS5_IJNS4_1CILi2EEENSA_ILi4EEENSA_ILi1EEEEEEEENS5_IJNSA_ILi128EEENSA_ILi256EEESG_EEENS_10tfloat32_tENS5_IJlSD_lEEESJ_SK_NS4_8TiledMMAINS4_8MMA_AtomIJNS4_23SM100_MMA_TF32_2x1SM_SSISJ_SJ_fLi128ELi256ELNS4_4UMMA5MajorE0ELSP_0ELNSO_7ScaleInE0ELSQ_0EEEEEENS4_6LayoutINS5_IJSD_SD_SD_EEENS5_IJNSA_ILi0EEESV_SV_EEEEENS5_IJNS4_10UnderscoreESY_SY_EEEEENS4_28SM100_TMA_2SM_LOAD_MULTICASTENS4_14ComposedLayoutINS4_7SwizzleILi3ELi4ELi3EEENS4_18smem_ptr_flag_bitsILi32EEENST_INS5_IJNSA_ILi8EEENSA_ILi32EEEEEENS5_IJS18_SD_EEEEEEEvNS4_8identityENS4_18SM100_TMA_2SM_LOADES1C_vS1D_EENS_8epilogue10collective18CollectiveEpilogueINS1G_23Sm100TmaWarpSpecializedILi4ELi2ELi16ELb1ELb0EEEJNS5_IJNSA_ILi64EEESH_SG_EEENS5_IJNST_IS1L_SD_EENST_INS5_IJNSA_ILi16EEESB_EEENS5_IJSD_SG_EEEEEEEESJ_SK_SJ_SK_NS1G_6fusion15FusionCallbacksIS1K_NS1T_17LinearCombinationISJ_fSJ_fLNS_15FloatRoundStyleE2EEES1M_S1S_JEEENS4_5SM1004TMEM4LOAD26SM100_TMEM_LOAD_32dp32b16xENS4_13SM90_TMA_LOADENS12_INS13_ILi2ELi4ELi3EEES16_NST_INS5_IJS17_S1O_EEENS5_IJS1O_SD_EEEEEEENS4_39AutoVectorizingCopyWithAssumedAlignmentILi128EEENS4_14SM90_TMA_STOREES28_S2A_S2A_EEEvvEEEEvNT_6ParamsE) ;  /* 0xffffff24069c7950 */ /* 0x000fea0003c3ffff */
        .weak           $__internal_2_$__cuda_sm10x_tcgen05_guardrail_trap_unallocated_columns_being_dealloced
        .type           $__internal_2_$__cuda_sm10x_tcgen05_guardrail_trap_unallocated_columns_being_dealloced,@function
        .size           $__internal_2_$__cuda_sm10x_tcgen05_guardrail_trap_unallocated_columns_being_dealloced,(.L_x_239 - $__internal_2_$__cuda_sm10x_tcgen05_guardrail_trap_unallocated_columns_being_dealloced)
$__internal_2_$__cuda_sm10x_tcgen05_guardrail_trap_unallocated_columns_being_dealloced:
[----:B------:R-:W-:Y:S05]  /*d990*/  BPT.TRAP 0x1 ;  /* 0x000000040000795c */ /* 0x000fea0000300000 */
[----:B------:R-:W-:-:S04]  /*d9a0*/  HFMA2 R3, -RZ, RZ, 0, 0 ;  /* 0x00000000ff037431 */ /* 0x000fc800000001ff */
[----:B------:R-:W-:Y:S05]  /*d9b0*/  RET.REL.NODEC R2 `(_ZN7cutlass13device_kernelINS_4gemm6kernel13GemmUniversalIN4cute5tupleIJiiiiEEENS1_10collective13CollectiveMmaINS1_35MainloopSm100TmaUmmaWarpSpecializedILi2ELi2ELi4ENS5_IJNS4_1CILi2EEENSA_ILi4EEENSA_ILi1EEEEEEEENS5_IJNSA_ILi128EEENSA_ILi256EEESG_EEENS_10tfloat32_tENS5_IJlSD_lEEESJ_SK_NS4_8TiledMMAINS4_8MMA_AtomIJNS4_23SM100_MMA_TF32_2x1SM_SSISJ_SJ_fLi128ELi256ELNS4_4UMMA5MajorE0ELSP_0ELNSO_7ScaleInE0ELSQ_0EEEEEENS4_6LayoutINS5_IJSD_SD_SD_EEENS5_IJNSA_ILi0EEESV_SV_EEEEENS5_IJNS4_10UnderscoreESY_SY_EEEEENS4_28SM100_TMA_2SM_LOAD_MULTICASTENS4_14ComposedLayoutINS4_7SwizzleILi3ELi4ELi3EEENS4_18smem_ptr_flag_bitsILi32EEENST_INS5_IJNSA_ILi8EEENSA_ILi32EEEEEENS5_IJS18_SD_EEEEEEEvNS4_8identityENS4_18SM100_TMA_2SM_LOADES1C_vS1D_EENS_8epilogue10collective18CollectiveEpilogueINS1G_23Sm100TmaWarpSpecializedILi4ELi2ELi16ELb1ELb0EEEJNS5_IJNSA_ILi64EEESH_SG_EEENS5_IJNST_IS1L_SD_EENST_INS5_IJNSA_ILi16EEESB_EEENS5_IJSD_SG_EEEEEEEESJ_SK_SJ_SK_NS1G_6fusion15FusionCallbacksIS1K_NS1T_17LinearCombinationISJ_fSJ_fLNS_15FloatRoundStyleE2EEES1M_S1S_JEEENS4_5SM1004TMEM4LOAD26SM100_TMEM_LOAD_32dp32b16xENS4_13SM90_TMA_LOADENS12_INS13_ILi2ELi4ELi3EEES16_NST_INS5_IJS17_S1O_EEENS5_IJS1O_SD_EEEEEEENS4_39AutoVectorizingCopyWithAssumedAlignmentILi128EEENS4_14SM90_TMA_STOREES28_S2A_S2A_EEEvvEEEEvNT_6ParamsE) ;  /* 0xffffff2402907950 */ /* 0x000fea0003c3ffff */
.L_x_238:
[----:B------:R-:W-:-:S00]  /*d9c0*/  BRA `(.L_x_238) ;  /* 0xfffffffc00fc7947 */ /* 0x000fc0000383ffff */
[----:B------:R-:W-:-:S00]  /*d9d0*/  NOP ;  /* 0x0000000000007918 */ /* 0x000fc00000000000 */
        /* <DEDUP_REMOVED lines=10> */
.L_x_239:


//--------------------- .nv.global.init           --------------------------
	.section	.nv.global.init,"aw",@progbits
.nv.global.init:
	.type		$str$27,@object
	.size		$str$27,($str$28 - $str$27)
$str$27:
        /*0000*/ 	.byte	0x28, 0x61, 0x64, 0x64, 0x72, 0x65, 0x73, 0x73, 0x20, 0x26, 0x20, 0x6d, 0x61, 0x73, 0x6b, 0x29
        /*0010*/ 	.byte	0x20, 0x3d, 0x3d, 0x20, 0x30, 0x00
	.type		$str$28,@object
	.size		$str$28,($str$26 - $str$28)
$str$28:
        /*0016*/ 	.byte	0x2f, 0x74, 0x6d, 0x70, 0x2f, 0x63, 0x75, 0x74, 0x6c, 0x61, 0x73, 0x73, 0x5f, 0x73, 0x77, 0x65
        /*0026*/ 	.byte	0x65, 0x70, 0x5f, 0x73, 0x72, 0x63, 0x2f, 0x69, 0x6e, 0x63, 0x6c, 0x75, 0x64, 0x65, 0x2f, 0x63
        /*0036*/ 	.byte	0x75, 0x74, 0x65, 0x2f, 0x70, 0x6f, 0x69, 0x6e, 0x74, 0x65, 0x72, 0x5f, 0x66, 0x6c, 0x61, 0x67
        /*0046*/ 	.byte	0x67, 0x65, 0x64, 0x2e, 0x68, 0x70, 0x70, 0x00
	.type		$str$26,@object
	.size		$str$26,($str$25 - $str$26)
$str$26:
        /*004e*/ 	.byte	0x2f, 0x74, 0x6d, 0x70, 0x2f, 0x63, 0x75, 0x74, 0x6c, 0x61, 0x73, 0x73, 0x5f, 0x73, 0x77, 0x65
        /*005e*/ 	.byte	0x65, 0x70, 0x5f, 0x73, 0x72, 0x63, 0x2f, 0x69, 0x6e, 0x63, 0x6c, 0x75, 0x64, 0x65, 0x2f, 0x63
        /*006e*/ 	.byte	0x75, 0x74, 0x65, 0x2f, 0x61, 0x74, 0x6f, 0x6d, 0x2f, 0x63, 0x6f, 0x70, 0x79, 0x5f, 0x74, 0x72
        /*007e*/ 	.byte	0x61, 0x69, 0x74, 0x73, 0x5f, 0x73, 0x6d, 0x31, 0x30, 0x30, 0x2e, 0x68, 0x70, 0x70, 0x00
	.type		$str$25,@object
	.size		$str$25,(__unnamed_1 - $str$25)
$str$25:
        /*008d*/ 	.byte	0x28, 0x28, 0x75, 0x69, 0x6e, 0x74, 0x33, 0x32, 0x5f, 0x74, 0x28, 0x74, 0x68, 0x72, 0x65, 0x61
        /*009d*/ 	.byte	0x64, 0x49, 0x64, 0x78, 0x2e, 0x78, 0x29, 0x20, 0x2f, 0x20, 0x33, 0x32, 0x29, 0x20, 0x25, 0x20
        /*00ad*/ 	.byte	0x34, 0x29, 0x20, 0x3d, 0x3d, 0x20, 0x28, 0x28, 0x28, 0x74, 0x6d, 0x65, 0x6d, 0x5f, 0x61, 0x64
        /*00bd*/ 	.byte	0x64, 0x72, 0x20, 0x3e, 0x3e, 0x20, 0x31, 0x36, 0x29, 0x20, 0x2f, 0x20, 0x33, 0x32, 0x29, 0x20
        /*00cd*/ 	.byte	0x25, 0x20, 0x34, 0x29, 0x00
	.type		__unnamed_1,@object
	.size		__unnamed_1,(__unnamed_2 - __unnamed_1)
__unnamed_1:
        /*00d2*/ 	.byte	0x61, 0x75, 0x74, 0x6f, 0x20, 0x63, 0x75, 0x74, 0x65, 0x3a, 0x3a, 0x61, 0x73, 0x5f, 0x70, 0x6f
        /* <DEDUP_REMOVED lines=24> */
        /*0262*/ 	.byte	0x43, 0x3c, 0x32, 0x30, 0x34, 0x38, 0x3e, 0x3e, 0x3e, 0x3e, 0x5d, 0x00
	.type		__unnamed_2,@object
	.size		__unnamed_2,(.L_2 - __unnamed_2)
__unnamed_2:
        /* <DEDUP_REMOVED lines=42> */
        /*050e*/ 	.byte	0x3e, 0x5d, 0x00
.L_2:


//--------------------- .nv.shared._ZN7cutlass13device_kernelINS_4gemm6kernel13GemmUniversalIN4cute5tupleIJiiiiEEENS1_10collective13CollectiveMmaINS1_35MainloopSm100TmaUmmaWarpSpecializedILi2ELi2ELi4ENS5_IJNS4_1CILi2EEENSA_ILi4EEENSA_ILi1EEEEEEEENS5_IJNSA_ILi128EEENSA_ILi256EEESG_EEENS_10tfloat32_tENS5_IJlSD_lEEESJ_SK_NS4_8TiledMMAINS4_8MMA_AtomIJNS4_23SM100_MMA_TF32_2x1SM_SSISJ_SJ_fLi128ELi256ELNS4_4UMMA5MajorE0ELSP_0ELNSO_7ScaleInE0ELSQ_0EEEEEENS4_6LayoutINS5_IJSD_SD_SD_EEENS5_IJNSA_ILi0EEESV_SV_EEEEENS5_IJNS4_10UnderscoreESY_SY_EEEEENS4_28SM100_TMA_2SM_LOAD_MULTICASTENS4_14ComposedLayoutINS4_7SwizzleILi3ELi4ELi3EEENS4_18smem_ptr_flag_bitsILi32EEENST_INS5_IJNSA_ILi8EEENSA_ILi32EEEEEENS5_IJS18_SD_EEEEEEEvNS4_8identityENS4_18SM100_TMA_2SM_LOADES1C_vS1D_EENS_8epilogue10collective18CollectiveEpilogueINS1G_23Sm100TmaWarpSpecializedILi4ELi2ELi16ELb1ELb0EEEJNS5_IJNSA_ILi64EEESH_SG_EEENS5_IJNST_IS1L_SD_EENST_INS5_IJNSA_ILi16EEESB_EEENS5_IJSD_SG_EEEEEEEESJ_SK_SJ_SK_NS1G_6fusion15FusionCallbacksIS1K_NS1T_17LinearCombinationISJ_fSJ_fLNS_15FloatRoundStyleE2EEES1M_S1S_JEEENS4_5SM1004TMEM4LOAD26SM100_TMEM_LOAD_32dp32b16xENS4_13SM90_TMA_LOADENS12_INS13_ILi2ELi4ELi3EEES16_NST_INS5_IJS17_S1O_EEENS5_IJS1O_SD_EEEEEEENS4_39AutoVectorizingCopyWithAssumedAlignmentILi128EEENS4_14SM90_TMA_STOREES28_S2A_S2A_EEEvvEEEEvNT_6ParamsE --------------------------
	.section	.nv.shared._ZN7cutlass13device_kernelINS_4gemm6kernel13GemmUniversalIN4cute5tupleIJiiiiEEENS1_10collective13CollectiveMmaINS1_35MainloopSm100TmaUmmaWarpSpecializedILi2ELi2ELi4ENS5_IJNS4_1CILi2EEENSA_ILi4EEENSA_ILi1EEEEEEEENS5_IJNSA_ILi128EEENSA_ILi256EEESG_EEENS_10tfloat32_tENS5_IJlSD_lEEESJ_SK_NS4_8TiledMMAINS4_8MMA_AtomIJNS4_23SM100_MMA_TF32_2x1SM_SSISJ_SJ_fLi128ELi256ELNS4_4UMMA5MajorE0ELSP_0ELNSO_7ScaleInE0ELSQ_0EEEEEENS4_6LayoutINS5_IJSD_SD_SD_EEENS5_IJNSA_ILi0EEESV_SV_EEEEENS5_IJNS4_10UnderscoreESY_SY_EEEEENS4_28SM100_TMA_2SM_LOAD_MULTICASTENS4_14ComposedLayoutINS4_7SwizzleILi3ELi4ELi3EEENS4_18smem_ptr_flag_bitsILi32EEENST_INS5_IJNSA_ILi8EEENSA_ILi32EEEEEENS5_IJS18_SD_EEEEEEEvNS4_8identityENS4_18SM100_TMA_2SM_LOADES1C_vS1D_EENS_8epilogue10collective18CollectiveEpilogueINS1G_23Sm100TmaWarpSpecializedILi4ELi2ELi16ELb1ELb0EEEJNS5_IJNSA_ILi64EEESH_SG_EEENS5_IJNST_IS1L_SD_EENST_INS5_IJNSA_ILi16EEESB_EEENS5_IJSD_SG_EEEEEEEESJ_SK_SJ_SK_NS1G_6fusion15FusionCallbacksIS1K_NS1T_17LinearCombinationISJ_fSJ_fLNS_15FloatRoundStyleE2EEES1M_S1S_JEEENS4_5SM1004TMEM4LOAD26SM100_TMEM_LOAD_32dp32b16xENS4_13SM90_TMA_LOADENS12_INS13_ILi2ELi4ELi3EEES16_NST_INS5_IJS17_S1O_EEENS5_IJS1O_SD_EEEEEEENS4_39AutoVectorizingCopyWithAssumedAlignmentILi128EEENS4_14SM90_TMA_STOREES28_S2A_S2A_EEEvvEEEEvNT_6ParamsE,"aw",@nobits
	.sectionflags	@""
	.align	16
	.zero		1024


//--------------------- .nv.shared.reserved.0     --------------------------
	.section	.nv.shared.reserved.0,"aw",@nobits
	.weak		__nv_reservedSMEM_offset_0_alias
	.size		__nv_reservedSMEM_offset_0_alias, 0, 64
	.other		__nv_reservedSMEM_offset_0_alias,@"STO_CUDA_RESERVED_SHARED STV_DEFAULT"
__nv_reservedSMEM_offset_0_alias:
	.zero		0
.nv.shared.reserved.0:
	.zero		64
	.weak		__nv_reservedSMEM_tcgen05_partition
	.type		__nv_reservedSMEM_tcgen05_partition,@object
	.size		__nv_reservedSMEM_tcgen05_partition,(.L_0 - __nv_reservedSMEM_tcgen05_partition)
__nv_reservedSMEM_tcgen05_partition:
	.zero		32
.L_0:


//--------------------- .nv.global                --------------------------
	.section	.nv.global,"aw",@nobits
.nv.global:
	.type		_ZN40_INTERNAL_871b8b82_4_k_cu_1b9b542d_382434cute1_E,@object
	.size		_ZN40_INTERNAL_871b8b82_4_k_cu_1b9b542d_382434cute1_E,(_ZN40_INTERNAL_871b8b82_4_k_cu_1b9b542d_382434cuda3std3__45__cpo6cbeginE - _ZN40_INTERNAL_871b8b82_4_k_cu_1b9b542d_382434cute1_E)
_ZN40_INTERNAL_871b8b82_4_k_cu_1b9b542d_382434cute1_E:
	.zero		1
	.type		_ZN40_INTERNAL_871b8b82_4_k_cu_1b9b542d_382434cuda3std3__45__cpo6cbeginE,@object
	.size		_ZN40_INTERNAL_871b8b82_4_k_cu_1b9b542d_382434cuda3std3__45__cpo6cbeginE,(_ZN40_INTERNAL_871b8b82_4_k_cu_1b9b542d_382434cuda3std3__48in_placeE - _ZN40_INTERNAL_871b8b82_4_k_cu_1b9b542d_382434cuda3std3__45__cpo6cbeginE)
_ZN40_INTERNAL_871b8b82_4_k_cu_1b9b542d_382434cuda3std3__45__cpo6cbeginE:
	.zero		1
	.type		_ZN40_INTERNAL_871b8b82_4_k_cu_1b9b542d_382434cuda3std3__48in_placeE,@object
	.size		_ZN40_INTERNAL_871b8b82_4_k_cu_1b9b542d_382434cuda3std3__48in_placeE,(_ZN40_INTERNAL_871b8b82_4_k_cu_1b9b542d_382434cuda3std6ranges3__45__cpo9iter_moveE - _ZN40_INTERNAL_871b8b82_4_k_cu_1b9b542d_382434cuda3std3__48in_placeE)
_ZN40_INTERNAL_871b8b82_4_k_cu_1b9b542d_382434cuda3std3__48in_placeE:
	.zero		1
	.type		_ZN40_INTERNAL_871b8b82_4_k_cu_1b9b542d_382434cuda3std6ranges3__45__cpo9iter_moveE,@object
	.size		_ZN40_INTERNAL_871b8b82_4_k_cu_1b9b542d_382434cuda3std6ranges3__45__cpo9iter_moveE,(_ZN40_INTERNAL_871b8b82_4_k_cu_1b9b542d_382434cuda3std3__45__cpo5beginE - _ZN40_INTERNAL_871b8b82_4_k_cu_1b9b542d_382434cuda3std6ranges3__45__cpo9iter_moveE)
_ZN40_INTERNAL_871b8b82_4_k_cu_1b9b542d_382434cuda3std6ranges3__45__cpo9iter_moveE:
	.zero		1
	.type		_ZN40_INTERNAL_871b8b82_4_k_cu_1b9b542d_382434cuda3std3__45__cpo5beginE,@object
	.size		_ZN40_INTERNAL_871b8b82_4_k_cu_1b9b542d_382434cuda3std3__45__cpo5beginE,(_ZN40_INTERNAL_871b8b82_4_k_cu_1b9b542d_382434cuda3std3__442_GLOBAL__N__871b8b82_4_k_cu_1b9b542d_382436ignoreE - _ZN40_INTERNAL_871b8b82_4_k_cu_1b9b542d_382434cuda3std3__45__cpo5beginE)
_ZN40_INTERNAL_871b8b82_4_k_cu_1b9b542d_382434cuda3std3__45__cpo5beginE:
	.zero		1
	.type		_ZN40_INTERNAL_871b8b82_4_k_cu_1b9b542d_382434cuda3std3__442_GLOBAL__N__871b8b82_4_k_cu_1b9b542d_382436ignoreE,@object
	.size		_ZN40_INTERNAL_871b8b82_4_k_cu_1b9b542d_382434cuda3std3__442_GLOBAL__N__871b8b82_4_k_cu_1b9b542d_382436ignoreE,(_ZN40_INTERNAL_871b8b82_4_k_cu_1b9b542d_382434cute7productE - _ZN40_INTERNAL_871b8b82_4_k_cu_1b9b542d_382434cuda3std3__442_GLOBAL__N__871b8b82_4_k_cu_1b9b542d_382436ignoreE)
_ZN40_INTERNAL_871b8b82_4_k_cu_1b9b542d_382434cuda3std3__442_GLOBAL__N__871b8b82_4_k_cu_1b9b542d_382436ignoreE:
	.zero		1
	.type		_ZN40_INTERNAL_871b8b82_4_k_cu_1b9b542d_382434cute7productE,@object
	.size		_ZN40_INTERNAL_871b8b82_4_k_cu_1b9b542d_382434cute7productE,(_ZN40_INTERNAL_871b8b82_4_k_cu_1b9b542d_382434cuda3std3__45__cpo3endE - _ZN40_INTERNAL_871b8b82_4_k_cu_1b9b542d_382434cute7productE)
_ZN40_INTERNAL_871b8b82_4_k_cu_1b9b542d_382434cute7productE:
	.zero		1
	.type		_ZN40_INTERNAL_871b8b82_4_k_cu_1b9b542d_382434cuda3std3__45__cpo3endE,@object
	.size		_ZN40_INTERNAL_871b8b82_4_k_cu_1b9b542d_382434cuda3std3__45__cpo3endE,(_ZN40_INTERNAL_871b8b82_4_k_cu_1b9b542d_382434cuda3std3__419piecewise_constructE - _ZN40_INTERNAL_871b8b82_4_k_cu_1b9b542d_382434cuda3std3__45__cpo3endE)
_ZN40_INTERNAL_871b8b82_4_k_cu_1b9b542d_382434cuda3std3__45__cpo3endE:
	.zero		1
	.type		_ZN40_INTERNAL_871b8b82_4_k_cu_1b9b542d_382434cuda3std3__419piecewise_constructE,@object
	.size		_ZN40_INTERNAL_871b8b82_4_k_cu_1b9b542d_382434cuda3std3__419piecewise_constructE,(_ZN40_INTERNAL_871b8b82_4_k_cu_1b9b542d_382434cuda3std3__45__cpo4cendE - _ZN40_INTERNAL_871b8b82_4_k_cu_1b9b542d_382434cuda3std3__419piecewise_constructE)
_ZN40_INTERNAL_871b8b82_4_k_cu_1b9b542d_382434cuda3std3__419piecewise_constructE:
	.zero		1
	.type		_ZN40_INTERNAL_871b8b82_4_k_cu_1b9b542d_382434cuda3std3__45__cpo4cendE,@object
	.size		_ZN40_INTERNAL_871b8b82_4_k_cu_1b9b542d_382434cuda3std3__45__cpo4cendE,(_ZN40_INTERNAL_871b8b82_4_k_cu_1b9b542d_382434cuda3std6ranges3__45__cpo4swapE - _ZN40_INTERNAL_871b8b82_4_k_cu_1b9b542d_382434cuda3std3__45__cpo4cendE)
_ZN40_INTERNAL_871b8b82_4_k_cu_1b9b542d_382434cuda3std3__45__cpo4cendE:
	.zero		1
	.type		_ZN40_INTERNAL_871b8b82_4_k_cu_1b9b542d_382434cuda3std6ranges3__45__cpo4swapE,@object
	.size		_ZN40_INTERNAL_871b8b82_4_k_cu_1b9b542d_382434cuda3std6ranges3__45__cpo4swapE,(.L_10 - _ZN40_INTERNAL_871b8b82_4_k_cu_1b9b542d_382434cuda3std6ranges3__45__cpo4swapE)
_ZN40_INTERNAL_871b8b82_4_k_cu_1b9b542d_382434cuda3std6ranges3__45__cpo4swapE:
	.zero		1
.L_10:


//--------------------- .nv.constant0._ZN7cutlass13device_kernelINS_4gemm6kernel13GemmUniversalIN4cute5tupleIJiiiiEEENS1_10collective13CollectiveMmaINS1_35MainloopSm100TmaUmmaWarpSpecializedILi2ELi2ELi4ENS5_IJNS4_1CILi2EEENSA_ILi4EEENSA_ILi1EEEEEEEENS5_IJNSA_ILi128EEENSA_ILi256EEESG_EEENS_10tfloat32_tENS5_IJlSD_lEEESJ_SK_NS4_8TiledMMAINS4_8MMA_AtomIJNS4_23SM100_MMA_TF32_2x1SM_SSISJ_SJ_fLi128ELi256ELNS4_4UMMA5MajorE0ELSP_0ELNSO_7ScaleInE0ELSQ_0EEEEEENS4_6LayoutINS5_IJSD_SD_SD_EEENS5_IJNSA_ILi0EEESV_SV_EEEEENS5_IJNS4_10UnderscoreESY_SY_EEEEENS4_28SM100_TMA_2SM_LOAD_MULTICASTENS4_14ComposedLayoutINS4_7SwizzleILi3ELi4ELi3EEENS4_18smem_ptr_flag_bitsILi32EEENST_INS5_IJNSA_ILi8EEENSA_ILi32EEEEEENS5_IJS18_SD_EEEEEEEvNS4_8identityENS4_18SM100_TMA_2SM_LOADES1C_vS1D_EENS_8epilogue10collective18CollectiveEpilogueINS1G_23Sm100TmaWarpSpecializedILi4ELi2ELi16ELb1ELb0EEEJNS5_IJNSA_ILi64EEESH_SG_EEENS5_IJNST_IS1L_SD_EENST_INS5_IJNSA_ILi16EEESB_EEENS5_IJSD_SG_EEEEEEEESJ_SK_SJ_SK_NS1G_6fusion15FusionCallbacksIS1K_NS1T_17LinearCombinationISJ_fSJ_fLNS_15FloatRoundStyleE2EEES1M_S1S_JEEENS4_5SM1004TMEM4LOAD26SM100_TMEM_LOAD_32dp32b16xENS4_13SM90_TMA_LOADENS12_INS13_ILi2ELi4ELi3EEES16_NST_INS5_IJS17_S1O_EEENS5_IJS1O_SD_EEEEEEENS4_39AutoVectorizingCopyWithAssumedAlignmentILi128EEENS4_14SM90_TMA_STOREES28_S2A_S2A_EEEvvEEEEvNT_6ParamsE --------------------------
	.section	.nv.constant0._ZN7cutlass13device_kernelINS_4gemm6kernel13GemmUniversalIN4cute5tupleIJiiiiEEENS1_10collective13CollectiveMmaINS1_35MainloopSm100TmaUmmaWarpSpecializedILi2ELi2ELi4ENS5_IJNS4_1CILi2EEENSA_ILi4EEENSA_ILi1EEEEEEEENS5_IJNSA_ILi128EEENSA_ILi256EEESG_EEENS_10tfloat32_tENS5_IJlSD_lEEESJ_SK_NS4_8TiledMMAINS4_8MMA_AtomIJNS4_23SM100_MMA_TF32_2x1SM_SSISJ_SJ_fLi128ELi256ELNS4_4UMMA5MajorE0ELSP_0ELNSO_7ScaleInE0ELSQ_0EEEEEENS4_6LayoutINS5_IJSD_SD_SD_EEENS5_IJNSA_ILi0EEESV_SV_EEEEENS5_IJNS4_10UnderscoreESY_SY_EEEEENS4_28SM100_TMA_2SM_LOAD_MULTICASTENS4_14ComposedLayoutINS4_7SwizzleILi3ELi4ELi3EEENS4_18smem_ptr_flag_bitsILi32EEENST_INS5_IJNSA_ILi8EEENSA_ILi32EEEEEENS5_IJS18_SD_EEEEEEEvNS4_8identityENS4_18SM100_TMA_2SM_LOADES1C_vS1D_EENS_8epilogue10collective18CollectiveEpilogueINS1G_23Sm100TmaWarpSpecializedILi4ELi2ELi16ELb1ELb0EEEJNS5_IJNSA_ILi64EEESH_SG_EEENS5_IJNST_IS1L_SD_EENST_INS5_IJNSA_ILi16EEESB_EEENS5_IJSD_SG_EEEEEEEESJ_SK_SJ_SK_NS1G_6fusion15FusionCallbacksIS1K_NS1T_17LinearCombinationISJ_fSJ_fLNS_15FloatRoundStyleE2EEES1M_S1S_JEEENS4_5SM1004TMEM4LOAD26SM100_TMEM_LOAD_32dp32b16xENS4_13SM90_TMA_LOADENS12_INS13_ILi2ELi4ELi3EEES16_NST_INS5_IJS17_S1O_EEENS5_IJS1O_SD_EEEEEEENS4_39AutoVectorizingCopyWithAssumedAlignmentILi128EEENS4_14SM90_TMA_STOREES28_S2A_S2A_EEEvvEEEEvNT_6ParamsE,"a",@progbits
	.sectionflags	@""
	.align	4
.nv.constant0._ZN7cutlass13device_kernelINS_4gemm6kernel13GemmUniversalIN4cute5tupleIJiiiiEEENS1_10collective13CollectiveMmaINS1_35MainloopSm100TmaUmmaWarpSpecializedILi2ELi2ELi4ENS5_IJNS4_1CILi2EEENSA_ILi4EEENSA_ILi1EEEEEEEENS5_IJNSA_ILi128EEENSA_ILi256EEESG_EEENS_10tfloat32_tENS5_IJlSD_lEEESJ_SK_NS4_8TiledMMAINS4_8MMA_AtomIJNS4_23SM100_MMA_TF32_2x1SM_SSISJ_SJ_fLi128ELi256ELNS4_4UMMA5MajorE0ELSP_0ELNSO_7ScaleInE0ELSQ_0EEEEEENS4_6LayoutINS5_IJSD_SD_SD_EEENS5_IJNSA_ILi0EEESV_SV_EEEEENS5_IJNS4_10UnderscoreESY_SY_EEEEENS4_28SM100_TMA_2SM_LOAD_MULTICASTENS4_14ComposedLayoutINS4_7SwizzleILi3ELi4ELi3EEENS4_18smem_ptr_flag_bitsILi32EEENST_INS5_IJNSA_ILi8EEENSA_ILi32EEEEEENS5_IJS18_SD_EEEEEEEvNS4_8identityENS4_18SM100_TMA_2SM_LOADES1C_vS1D_EENS_8epilogue10collective18CollectiveEpilogueINS1G_23Sm100TmaWarpSpecializedILi4ELi2ELi16ELb1ELb0EEEJNS5_IJNSA_ILi64EEESH_SG_EEENS5_IJNST_IS1L_SD_EENST_INS5_IJNSA_ILi16EEESB_EEENS5_IJSD_SG_EEEEEEEESJ_SK_SJ_SK_NS1G_6fusion15FusionCallbacksIS1K_NS1T_17LinearCombinationISJ_fSJ_fLNS_15FloatRoundStyleE2EEES1M_S1S_JEEENS4_5SM1004TMEM4LOAD26SM100_TMEM_LOAD_32dp32b16xENS4_13SM90_TMA_LOADENS12_INS13_ILi2ELi4ELi3EEES16_NST_INS5_IJS17_S1O_EEENS5_IJS1O_SD_EEEEEEENS4_39AutoVectorizingCopyWithAssumedAlignmentILi128EEENS4_14SM90_TMA_STOREES28_S2A_S2A_EEEvvEEEEvNT_6ParamsE:
	.zero		2944


//--------------------- SYMBOLS --------------------------

	.type		.nv.reservedSmem.offset0,@object
	.size		.nv.reservedSmem.offset0,0x4
	.type		.nv.reservedSmem.cap,@object
	.size		.nv.reservedSmem.cap,0x4
	.type		__assertfail,@function
